	.target	sm_80

	.elftype	@"ET_EXEC"


//--------------------- .note.nv.tkinfo           --------------------------
	.section	.note.nv.tkinfo,"",@"SHT_NOTE"
	.sectionflags	@"SHF_NOTE_NV_TKINFO"
	.tkinfo
        /*0018*/ 	.word	0x00000002
        /*0030*/ 	.string	""
        /*0030*/ 	.string	"ptxas"
        /*0030*/ 	.string	"Cuda compilation tools, release 13.0, V13.0.88"
        /*0030*/ 	.string	"Build cuda_13.0.r13.0/compiler.36424714_0"
        /*0030*/ 	.string	"-v  -suppress-debug-info  -lineinfo  -arch sm_80 "



//--------------------- .note.nv.cuinfo           --------------------------
	.section	.note.nv.cuinfo,"",@"SHT_NOTE"
	.sectionflags	@"SHF_NOTE_NV_CUINFO"
        /*0018*/ 	.short	0x0002
        /*001a*/ 	.short	0x0050
        /*001c*/ 	.short	0x0082
	.zero		2


//--------------------- .nv.info                  --------------------------
	.section	.nv.info,"",@"SHT_CUDA_INFO"
	.align	4


	//----- nvinfo : EIATTR_REGCOUNT
	.align		4
        /*0000*/ 	.byte	0x04, 0x2f
        /*0002*/ 	.short	(.L_1 - .L_0)
	.align		4
.L_0:
        /*0004*/ 	.word	index@(matmul_kernel)
        /*0008*/ 	.word	0x000000ff


	//----- nvinfo : EIATTR_FRAME_SIZE
	.align		4
.L_1:
        /*000c*/ 	.byte	0x04, 0x11
        /*000e*/ 	.short	(.L_3 - .L_2)
	.align		4
.L_2:
        /*0010*/ 	.word	index@(matmul_kernel)
        /*0014*/ 	.word	0x00000f70


	//----- nvinfo : EIATTR_MIN_STACK_SIZE
	.align		4
.L_3:
        /*0018*/ 	.byte	0x04, 0x12
        /*001a*/ 	.short	(.L_5 - .L_4)
	.align		4
.L_4:
        /*001c*/ 	.word	index@(matmul_kernel)
        /*0020*/ 	.word	0x00000f70
.L_5:


//--------------------- .nv.info.matmul_kernel    --------------------------
	.section	.nv.info.matmul_kernel,"",@"SHT_CUDA_INFO"
	.sectionflags	@""
	.align	4


	//----- nvinfo : EIATTR_CUDA_API_VERSION
	.align		4
        /*0000*/ 	.byte	0x04, 0x37
        /*0002*/ 	.short	(.L_7 - .L_6)
.L_6:
        /*0004*/ 	.word	0x00000082


	//----- nvinfo : EIATTR_SW2861232_WAR
	.align		4
.L_7:
        /*0008*/ 	.byte	0x01, 0x35
	.zero		2


	//----- nvinfo : EIATTR_PARAM_CBANK
	.align		4
        /*000c*/ 	.byte	0x04, 0x0a
        /*000e*/ 	.short	(.L_9 - .L_8)
	.align		4
.L_8:
        /*0010*/ 	.word	index@(.nv.constant0.matmul_kernel)
        /*0014*/ 	.short	0x0160
        /*0016*/ 	.short	0x0050


	//----- nvinfo : EIATTR_CBANK_PARAM_SIZE
	.align		4
.L_9:
        /*0018*/ 	.byte	0x03, 0x19
        /*001a*/ 	.short	0x0050


	//----- nvinfo : EIATTR_KPARAM_INFO
	.align		4
        /*001c*/ 	.byte	0x04, 0x17
        /*001e*/ 	.short	(.L_11 - .L_10)
.L_10:
        /*0020*/ 	.word	0x00000000
        /*0024*/ 	.short	0x000d
        /*0026*/ 	.short	0x0048
        /*0028*/ 	.byte	0x00, 0xf4, 0x21, 0x00


	//----- nvinfo : EIATTR_KPARAM_INFO
	.align		4
.L_11:
        /*002c*/ 	.byte	0x04, 0x17
        /*002e*/ 	.short	(.L_13 - .L_12)
.L_12:
        /*0030*/ 	.word	0x00000000
        /*0034*/ 	.short	0x000c
        /*0036*/ 	.short	0x0040
        /*0038*/ 	.byte	0x00, 0xf4, 0x21, 0x00


	//----- nvinfo : EIATTR_KPARAM_INFO
	.align		4
.L_13:
        /*003c*/ 	.byte	0x04, 0x17
        /*003e*/ 	.short	(.L_15 - .L_14)
.L_14:
        /*0040*/ 	.word	0x00000000
        /*0044*/ 	.short	0x000b
        /*0046*/ 	.short	0x0038
        /*0048*/ 	.byte	0x00, 0xf0, 0x11, 0x00


	//----- nvinfo : EIATTR_KPARAM_INFO
	.align		4
.L_15:
        /*004c*/ 	.byte	0x04, 0x17
        /*004e*/ 	.short	(.L_17 - .L_16)
.L_16:
        /*0050*/ 	.word	0x00000000
        /*0054*/ 	.short	0x000a
        /*0056*/ 	.short	0x0034
        /*0058*/ 	.byte	0x00, 0xf0, 0x11, 0x00


	//----- nvinfo : EIATTR_KPARAM_INFO
	.align		4
.L_17:
        /*005c*/ 	.byte	0x04, 0x17
        /*005e*/ 	.short	(.L_19 - .L_18)
.L_18:
        /*0060*/ 	.word	0x00000000
        /*0064*/ 	.short	0x0009
        /*0066*/ 	.short	0x0030
        /*0068*/ 	.byte	0x00, 0xf0, 0x11, 0x00


	//----- nvinfo : EIATTR_KPARAM_INFO
	.align		4
.L_19:
        /*006c*/ 	.byte	0x04, 0x17
        /*006e*/ 	.short	(.L_21 - .L_20)
.L_20:
        /*0070*/ 	.word	0x00000000
        /*0074*/ 	.short	0x0008
        /*0076*/ 	.short	0x002c
        /*0078*/ 	.byte	0x00, 0xf0, 0x11, 0x00


	//----- nvinfo : EIATTR_KPARAM_INFO
	.align		4
.L_21:
        /*007c*/ 	.byte	0x04, 0x17
        /*007e*/ 	.short	(.L_23 - .L_22)
.L_22:
        /*0080*/ 	.word	0x00000000
        /*0084*/ 	.short	0x0007
        /*0086*/ 	.short	0x0028
        /*0088*/ 	.byte	0x00, 0xf0, 0x11, 0x00


	//----- nvinfo : EIATTR_KPARAM_INFO
	.align		4
.L_23:
        /*008c*/ 	.byte	0x04, 0x17
        /*008e*/ 	.short	(.L_25 - .L_24)
.L_24:
        /*0090*/ 	.word	0x00000000
        /*0094*/ 	.short	0x0006
        /*0096*/ 	.short	0x0024
        /*0098*/ 	.byte	0x00, 0xf0, 0x11, 0x00


	//----- nvinfo : EIATTR_KPARAM_INFO
	.align		4
.L_25:
        /*009c*/ 	.byte	0x04, 0x17
        /*009e*/ 	.short	(.L_27 - .L_26)
.L_26:
        /*00a0*/ 	.word	0x00000000
        /*00a4*/ 	.short	0x0005
        /*00a6*/ 	.short	0x0020
        /*00a8*/ 	.byte	0x00, 0xf0, 0x11, 0x00


	//----- nvinfo : EIATTR_KPARAM_INFO
	.align		4
.L_27:
        /*00ac*/ 	.byte	0x04, 0x17
        /*00ae*/ 	.short	(.L_29 - .L_28)
.L_28:
        /*00b0*/ 	.word	0x00000000
        /*00b4*/ 	.short	0x0004
        /*00b6*/ 	.short	0x001c
        /*00b8*/ 	.byte	0x00, 0xf0, 0x11, 0x00


	//----- nvinfo : EIATTR_KPARAM_INFO
	.align		4
.L_29:
        /*00bc*/ 	.byte	0x04, 0x17
        /*00be*/ 	.short	(.L_31 - .L_30)
.L_30:
        /*00c0*/ 	.word	0x00000000
        /*00c4*/ 	.short	0x0003
        /*00c6*/ 	.short	0x0018
        /*00c8*/ 	.byte	0x00, 0xf0, 0x11, 0x00


	//----- nvinfo : EIATTR_KPARAM_INFO
	.align		4
.L_31:
        /*00cc*/ 	.byte	0x04, 0x17
        /*00ce*/ 	.short	(.L_33 - .L_32)
.L_32:
        /*00d0*/ 	.word	0x00000000
        /*00d4*/ 	.short	0x0002
        /*00d6*/ 	.short	0x0010
        /*00d8*/ 	.byte	0x00, 0xf4, 0x21, 0x00


	//----- nvinfo : EIATTR_KPARAM_INFO
	.align		4
.L_33:
        /*00dc*/ 	.byte	0x04, 0x17
        /*00de*/ 	.short	(.L_35 - .L_34)
.L_34:
        /*00e0*/ 	.word	0x00000000
        /*00e4*/ 	.short	0x0001
        /*00e6*/ 	.short	0x0008
        /*00e8*/ 	.byte	0x00, 0xf4, 0x21, 0x00


	//----- nvinfo : EIATTR_KPARAM_INFO
	.align		4
.L_35:
        /*00ec*/ 	.byte	0x04, 0x17
        /*00ee*/ 	.short	(.L_37 - .L_36)
.L_36:
        /*00f0*/ 	.word	0x00000000
        /*00f4*/ 	.short	0x0000
        /*00f6*/ 	.short	0x0000
        /*00f8*/ 	.byte	0x00, 0xf4, 0x21, 0x00


	//----- nvinfo : EIATTR_MAXREG_COUNT
	.align		4
.L_37:
        /*00fc*/ 	.byte	0x03, 0x1b
        /*00fe*/ 	.short	0x00ff


	//----- nvinfo : EIATTR_NUM_BARRIERS
	.align		4
        /*0100*/ 	.byte	0x02, 0x4c
        /*0102*/ 	.byte	0x01
	.zero		1


	//----- nvinfo : EIATTR_ANNOTATIONS
	.align		4
        /*0104*/ 	.byte	0x04, 0x55
        /*0106*/ 	.short	(.L_39 - .L_38)


	//   ....[0]....
.L_38:
        /*0108*/ 	.word	0x00000001
        /*010c*/ 	.byte	0x80, 0x06, 0x00, 0x00, 0x01, 0x00, 0x00, 0x00, 0xc0, 0x06, 0x00, 0x00, 0x01, 0x00, 0x00, 0x00
        /* <DEDUP_REMOVED lines=1587> */
        /*644c*/ 	.byte	0x90, 0x20, 0x03, 0x00, 0x01, 0x00, 0x00, 0x00, 0xb0, 0x20, 0x03, 0x00


	//----- nvinfo : EIATTR_MERCURY_ISA_VERSION
	.align		4
.L_39:
        /*6458*/ 	.byte	0x03, 0x5f
        /*645a*/ 	.short	0x0000


	//----- nvinfo : EIATTR_EXIT_INSTR_OFFSETS
	.align		4
        /*645c*/ 	.byte	0x04, 0x1c
        /*645e*/ 	.short	(.L_41 - .L_40)


	//   ....[0]....
.L_40:
        /*6460*/ 	.word	0x000323f0


	//   ....[1]....
        /*6464*/ 	.word	0x00032410


	//----- nvinfo : EIATTR_REQNTID
	.align		4
.L_41:
        /*6468*/ 	.byte	0x04, 0x10
        /*646a*/ 	.short	(.L_43 - .L_42)
.L_42:
        /*646c*/ 	.word	0x00000100
        /*6470*/ 	.word	0x00000001
        /*6474*/ 	.word	0x00000001
.L_43:


//--------------------- .nv.callgraph             --------------------------
	.section	.nv.callgraph,"",@"SHT_CUDA_CALLGRAPH"
	.align	4
	.sectionentsize	8
	.align		4
        /*0000*/ 	.word	0x00000000
	.align		4
        /*0004*/ 	.word	0xffffffff
	.align		4
        /*0008*/ 	.word	0x00000000
	.align		4
        /*000c*/ 	.word	0xfffffffe
	.align		4
        /*0010*/ 	.word	0x00000000
	.align		4
        /*0014*/ 	.word	0xfffffffd
	.align		4
        /*0018*/ 	.word	0x00000000
	.align		4
        /*001c*/ 	.word	0xfffffffc


//--------------------- .nv.rel.action            --------------------------
	.section	.nv.rel.action,"",@"SHT_CUDA_RELOCINFO"
	.align	8
	.sectionentsize	8
        /*0000*/ 	.byte	0x73, 0x00, 0x00, 0x00, 0x00, 0x00, 0x00, 0x00, 0x00, 0x00, 0x00, 0x11, 0x25, 0x00, 0x05, 0x36


//--------------------- .nv.constant0.matmul_kernel --------------------------
	.section	.nv.constant0.matmul_kernel,"a",@progbits
	.sectionflags	@""
	.align	4
.nv.constant0.matmul_kernel:
	.zero		432


//--------------------- .text.matmul_kernel       --------------------------
	.section	.text.matmul_kernel,"ax",@progbits
	.sectioninfo	@"SHI_REGISTERS=255"
	.align	128
        .global         matmul_kernel
        .type           matmul_kernel,@function
        .size           matmul_kernel,(.L_x_3 - matmul_kernel)
        .other          matmul_kernel,@"STO_CUDA_ENTRY STV_DEFAULT"
matmul_kernel:
.text.matmul_kernel:
[----:B------:R-:W-:Y:S02]  /*0000*/  IMAD.MOV.U32 R1, RZ, RZ, c[0x0][0x28] ;  /* 0x00000a00ff017624 */ /* 0x000fe400078e00ff */
[----:B------:R-:W-:Y:S01]  /*0010*/  IMAD.MOV.U32 R0, RZ, RZ, c[0x0][0x17c] ;  /* 0x00005f00ff007624 */ /* 0x000fe200078e00ff */
[----:B------:R-:W1:Y:S01]  /*0020*/  S2R R5, SR_CTAID.X ;  /* 0x0000000000057919 */ /* 0x000e620000002500 */
[----:B------:R-:W-:Y:S02]  /*0030*/  IABS R247, c[0x0][0x17c] ;  /* 0x00005f0000f77a13 */ /* 0x000fe40000000000 */
[----:B------:R-:W-:Y:S01]  /*0040*/  IADD3 R1, R1, -0xf70, RZ ;  /* 0xfffff09001017810 */ /* 0x000fe20007ffe0ff */
[----:B------:R-:W2:Y:S01]  /*0050*/  S2R R12, SR_TID.X ;  /* 0x00000000000c7919 */ /* 0x000ea20000002100 */
[----:B------:R-:W-:Y:S01]  /*0060*/  IADD3 R0, R0, 0x1ff, RZ ;  /* 0x000001ff00007810 */ /* 0x000fe20007ffe0ff */
[----:B------:R-:W-:Y:S02]  /*0070*/  ULDC.64 UR12, c[0x0][0x118] ;  /* 0x00004600000c7ab9 */ /* 0x000fe40000000a00 */
[----:B------:R-:W-:Y:S01]  /*0080*/  ULDC.64 UR6, c[0x0][0x188] ;  /* 0x0000620000067ab9 */ /* 0x000fe20000000a00 */
[----:B------:R-:W-:-:S04]  /*0090*/  SHF.R.S32.HI R3, RZ, 0x1f, R0 ;  /* 0x0000001fff037819 */ /* 0x000fc80000011400 */
[----:B------:R-:W-:-:S04]  /*00a0*/  LEA.HI R3, R3, R0, RZ, 0x9 ;  /* 0x0000000003037211 */ /* 0x000fc800078f48ff */
[----:B------:R-:W-:-:S05]  /*00b0*/  SHF.R.S32.HI R3, RZ, 0x9, R3 ;  /* 0x00000009ff037819 */ /* 0x000fca0000011403 */
[----:B------:R-:W-:Y:S01]  /*00c0*/  IMAD.SHL.U32 R4, R3, 0x8, RZ ;  /* 0x0000000803047824 */ /* 0x000fe200078e00ff */
[----:B-1----:R-:W-:-:S04]  /*00d0*/  IABS R8, R5 ;  /* 0x0000000500087213 */ /* 0x002fc80000000000 */
[-C--:B------:R-:W-:Y:S02]  /*00e0*/  IABS R7, R4.reuse ;  /* 0x0000000400077213 */ /* 0x080fe40000000000 */
[----:B------:R-:W-:Y:S02]  /*00f0*/  IABS R10, R4 ;  /* 0x00000004000a7213 */ /* 0x000fe40000000000 */
[----:B------:R-:W1:Y:S01]  /*0100*/  I2F.RP R0, R7 ;  /* 0x0000000700007306 */ /* 0x000e620000209400 */
[----:B--2---:R-:W-:Y:S02]  /*0110*/  LOP3.LUT R13, R12, 0x7f, RZ, 0xc0, !PT ;  /* 0x0000007f0c0d7812 */ /* 0x004fe400078ec0ff */
[--C-:B------:R-:W-:Y:S02]  /*0120*/  SHF.R.S32.HI R187, RZ, 0x7, R12.reuse ;  /* 0x00000007ffbb7819 */ /* 0x100fe4000001140c */
[----:B------:R-:W-:Y:S02]  /*0130*/  SHF.R.U32.HI R191, RZ, 0x6, R12 ;  /* 0x00000006ffbf7819 */ /* 0x000fe4000001160c */
[----:B------:R-:W-:-:S02]  /*0140*/  SGXT R187, R187, 0x1 ;  /* 0x00000001bbbb781a */ /* 0x000fc40000000200 */
[----:B------:R-:W-:Y:S01]  /*0150*/  SGXT.U32 R191, R191, 0x2 ;  /* 0x00000002bfbf781a */ /* 0x000fe20000000000 */
[----:B-1----:R-:W1:Y:S02]  /*0160*/  MUFU.RCP R0, R0 ;  /* 0x0000000000007308 */ /* 0x002e640000001000 */
[----:B-1----:R-:W-:Y:S01]  /*0170*/  IADD3 R2, R0, 0xffffffe, RZ ;  /* 0x0ffffffe00027810 */ /* 0x002fe20007ffe0ff */
[----:B------:R-:W-:-:S05]  /*0180*/  IMAD.MOV R0, RZ, RZ, -R10 ;  /* 0x000000ffff007224 */ /* 0x000fca00078e0a0a */
[----:B------:R1:W2:Y:S02]  /*0190*/  F2I.FTZ.U32.TRUNC.NTZ R3, R2 ;  /* 0x0000000200037305 */ /* 0x0002a4000021f000 */
[----:B-1----:R-:W-:Y:S02]  /*01a0*/  IMAD.MOV.U32 R2, RZ, RZ, RZ ;  /* 0x000000ffff027224 */ /* 0x002fe400078e00ff */
[----:B--2---:R-:W-:-:S04]  /*01b0*/  IMAD.MOV R6, RZ, RZ, -R3 ;  /* 0x000000ffff067224 */ /* 0x004fc800078e0a03 */
[----:B------:R-:W-:Y:S02]  /*01c0*/  IMAD R9, R6, R7, RZ ;  /* 0x0000000706097224 */ /* 0x000fe400078e02ff */
[----:B------:R-:W-:Y:S02]  /*01d0*/  IMAD.MOV.U32 R6, RZ, RZ, R8 ;  /* 0x000000ffff067224 */ /* 0x000fe400078e0008 */
[----:B------:R-:W-:-:S06]  /*01e0*/  IMAD.HI.U32 R3, R3, R9, R2 ;  /* 0x0000000903037227 */ /* 0x000fcc00078e0002 */
[----:B------:R-:W-:-:S04]  /*01f0*/  IMAD.HI.U32 R3, R3, R6, RZ ;  /* 0x0000000603037227 */ /* 0x000fc800078e00ff */
[----:B------:R-:W-:-:S05]  /*0200*/  IMAD R0, R3, R0, R6 ;  /* 0x0000000003007224 */ /* 0x000fca00078e0206 */
[----:B------:R-:W-:-:S13]  /*0210*/  ISETP.GT.U32.AND P1, PT, R7, R0, PT ;  /* 0x000000000700720c */ /* 0x000fda0003f24070 */
[----:B------:R-:W-:Y:S01]  /*0220*/  @!P1 IMAD.IADD R0, R0, 0x1, -R7 ;  /* 0x0000000100009824 */ /* 0x000fe200078e0a07 */
[----:B------:R-:W-:Y:S02]  /*0230*/  @!P1 IADD3 R3, R3, 0x1, RZ ;  /* 0x0000000103039810 */ /* 0x000fe40007ffe0ff */
[----:B------:R-:W-:Y:S02]  /*0240*/  ISETP.NE.AND P1, PT, R4, RZ, PT ;  /* 0x000000ff0400720c */ /* 0x000fe40003f25270 */
[----:B------:R-:W-:Y:S02]  /*0250*/  ISETP.GE.U32.AND P0, PT, R0, R7, PT ;  /* 0x000000070000720c */ /* 0x000fe40003f06070 */
[----:B------:R-:W-:-:S04]  /*0260*/  LOP3.LUT R0, R5, R4, RZ, 0x3c, !PT ;  /* 0x0000000405007212 */ /* 0x000fc800078e3cff */
[----:B------:R-:W-:Y:S01]  /*0270*/  ISETP.GE.AND P2, PT, R0, RZ, PT ;  /* 0x000000ff0000720c */ /* 0x000fe20003f46270 */
[----:B------:R-:W-:-:S05]  /*0280*/  IMAD.MOV.U32 R0, RZ, RZ, c[0x0][0x178] ;  /* 0x00005e00ff007624 */ /* 0x000fca00078e00ff */
[----:B------:R-:W-:Y:S02]  /*0290*/  IADD3 R0, R0, 0x3f, RZ ;  /* 0x0000003f00007810 */ /* 0x000fe40007ffe0ff */
[----:B------:R-:W-:-:S05]  /*02a0*/  @P0 IADD3 R3, R3, 0x1, RZ ;  /* 0x0000000103030810 */ /* 0x000fca0007ffe0ff */
[----:B------:R-:W-:Y:S01]  /*02b0*/  IMAD.MOV.U32 R2, RZ, RZ, R3 ;  /* 0x000000ffff027224 */ /* 0x000fe200078e0003 */
[----:B------:R-:W-:-:S03]  /*02c0*/  SHF.R.S32.HI R3, RZ, 0x1f, R0 ;  /* 0x0000001fff037819 */ /* 0x000fc60000011400 */
[----:B------:R-:W-:Y:S01]  /*02d0*/  @!P2 IMAD.MOV R2, RZ, RZ, -R2 ;  /* 0x000000ffff02a224 */ /* 0x000fe200078e0a02 */
[----:B------:R-:W-:Y:S02]  /*02e0*/  @!P1 LOP3.LUT R2, RZ, R4, RZ, 0x33, !PT ;  /* 0x00000004ff029212 */ /* 0x000fe400078e33ff */
[----:B------:R-:W-:-:S03]  /*02f0*/  LEA.HI R3, R3, R0, RZ, 0x6 ;  /* 0x0000000003037211 */ /* 0x000fc600078f30ff */
[----:B------:R-:W-:Y:S02]  /*0300*/  IMAD.SHL.U32 R8, R2, 0x8, RZ ;  /* 0x0000000802087824 */ /* 0x000fe400078e00ff */
[----:B------:R-:W-:-:S03]  /*0310*/  IMAD.MOV R2, RZ, RZ, -R2 ;  /* 0x000000ffff027224 */ /* 0x000fc600078e0a02 */
[----:B------:R-:W-:Y:S01]  /*0320*/  LEA.HI.SX32 R3, R3, -R8, 0x1a ;  /* 0x8000000803037211 */ /* 0x000fe200078fd2ff */
[----:B------:R-:W-:-:S03]  /*0330*/  IMAD R10, R4, R2, R5 ;  /* 0x00000002040a7224 */ /* 0x000fc600078e0205 */
[----:B------:R-:W-:Y:S02]  /*0340*/  IMNMX R11, R3, 0x8, PT ;  /* 0x00000008030b7817 */ /* 0x000fe40003800200 */
[----:B------:R-:W-:Y:S02]  /*0350*/  IABS R9, R10 ;  /* 0x0000000a00097213 */ /* 0x000fe40000000000 */
[-C--:B------:R-:W-:Y:S02]  /*0360*/  IABS R7, R11.reuse ;  /* 0x0000000b00077213 */ /* 0x080fe40000000000 */
[----:B------:R-:W-:Y:S02]  /*0370*/  IABS R4, R11 ;  /* 0x0000000b00047213 */ /* 0x000fe40000000000 */
[----:B------:R-:W1:Y:S08]  /*0380*/  I2F.RP R0, R7 ;  /* 0x0000000700007306 */ /* 0x000e700000209400 */
[----:B-1----:R-:W1:Y:S02]  /*0390*/  MUFU.RCP R0, R0 ;  /* 0x0000000000007308 */ /* 0x002e640000001000 */
[----:B-1----:R-:W-:Y:S01]  /*03a0*/  IADD3 R3, R0, 0xffffffe, RZ ;  /* 0x0ffffffe00037810 */ /* 0x002fe20007ffe0ff */
[----:B------:R-:W-:-:S05]  /*03b0*/  IMAD.MOV R0, RZ, RZ, -R4 ;  /* 0x000000ffff007224 */ /* 0x000fca00078e0a04 */
[----:B------:R-:W1:Y:S02]  /*03c0*/  F2I.FTZ.U32.TRUNC.NTZ R3, R3 ;  /* 0x0000000300037305 */ /* 0x000e64000021f000 */
[----:B-1----:R-:W-:-:S04]  /*03d0*/  IMAD.MOV R6, RZ, RZ, -R3 ;  /* 0x000000ffff067224 */ /* 0x002fc800078e0a03 */
[----:B------:R-:W-:Y:S02]  /*03e0*/  IMAD.MOV.U32 R2, RZ, RZ, R6 ;  /* 0x000000ffff027224 */ /* 0x000fe400078e0006 */
[----:B------:R-:W1:Y:S02]  /*03f0*/  I2F.RP R6, R247 ;  /* 0x000000f700067306 */ /* 0x000e640000209400 */
[----:B------:R-:W-:Y:S02]  /*0400*/  IMAD R5, R2, R7, RZ ;  /* 0x0000000702057224 */ /* 0x000fe400078e02ff */
[----:B------:R-:W-:-:S04]  /*0410*/  IMAD.MOV.U32 R2, RZ, RZ, RZ ;  /* 0x000000ffff027224 */ /* 0x000fc800078e00ff */
[----:B------:R-:W-:Y:S01]  /*0420*/  IMAD.HI.U32 R2, R3, R5, R2 ;  /* 0x0000000503027227 */ /* 0x000fe200078e0002 */
[----:B------:R-:W-:-:S05]  /*0430*/  LOP3.LUT R5, R12, 0x3f, RZ, 0xc0, !PT ;  /* 0x0000003f0c057812 */ /* 0x000fca00078ec0ff */
[----:B------:R-:W-:Y:S01]  /*0440*/  IMAD.HI.U32 R2, R2, R9, RZ ;  /* 0x0000000902027227 */ /* 0x000fe200078e00ff */
[----:B-1----:R-:W1:Y:S03]  /*0450*/  MUFU.RCP R6, R6 ;  /* 0x0000000600067308 */ /* 0x002e660000001000 */
[----:B------:R-:W-:Y:S01]  /*0460*/  IMAD R0, R2, R0, R9 ;  /* 0x0000000002007224 */ /* 0x000fe200078e0209 */
[----:B------:R-:W-:-:S04]  /*0470*/  IABS R9, c[0x0][0x178] ;  /* 0x00005e0000097a13 */ /* 0x000fc80000000000 */
[----:B------:R-:W-:Y:S01]  /*0480*/  ISETP.GT.U32.AND P1, PT, R7, R0, PT ;  /* 0x000000000700720c */ /* 0x000fe20003f24070 */
[----:B------:R-:W2:Y:S01]  /*0490*/  I2F.RP R4, R9 ;  /* 0x0000000900047306 */ /* 0x000ea20000209400 */
[----:B-1----:R-:W-:Y:S02]  /*04a0*/  IADD3 R238, R6, 0xffffffe, RZ ;  /* 0x0ffffffe06ee7810 */ /* 0x002fe40007ffe0ff */
[----:B------:R-:W-:-:S09]  /*04b0*/  LOP3.LUT R6, R12, 0x80, RZ, 0xc0, !PT ;  /* 0x000000800c067812 */ /* 0x000fd200078ec0ff */
[----:B------:R-:W-:Y:S01]  /*04c0*/  @!P1 IMAD.IADD R0, R0, 0x1, -R7 ;  /* 0x0000000100009824 */ /* 0x000fe200078e0a07 */
[----:B------:R-:W-:Y:S01]  /*04d0*/  @!P1 IADD3 R2, R2, 0x1, RZ ;  /* 0x0000000102029810 */ /* 0x000fe20007ffe0ff */
[----:B------:R1:W-:Y:S01]  /*04e0*/  F2I.FTZ.U32.TRUNC.NTZ R239, R238 ;  /* 0x000000ee00ef7305 */ /* 0x0003e2000021f000 */
[----:B------:R-:W-:Y:S01]  /*04f0*/  ISETP.NE.AND P1, PT, R11, RZ, PT ;  /* 0x000000ff0b00720c */ /* 0x000fe20003f25270 */
[----:B------:R3:W4:Y:S01]  /*0500*/  R2UR UR5, R6 ;  /* 0x00000000060573c2 */ /* 0x00072200000e0000 */
[----:B------:R-:W-:Y:S02]  /*0510*/  ISETP.GE.U32.AND P0, PT, R0, R7, PT ;  /* 0x000000070000720c */ /* 0x000fe40003f06070 */
[----:B------:R-:W-:-:S03]  /*0520*/  LOP3.LUT R0, R10, R11, RZ, 0x3c, !PT ;  /* 0x0000000b0a007212 */ /* 0x000fc600078e3cff */
[----:B--2---:R-:W2:Y:S01]  /*0530*/  MUFU.RCP R4, R4 ;  /* 0x0000000400047308 */ /* 0x004ea20000001000 */
[----:B------:R-:W-:Y:S01]  /*0540*/  ISETP.GE.AND P2, PT, R0, RZ, PT ;  /* 0x000000ff0000720c */ /* 0x000fe20003f46270 */
[----:B-1----:R-:W-:-:S06]  /*0550*/  IMAD.MOV.U32 R238, RZ, RZ, RZ ;  /* 0x000000ffffee7224 */ /* 0x002fcc00078e00ff */
[----:B------:R-:W-:-:S05]  /*0560*/  @P0 IADD3 R2, R2, 0x1, RZ ;  /* 0x0000000102020810 */ /* 0x000fca0007ffe0ff */
[----:B------:R-:W-:Y:S01]  /*0570*/  IMAD.MOV.U32 R188, RZ, RZ, R2 ;  /* 0x000000ffffbc7224 */ /* 0x000fe200078e0002 */
[----:B--2---:R-:W-:-:S03]  /*0580*/  IADD3 R2, R4, 0xffffffe, RZ ;  /* 0x0ffffffe04027810 */ /* 0x004fc60007ffe0ff */
[----:B------:R-:W-:Y:S01]  /*0590*/  @!P2 IMAD.MOV R188, RZ, RZ, -R188 ;  /* 0x000000ffffbca224 */ /* 0x000fe200078e0abc */
[----:B------:R-:W-:Y:S01]  /*05a0*/  @!P1 LOP3.LUT R188, RZ, R11, RZ, 0x33, !PT ;  /* 0x0000000bffbc9212 */ /* 0x000fe200078e33ff */
[----:B------:R1:W2:Y:S01]  /*05b0*/  F2I.FTZ.U32.TRUNC.NTZ R3, R2 ;  /* 0x0000000200037305 */ /* 0x0002a2000021f000 */
[----:B------:R-:W-:-:S03]  /*05c0*/  ISETP.GE.AND P1, PT, R191, c[0x0][0x180], PT ;  /* 0x00006000bf007a0c */ /* 0x000fc60003f26270 */
[----:B------:R-:W-:Y:S02]  /*05d0*/  IMAD.MOV R0, RZ, RZ, -R188 ;  /* 0x000000ffff007224 */ /* 0x000fe400078e0abc */
[----:B------:R-:W-:Y:S02]  /*05e0*/  IMAD.SHL.U32 R188, R188, 0x200, RZ ;  /* 0x00000200bcbc7824 */ /* 0x000fe400078e00ff */
[----:B------:R-:W-:Y:S02]  /*05f0*/  IMAD R0, R11, R0, R10 ;  /* 0x000000000b007224 */ /* 0x000fe400078e020a */
[----:B-1----:R-:W-:Y:S02]  /*0600*/  IMAD.SHL.U32 R2, R13, 0x4, RZ ;  /* 0x000000040d027824 */ /* 0x002fe400078e00ff */
[----:B------:R-:W-:-:S03]  /*0610*/  IMAD.IADD R0, R8, 0x1, R0 ;  /* 0x0000000108007824 */ /* 0x000fc600078e0200 */
[----:B------:R-:W-:Y:S01]  /*0620*/  LOP3.LUT R187, R2, 0x210, R187, 0x78, !PT ;  /* 0x0000021002bb7812 */ /* 0x000fe200078e78bb */
[----:B------:R-:W-:Y:S02]  /*0630*/  IMAD R0, R0, 0x40, R5 ;  /* 0x0000004000007824 */ /* 0x000fe400078e0205 */
[----:B--2---:R-:W-:Y:S02]  /*0640*/  IMAD.MOV R4, RZ, RZ, -R3 ;  /* 0x000000ffff047224 */ /* 0x004fe400078e0a03 */
[----:B------:R-:W-:Y:S01]  /*0650*/  IMAD.MOV.U32 R2, RZ, RZ, RZ ;  /* 0x000000ffff027224 */ /* 0x000fe200078e00ff */
[----:B------:R-:W-:Y:S01]  /*0660*/  IABS R252, R0 ;  /* 0x0000000000fc7213 */ /* 0x000fe20000000000 */
[----:B------:R-:W-:Y:S01]  /*0670*/  IMAD R5, R4, R9, RZ ;  /* 0x0000000904057224 */ /* 0x000fe200078e02ff */
[----:B------:R-:W-:Y:S01]  /*0680*/  STL [R1+0xb60], R187 ;  /* 0x000b60bb01007387 */ /* 0x000fe20000100800 */
[----:B------:R-:W-:Y:S02]  /*0690*/  IMAD.MOV R4, RZ, RZ, -R239 ;  /* 0x000000ffff047224 */ /* 0x000fe400078e0aef */
[----:B------:R-:W-:Y:S01]  /*06a0*/  IMAD.HI.U32 R2, R3, R5, R2 ;  /* 0x0000000503027227 */ /* 0x000fe200078e0002 */
[----:B------:R-:W-:Y:S01]  /*06b0*/  SHF.R.U32.HI R3, RZ, 0x7, R12 ;  /* 0x00000007ff037819 */ /* 0x000fe2000001160c */
[----:B------:R1:W-:Y:S02]  /*06c0*/  STL [R1+0xa8c], R0 ;  /* 0x000a8c0001007387 */ /* 0x0003e40000100800 */
[----:B------:R-:W-:Y:S01]  /*06d0*/  IMAD R5, R4, R247, RZ ;  /* 0x000000f704057224 */ /* 0x000fe200078e02ff */
[----:B------:R-:W-:Y:S01]  /*06e0*/  SGXT.U32 R3, R3, 0x1 ;  /* 0x000000010303781a */ /* 0x000fe20000000000 */
[----:B------:R-:W-:Y:S01]  /*06f0*/  IMAD.HI.U32 R2, R2, R252, RZ ;  /* 0x000000fc02027227 */ /* 0x000fe200078e00ff */
[----:B------:R-:W-:Y:S02]  /*0700*/  STL [R1+0xb64], R188 ;  /* 0x000b64bc01007387 */ /* 0x000fe40000100800 */
[----:B------:R-:W-:Y:S01]  /*0710*/  LOP3.LUT R240, R188, R3, RZ, 0xfc, !PT ;  /* 0x00000003bcf07212 */ /* 0x000fe200078efcff */
[----:B------:R-:W-:-:S03]  /*0720*/  IMAD.HI.U32 R238, R239, R5, R238 ;  /* 0x00000005efee7227 */ /* 0x000fc600078e00ee */
[----:B------:R-:W-:Y:S01]  /*0730*/  IABS R5, R240 ;  /* 0x000000f000057213 */ /* 0x000fe20000000000 */
[----:B------:R-:W-:Y:S01]  /*0740*/  IMAD.MOV R2, RZ, RZ, -R2 ;  /* 0x000000ffff027224 */ /* 0x000fe200078e0a02 */
[C---:B------:R-:W-:Y:S01]  /*0750*/  LOP3.LUT R10, R240.reuse, 0x1fe, RZ, 0xfc, !PT ;  /* 0x000001fef00a7812 */ /* 0x040fe200078efcff */
[----:B-1----:R-:W-:Y:S01]  /*0760*/  IMAD.MOV.U32 R0, RZ, RZ, 0x7f ;  /* 0x0000007fff007424 */ /* 0x002fe200078e00ff */
[----:B------:R-:W-:Y:S01]  /*0770*/  LOP3.LUT R11, R240, 0x2, RZ, 0xfc, !PT ;  /* 0x00000002f00b7812 */ /* 0x000fe200078efcff */
[----:B------:R-:W-:Y:S01]  /*0780*/  IMAD R252, R9, R2, R252 ;  /* 0x0000000209fc7224 */ /* 0x000fe200078e02fc */
[----:B------:R-:W-:Y:S01]  /*0790*/  IABS R12, R10 ;  /* 0x0000000a000c7213 */ /* 0x000fe20000000000 */
[----:B------:R-:W-:Y:S01]  /*07a0*/  IMAD.HI.U32 R2, R238, R5, RZ ;  /* 0x00000005ee027227 */ /* 0x000fe200078e00ff */
[----:B------:R-:W-:Y:S02]  /*07b0*/  IADD3 R0, R0, c[0x0][0x180], RZ ;  /* 0x0000600000007a10 */ /* 0x000fe40007ffe0ff */
[----:B---3--:R-:W-:Y:S01]  /*07c0*/  IABS R6, R11 ;  /* 0x0000000b00067213 */ /* 0x008fe20000000000 */
[----:B------:R-:W-:Y:S01]  /*07d0*/  IMAD.MOV R2, RZ, RZ, -R2 ;  /* 0x000000ffff027224 */ /* 0x000fe200078e0a02 */
[----:B------:R-:W-:Y:S01]  /*07e0*/  ISETP.GT.AND P0, PT, R0, 0x7f, PT ;  /* 0x0000007f0000780c */ /* 0x000fe20003f04270 */
[----:B------:R-:W-:Y:S01]  /*07f0*/  IMAD.HI.U32 R4, R238, R12, RZ ;  /* 0x0000000cee047227 */ /* 0x000fe200078e00ff */
[----:B------:R-:W-:-:S02]  /*0800*/  LOP3.LUT R13, R240, 0x4, RZ, 0xfc, !PT ;  /* 0x00000004f00d7812 */ /* 0x000fc400078efcff */
[----:B------:R-:W-:Y:S01]  /*0810*/  SEL R0, RZ, 0x4, !P0 ;  /* 0x00000004ff007807 */ /* 0x000fe20004000000 */
[C---:B------:R-:W-:Y:S01]  /*0820*/  IMAD R2, R247.reuse, R2, R5 ;  /* 0x00000002f7027224 */ /* 0x040fe200078e0205 */
[----:B------:R-:W-:Y:S01]  /*0830*/  IABS R7, R13 ;  /* 0x0000000d00077213 */ /* 0x000fe20000000000 */
[----:B------:R-:W-:Y:S01]  /*0840*/  IMAD.MOV R5, RZ, RZ, -R4 ;  /* 0x000000ffff057224 */ /* 0x000fe200078e0a04 */
[----:B------:R-:W-:Y:S01]  /*0850*/  SEL R8, R0, RZ, !P1 ;  /* 0x000000ff00087207 */ /* 0x000fe20004800000 */
[----:B------:R-:W-:Y:S01]  /*0860*/  IMAD.HI.U32 R3, R238, R6, RZ ;  /* 0x00000006ee037227 */ /* 0x000fe200078e00ff */
[----:B------:R-:W-:Y:S02]  /*0870*/  ISETP.GT.U32.AND P4, PT, R247, R2, PT ;  /* 0x00000002f700720c */ /* 0x000fe40003f84070 */
[----:B------:R-:W-:Y:S01]  /*0880*/  ISETP.GT.U32.AND P0, PT, R9, R252, PT ;  /* 0x000000fc0900720c */ /* 0x000fe20003f04070 */
[C---:B------:R-:W-:Y:S01]  /*0890*/  IMAD R12, R247.reuse, R5, R12 ;  /* 0x00000005f70c7224 */ /* 0x040fe200078e020c */
[----:B------:R-:W-:Y:S01]  /*08a0*/  LOP3.LUT R14, R240, 0x6, RZ, 0xfc, !PT ;  /* 0x00000006f00e7812 */ /* 0x000fe200078efcff */
[----:B------:R-:W-:Y:S01]  /*08b0*/  IMAD.MOV R4, RZ, RZ, -R3 ;  /* 0x000000ffff047224 */ /* 0x000fe200078e0a03 */
[----:B------:R-:W-:Y:S01]  /*08c0*/  ISETP.NE.U32.AND P2, PT, R8, RZ, PT ;  /* 0x000000ff0800720c */ /* 0x000fe20003f45070 */
[----:B------:R-:W-:Y:S01]  /*08d0*/  IMAD.HI.U32 R3, R238, R7, RZ ;  /* 0x00000007ee037227 */ /* 0x000fe200078e00ff */
[----:B------:R-:W-:-:S02]  /*08e0*/  ISETP.GT.U32.AND P5, PT, R247, R12, PT ;  /* 0x0000000cf700720c */ /* 0x000fc40003fa4070 */
[----:B------:R-:W-:Y:S01]  /*08f0*/  IABS R8, R14 ;  /* 0x0000000e00087213 */ /* 0x000fe20000000000 */
[C---:B------:R-:W-:Y:S01]  /*0900*/  IMAD R4, R247.reuse, R4, R6 ;  /* 0x00000004f7047224 */ /* 0x040fe200078e0206 */
[----:B------:R-:W-:Y:S01]  /*0910*/  LOP3.LUT R15, R240, 0x8, RZ, 0xfc, !PT ;  /* 0x00000008f00f7812 */ /* 0x000fe200078efcff */
[----:B------:R-:W-:Y:S01]  /*0920*/  @!P4 IMAD.IADD R2, R2, 0x1, -R247 ;  /* 0x000000010202c824 */ /* 0x000fe200078e0af7 */
[----:B------:R-:W-:Y:S01]  /*0930*/  ISETP.GE.AND P3, PT, R10, RZ, PT ;  /* 0x000000ff0a00720c */ /* 0x000fe20003f66270 */
[----:B------:R-:W-:Y:S01]  /*0940*/  IMAD.MOV R6, RZ, RZ, -R3 ;  /* 0x000000ffff067224 */ /* 0x000fe200078e0a03 */
[C---:B------:R-:W-:Y:S01]  /*0950*/  ISETP.GT.U32.AND P6, PT, R247.reuse, R4, PT ;  /* 0x00000004f700720c */ /* 0x040fe20003fc4070 */
[----:B------:R-:W-:Y:S01]  /*0960*/  IMAD.HI.U32 R3, R238, R8, RZ ;  /* 0x00000008ee037227 */ /* 0x000fe200078e00ff */
[C---:B------:R-:W-:Y:S02]  /*0970*/  ISETP.GT.U32.AND P4, PT, R247.reuse, R2, PT ;  /* 0x00000002f700720c */ /* 0x040fe40003f84070 */
[----:B------:R-:W-:Y:S01]  /*0980*/  IABS R10, R15 ;  /* 0x0000000f000a7213 */ /* 0x000fe20000000000 */
[----:B------:R-:W-:Y:S01]  /*0990*/  @!P5 IMAD.IADD R12, R12, 0x1, -R247 ;  /* 0x000000010c0cd824 */ /* 0x000fe200078e0af7 */
[----:B------:R-:W-:Y:S01]  /*09a0*/  LOP3.LUT R18, R240, 0x18, RZ, 0xfc, !PT ;  /* 0x00000018f0127812 */ /* 0x000fe200078efcff */
[----:B------:R-:W-:Y:S01]  /*09b0*/  @!P0 IMAD.IADD R252, R252, 0x1, -R9 ;  /* 0x00000001fcfc8824 */ /* 0x000fe200078e0a09 */
[C---:B------:R-:W-:Y:S01]  /*09c0*/  LOP3.LUT R19, R240.reuse, 0x1a, RZ, 0xfc, !PT ;  /* 0x0000001af0137812 */ /* 0x040fe200078efcff */
[----:B------:R-:W-:Y:S01]  /*09d0*/  IMAD.MOV R3, RZ, RZ, -R3 ;  /* 0x000000ffff037224 */ /* 0x000fe200078e0a03 */
[C---:B------:R-:W-:Y:S01]  /*09e0*/  ISETP.GT.U32.AND P5, PT, R247.reuse, R12, PT ;  /* 0x0000000cf700720c */ /* 0x040fe20003fa4070 */
[----:B------:R-:W-:Y:S01]  /*09f0*/  IMAD R6, R247, R6, R7 ;  /* 0x00000006f7067224 */ /* 0x000fe200078e0207 */
[----:B------:R-:W-:Y:S01]  /*0a00*/  ISETP.GT.U32.AND P1, PT, R9, R252, PT ;  /* 0x000000fc0900720c */ /* 0x000fe20003f24070 */
[C---:B------:R-:W-:Y:S01]  /*0a10*/  IMAD R8, R247.reuse, R3, R8 ;  /* 0x00000003f7087224 */ /* 0x040fe200078e0208 */
[----:B------:R-:W-:Y:S01]  /*0a20*/  LOP3.LUT R17, R240, 0x16, RZ, 0xfc, !PT ;  /* 0x00000016f0117812 */ /* 0x000fe200078efcff */
[--C-:B------:R-:W-:Y:S01]  /*0a30*/  @!P6 IMAD.IADD R4, R4, 0x1, -R247.reuse ;  /* 0x000000010404e824 */ /* 0x100fe200078e0af7 */
[C---:B------:R-:W-:Y:S01]  /*0a40*/  ISETP.GT.U32.AND P0, PT, R247.reuse, R6, PT ;  /* 0x00000006f700720c */ /* 0x040fe20003f04070 */
[----:B------:R-:W-:Y:S01]  /*0a50*/  @!P4 IMAD.IADD R2, R2, 0x1, -R247 ;  /* 0x000000010202c824 */ /* 0x000fe200078e0af7 */
[----:B------:R-:W-:Y:S01]  /*0a60*/  ISETP.GE.AND P6, PT, R240, RZ, PT ;  /* 0x000000fff000720c */ /* 0x000fe20003fc6270 */
[----:B------:R-:W-:Y:S01]  /*0a70*/  IMAD.HI.U32 R5, R238, R10, RZ ;  /* 0x0000000aee057227 */ /* 0x000fe200078e00ff */
[----:B------:R-:W-:-:S02]  /*0a80*/  ISETP.GT.U32.AND P4, PT, R247, R4, PT ;  /* 0x00000004f700720c */ /* 0x000fc40003f84070 */
[----:B------:R-:W-:Y:S01]  /*0a90*/  LOP3.LUT R20, R240, 0x38, RZ, 0xfc, !PT ;  /* 0x00000038f0147812 */ /* 0x000fe200078efcff */
[----:B------:R-:W-:Y:S01]  /*0aa0*/  @!P5 IMAD.IADD R12, R12, 0x1, -R247 ;  /* 0x000000010c0cd824 */ /* 0x000fe200078e0af7 */
[C---:B------:R-:W-:Y:S01]  /*0ab0*/  ISETP.GT.U32.AND P5, PT, R247.reuse, R8, PT ;  /* 0x00000008f700720c */ /* 0x040fe20003fa4070 */
[----:B------:R-:W-:Y:S01]  /*0ac0*/  IMAD.MOV R5, RZ, RZ, -R5 ;  /* 0x000000ffff057224 */ /* 0x000fe200078e0a05 */
[----:B------:R-:W-:Y:S01]  /*0ad0*/  LOP3.LUT R21, R240, 0x3a, RZ, 0xfc, !PT ;  /* 0x0000003af0157812 */ /* 0x000fe200078efcff */
[----:B------:R-:W-:Y:S01]  /*0ae0*/  @!P1 IMAD.IADD R252, R252, 0x1, -R9 ;  /* 0x00000001fcfc9824 */ /* 0x000fe200078e0a09 */
[----:B------:R-:W-:Y:S01]  /*0af0*/  LOP3.LUT R9, R240, 0xa, RZ, 0xfc, !PT ;  /* 0x0000000af0097812 */ /* 0x000fe200078efcff */
[----:B------:R-:W-:Y:S01]  /*0b00*/  IMAD R10, R247, R5, R10 ;  /* 0x00000005f70a7224 */ /* 0x000fe200078e020a */
[----:B------:R-:W-:Y:S01]  /*0b10*/  ISETP.GE.AND P1, PT, R11, RZ, PT ;  /* 0x000000ff0b00720c */ /* 0x000fe20003f26270 */
[----:B------:R-:W-:Y:S01]  /*0b20*/  IMAD.MOV.U32 R16, RZ, RZ, R2 ;  /* 0x000000ffff107224 */ /* 0x000fe200078e0002 */
[----:B------:R-:W-:Y:S01]  /*0b30*/  IABS R5, R9 ;  /* 0x0000000900057213 */ /* 0x000fe20000000000 */
[--C-:B------:R-:W-:Y:S01]  /*0b40*/  @!P0 IMAD.IADD R6, R6, 0x1, -R247.reuse ;  /* 0x0000000106068824 */ /* 0x100fe200078e0af7 */
[C---:B------:R-:W-:Y:S01]  /*0b50*/  LOP3.LUT R11, R240.reuse, 0xc, RZ, 0xfc, !PT ;  /* 0x0000000cf00b7812 */ /* 0x040fe200078efcff */
[----:B------:R-:W-:Y:S01]  /*0b60*/  IMAD.MOV.U32 R2, RZ, RZ, R12 ;  /* 0x000000ffff027224 */ /* 0x000fe200078e000c */
[----:B------:R-:W-:Y:S01]  /*0b70*/  LOP3.LUT R22, R240, 0x3c, RZ, 0xfc, !PT ;  /* 0x0000003cf0167812 */ /* 0x000fe200078efcff */
[--C-:B------:R-:W-:Y:S01]  /*0b80*/  @!P5 IMAD.IADD R8, R8, 0x1, -R247.reuse ;  /* 0x000000010808d824 */ /* 0x100fe200078e0af7 */
[C---:B------:R-:W-:Y:S01]  /*0b90*/  ISETP.GT.U32.AND P0, PT, R247.reuse, R6, PT ;  /* 0x00000006f700720c */ /* 0x040fe20003f04070 */
[----:B------:R-:W-:Y:S01]  /*0ba0*/  @!P4 IMAD.IADD R4, R4, 0x1, -R247 ;  /* 0x000000010404c824 */ /* 0x000fe200078e0af7 */
[----:B------:R-:W-:Y:S01]  /*0bb0*/  ISETP.GT.U32.AND P4, PT, R247, R10, PT ;  /* 0x0000000af700720c */ /* 0x000fe20003f84070 */
[----:B------:R-:W-:Y:S01]  /*0bc0*/  @!P6 IMAD.MOV R16, RZ, RZ, -R16 ;  /* 0x000000ffff10e224 */ /* 0x000fe200078e0a10 */
[----:B------:R-:W-:Y:S01]  /*0bd0*/  ISETP.GE.AND P6, PT, R13, RZ, PT ;  /* 0x000000ff0d00720c */ /* 0x000fe20003fc6270 */
[----:B------:R-:W-:Y:S01]  /*0be0*/  @!P3 IMAD.MOV R2, RZ, RZ, -R2 ;  /* 0x000000ffff02b224 */ /* 0x000fe200078e0a02 */
[----:B------:R-:W-:Y:S01]  /*0bf0*/  ISETP.GT.U32.AND P3, PT, R247, R8, PT ;  /* 0x00000008f700720c */ /* 0x000fe20003f64070 */
[----:B------:R-:W-:Y:S01]  /*0c00*/  IMAD.HI.U32 R3, R238, R5, RZ ;  /* 0x00000005ee037227 */ /* 0x000fe200078e00ff */
[----:B------:R1:W-:Y:S01]  /*0c10*/  STL [R1+0x44], R16 ;  /* 0x0000441001007387 */ /* 0x0003e20000100800 */
[----:B------:R-:W-:-:S02]  /*0c20*/  IABS R7, R11 ;  /* 0x0000000b00077213 */ /* 0x000fc40000000000 */
[----:B------:R-:W-:Y:S01]  /*0c30*/  ISETP.GE.AND P5, PT, R15, RZ, PT ;  /* 0x000000ff0f00720c */ /* 0x000fe20003fa6270 */
[----:B------:R2:W-:Y:S01]  /*0c40*/  STL [R1+0xba4], R2 ;  /* 0x000ba40201007387 */ /* 0x0005e20000100800 */
[--C-:B------:R-:W-:Y:S01]  /*0c50*/  @!P0 IMAD.IADD R6, R6, 0x1, -R247.reuse ;  /* 0x0000000106068824 */ /* 0x100fe200078e0af7 */
[----:B------:R-:W-:Y:S01]  /*0c60*/  ISETP.GE.AND P0, PT, R14, RZ, PT ;  /* 0x000000ff0e00720c */ /* 0x000fe20003f06270 */
[----:B------:R-:W-:Y:S01]  /*0c70*/  @!P4 IMAD.IADD R10, R10, 0x1, -R247 ;  /* 0x000000010a0ac824 */ /* 0x000fe200078e0af7 */
[C---:B------:R-:W-:Y:S01]  /*0c80*/  LOP3.LUT R15, R240.reuse, 0x12, RZ, 0xfc, !PT ;  /* 0x00000012f00f7812 */ /* 0x040fe200078efcff */
[----:B-1----:R-:W-:Y:S01]  /*0c90*/  IMAD.MOV.U32 R16, RZ, RZ, R4 ;  /* 0x000000ffff107224 */ /* 0x002fe200078e0004 */
[----:B------:R-:W-:Y:S01]  /*0ca0*/  LOP3.LUT R13, R240, 0x10, RZ, 0xfc, !PT ;  /* 0x00000010f00d7812 */ /* 0x000fe200078efcff */
[----:B------:R-:W-:Y:S01]  /*0cb0*/  IMAD.MOV R4, RZ, RZ, -R3 ;  /* 0x000000ffff047224 */ /* 0x000fe200078e0a03 */
[C---:B------:R-:W-:Y:S01]  /*0cc0*/  ISETP.GT.U32.AND P4, PT, R247.reuse, R10, PT ;  /* 0x0000000af700720c */ /* 0x040fe20003f84070 */
[----:B------:R-:W-:Y:S01]  /*0cd0*/  @!P3 IMAD.IADD R8, R8, 0x1, -R247 ;  /* 0x000000010808b824 */ /* 0x000fe200078e0af7 */
[----:B------:R-:W-:Y:S01]  /*0ce0*/  IABS R12, R15 ;  /* 0x0000000f000c7213 */ /* 0x000fe20000000000 */
[----:B------:R-:W-:Y:S01]  /*0cf0*/  IMAD R4, R247, R4, R5 ;  /* 0x00000004f7047224 */ /* 0x000fe200078e0205 */
[----:B------:R-:W-:Y:S01]  /*0d00*/  IABS R14, R18 ;  /* 0x00000012000e7213 */ /* 0x000fe20000000000 */
[----:B------:R-:W-:Y:S01]  /*0d10*/  IMAD.HI.U32 R3, R238, R7, RZ ;  /* 0x00000007ee037227 */ /* 0x000fe200078e00ff */
[----:B------:R-:W-:-:S02]  /*0d20*/  LOP3.LUT R23, R240, 0x3e, RZ, 0xfc, !PT ;  /* 0x0000003ef0177812 */ /* 0x000fc400078efcff */
[----:B------:R-:W-:Y:S01]  /*0d30*/  ISETP.GT.U32.AND P3, PT, R247, R4, PT ;  /* 0x00000004f700720c */ /* 0x000fe20003f64070 */
[----:B--2---:R-:W-:Y:S01]  /*0d40*/  IMAD.MOV.U32 R2, RZ, RZ, R6 ;  /* 0x000000ffff027224 */ /* 0x004fe200078e0006 */
[C---:B------:R-:W-:Y:S01]  /*0d50*/  LOP3.LUT R24, R240.reuse, 0x42, RZ, 0xfc, !PT ;  /* 0x00000042f0187812 */ /* 0x040fe200078efcff */
[----:B------:R-:W-:Y:S01]  /*0d60*/  @!P1 IMAD.MOV R16, RZ, RZ, -R16 ;  /* 0x000000ffff109224 */ /* 0x000fe200078e0a10 */
[----:B------:R-:W-:Y:S01]  /*0d70*/  ISETP.GE.AND P1, PT, R9, RZ, PT ;  /* 0x000000ff0900720c */ /* 0x000fe20003f26270 */
[----:B------:R-:W-:Y:S01]  /*0d80*/  IMAD.MOV R6, RZ, RZ, -R3 ;  /* 0x000000ffff067224 */ /* 0x000fe200078e0a03 */
[----:B------:R-:W-:Y:S01]  /*0d90*/  LOP3.LUT R3, R240, 0xe, RZ, 0xfc, !PT ;  /* 0x0000000ef0037812 */ /* 0x000fe200078efcff */
[----:B------:R-:W-:Y:S01]  /*0da0*/  @!P6 IMAD.MOV R2, RZ, RZ, -R2 ;  /* 0x000000ffff02e224 */ /* 0x000fe200078e0a02 */
[----:B------:R-:W-:Y:S01]  /*0db0*/  STL [R1+0x40], R16 ;  /* 0x0000401001007387 */ /* 0x000fe20000100800 */
[C---:B------:R-:W-:Y:S01]  /*0dc0*/  IMAD R6, R247.reuse, R6, R7 ;  /* 0x00000006f7067224 */ /* 0x040fe200078e0207 */
[----:B------:R-:W-:Y:S01]  /*0dd0*/  IABS R9, R3 ;  /* 0x0000000300097213 */ /* 0x000fe20000000000 */
[--C-:B------:R-:W-:Y:S01]  /*0de0*/  @!P4 IMAD.IADD R10, R10, 0x1, -R247.reuse ;  /* 0x000000010a0ac824 */ /* 0x100fe200078e0af7 */
[----:B------:R1:W-:Y:S01]  /*0df0*/  STL [R1+0x3c], R2 ;  /* 0x00003c0201007387 */ /* 0x0003e20000100800 */
[----:B------:R-:W-:Y:S01]  /*0e00*/  @!P3 IMAD.IADD R4, R4, 0x1, -R247 ;  /* 0x000000010404b824 */ /* 0x000fe200078e0af7 */
[----:B------:R-:W-:Y:S01]  /*0e10*/  ISETP.GT.U32.AND P4, PT, R247, R6, PT ;  /* 0x00000006f700720c */ /* 0x000fe20003f84070 */
[----:B------:R-:W-:Y:S01]  /*0e20*/  IMAD.HI.U32 R7, R238, R12, RZ ;  /* 0x0000000cee077227 */ /* 0x000fe200078e00ff */
[----:B------:R-:W-:-:S02]  /*0e30*/  ISETP.GE.AND P6, PT, R11, RZ, PT ;  /* 0x000000ff0b00720c */ /* 0x000fc40003fc6270 */
[C---:B------:R-:W-:Y:S01]  /*0e40*/  ISETP.GT.U32.AND P3, PT, R247.reuse, R4, PT ;  /* 0x00000004f700720c */ /* 0x040fe20003f64070 */
[----:B------:R-:W-:Y:S01]  /*0e50*/  IMAD.MOV R7, RZ, RZ, -R7 ;  /* 0x000000ffff077224 */ /* 0x000fe200078e0a07 */
[----:B------:R-:W-:Y:S01]  /*0e60*/  IABS R11, R13 ;  /* 0x0000000d000b7213 */ /* 0x000fe20000000000 */
[----:B-1----:R-:W-:Y:S01]  /*0e70*/  IMAD.MOV.U32 R2, RZ, RZ, R8 ;  /* 0x000000ffff027224 */ /* 0x002fe200078e0008 */
[C---:B------:R-:W-:Y:S01]  /*0e80*/  LOP3.LUT R26, R240.reuse, 0x44, RZ, 0xfc, !PT ;  /* 0x00000044f01a7812 */ /* 0x040fe200078efcff */
[----:B------:R-:W-:Y:S01]  /*0e90*/  IMAD R12, R247, R7, R12 ;  /* 0x00000007f70c7224 */ /* 0x000fe200078e020c */
[----:B------:R-:W-:Y:S01]  /*0ea0*/  LOP3.LUT R28, R240, 0x46, RZ, 0xfc, !PT ;  /* 0x00000046f01c7812 */ /* 0x000fe200078efcff */
[----:B------:R-:W-:Y:S01]  /*0eb0*/  @!P0 IMAD.MOV R2, RZ, RZ, -R2 ;  /* 0x000000ffff028224 */ /* 0x000fe200078e0a02 */
[----:B------:R-:W-:Y:S01]  /*0ec0*/  ISETP.GE.AND P0, PT, R3, RZ, PT ;  /* 0x000000ff0300720c */ /* 0x000fe20003f06270 */
[----:B------:R-:W-:Y:S01]  /*0ed0*/  IMAD.HI.U32 R3, R238, R9, RZ ;  /* 0x00000009ee037227 */ /* 0x000fe200078e00ff */
[----:B------:R-:W-:-:S02]  /*0ee0*/  LOP3.LUT R29, R240, 0x48, RZ, 0xfc, !PT ;  /* 0x00000048f01d7812 */ /* 0x000fc400078efcff */
[----:B------:R1:W-:Y:S01]  /*0ef0*/  STL [R1+0x38], R2 ;  /* 0x0000380201007387 */ /* 0x0003e20000100800 */
[----:B------:R-:W-:Y:S01]  /*0f00*/  IMAD.MOV R8, RZ, RZ, -R3 ;  /* 0x000000ffff087224 */ /* 0x000fe200078e0a03 */
[----:B------:R-:W-:Y:S01]  /*0f10*/  LOP3.LUT R30, R240, 0x4a, RZ, 0xfc, !PT ;  /* 0x0000004af01e7812 */ /* 0x000fe200078efcff */
[----:B------:R-:W-:Y:S01]  /*0f20*/  @!P4 IMAD.IADD R6, R6, 0x1, -R247 ;  /* 0x000000010606c824 */ /* 0x000fe200078e0af7 */
[----:B------:R-:W-:Y:S01]  /*0f30*/  LOP3.LUT R31, R240, 0x4c, RZ, 0xfc, !PT ;  /* 0x0000004cf01f7812 */ /* 0x000fe200078efcff */
[C---:B------:R-:W-:Y:S01]  /*0f40*/  IMAD R8, R247.reuse, R8, R9 ;  /* 0x00000008f7087224 */ /* 0x040fe200078e0209 */
[----:B------:R-:W-:Y:S01]  /*0f50*/  IABS R9, R17 ;  /* 0x0000001100097213 */ /* 0x000fe20000000000 */
[----:B------:R-:W-:Y:S01]  /*0f60*/  @!P3 IMAD.IADD R4, R4, 0x1, -R247 ;  /* 0x000000010404b824 */ /* 0x000fe200078e0af7 */
[C---:B------:R-:W-:Y:S01]  /*0f70*/  ISETP.GT.U32.AND P4, PT, R247.reuse, R6, PT ;  /* 0x00000006f700720c */ /* 0x040fe20003f84070 */
[----:B------:R-:W-:Y:S01]  /*0f80*/  IMAD.HI.U32 R5, R238, R11, RZ ;  /* 0x0000000bee057227 */ /* 0x000fe200078e00ff */
[----:B------:R-:W-:-:S02]  /*0f90*/  ISETP.GT.U32.AND P3, PT, R247, R8, PT ;  /* 0x00000008f700720c */ /* 0x000fc40003f64070 */
[----:B------:R-:W-:Y:S01]  /*0fa0*/  IABS R25, R30 ;  /* 0x0000001e00197213 */ /* 0x000fe20000000000 */
[----:B-1----:R-:W-:Y:S01]  /*0fb0*/  IMAD.MOV.U32 R2, RZ, RZ, R10 ;  /* 0x000000ffff027224 */ /* 0x002fe200078e000a */
[----:B------:R-:W-:Y:S01]  /*0fc0*/  IABS R27, R31 ;  /* 0x0000001f001b7213 */ /* 0x000fe20000000000 */
[----:B------:R-:W-:Y:S01]  /*0fd0*/  IMAD.MOV R10, RZ, RZ, -R5 ;  /* 0x000000ffff0a7224 */ /* 0x000fe200078e0a05 */
[C---:B------:R-:W-:Y:S01]  /*0fe0*/  LOP3.LUT R32, R240.reuse, 0x4e, RZ, 0xfc, !PT ;  /* 0x0000004ef0207812 */ /* 0x040fe200078efcff */
[----:B------:R-:W-:Y:S01]  /*0ff0*/  @!P5 IMAD.MOV R2, RZ, RZ, -R2 ;  /* 0x000000ffff02d224 */ /* 0x000fe200078e0a02 */
[----:B------:R-:W-:Y:S01]  /*1000*/  ISETP.GE.AND P5, PT, R13, RZ, PT ;  /* 0x000000ff0d00720c */ /* 0x000fe20003fa6270 */
[----:B------:R-:W-:Y:S01]  /*1010*/  IMAD R10, R247, R10, R11 ;  /* 0x0000000af70a7224 */ /* 0x000fe200078e020b */
[----:B------:R-:W-:Y:S01]  /*1020*/  LOP3.LUT R13, R240, 0x14, RZ, 0xfc, !PT ;  /* 0x00000014f00d7812 */ /* 0x000fe200078efcff */
[--C-:B------:R-:W-:Y:S01]  /*1030*/  @!P4 IMAD.IADD R6, R6, 0x1, -R247.reuse ;  /* 0x000000010606c824 */ /* 0x100fe200078e0af7 */
[----:B------:R1:W-:Y:S01]  /*1040*/  STL [R1+0x34], R2 ;  /* 0x0000340201007387 */ /* 0x0003e20000100800 */
[----:B------:R-:W-:Y:S01]  /*1050*/  @!P3 IMAD.IADD R8, R8, 0x1, -R247 ;  /* 0x000000010808b824 */ /* 0x000fe200078e0af7 */
[----:B------:R-:W-:-:S02]  /*1060*/  IABS R5, R13 ;  /* 0x0000000d00057213 */ /* 0x000fc40000000000 */
[C---:B------:R-:W-:Y:S02]  /*1070*/  ISETP.GT.U32.AND P4, PT, R247.reuse, R10, PT ;  /* 0x0000000af700720c */ /* 0x040fe40003f84070 */
[C---:B------:R-:W-:Y:S01]  /*1080*/  ISETP.GT.U32.AND P3, PT, R247.reuse, R8, PT ;  /* 0x00000008f700720c */ /* 0x040fe20003f64070 */
[----:B------:R-:W-:Y:S01]  /*1090*/  IMAD.HI.U32 R3, R238, R5, RZ ;  /* 0x00000005ee037227 */ /* 0x000fe200078e00ff */
[----:B------:R-:W-:Y:S02]  /*10a0*/  IABS R11, R19 ;  /* 0x00000013000b7213 */ /* 0x000fe40000000000 */
[C---:B------:R-:W-:Y:S01]  /*10b0*/  LOP3.LUT R33, R240.reuse, 0x50, RZ, 0xfc, !PT ;  /* 0x00000050f0217812 */ /* 0x040fe200078efcff */
[----:B-1----:R-:W-:Y:S01]  /*10c0*/  IMAD.MOV.U32 R2, RZ, RZ, R4 ;  /* 0x000000ffff027224 */ /* 0x002fe200078e0004 */
[C---:B------:R-:W-:Y:S01]  /*10d0*/  LOP3.LUT R34, R240.reuse, 0x52, RZ, 0xfc, !PT ;  /* 0x00000052f0227812 */ /* 0x040fe200078efcff */
[----:B------:R-:W-:Y:S01]  /*10e0*/  IMAD.MOV R4, RZ, RZ, -R3 ;  /* 0x000000ffff047224 */ /* 0x000fe200078e0a03 */
[C---:B------:R-:W-:Y:S01]  /*10f0*/  LOP3.LUT R35, R240.reuse, 0x54, RZ, 0xfc, !PT ;  /* 0x00000054f0237812 */ /* 0x040fe200078efcff */
[----:B------:R-:W-:Y:S01]  /*1100*/  @!P1 IMAD.MOV R2, RZ, RZ, -R2 ;  /* 0x000000ffff029224 */ /* 0x000fe200078e0a02 */
[C---:B------:R-:W-:Y:S01]  /*1110*/  ISETP.GT.U32.AND P1, PT, R247.reuse, R12, PT ;  /* 0x0000000cf700720c */ /* 0x040fe20003f24070 */
[C---:B------:R-:W-:Y:S01]  /*1120*/  IMAD R4, R247.reuse, R4, R5 ;  /* 0x00000004f7047224 */ /* 0x040fe200078e0205 */
[----:B------:R-:W-:Y:S01]  /*1130*/  LOP3.LUT R36, R240, 0x56, RZ, 0xfc, !PT ;  /* 0x00000056f0247812 */ /* 0x000fe200078efcff */
[--C-:B------:R-:W-:Y:S01]  /*1140*/  @!P4 IMAD.IADD R10, R10, 0x1, -R247.reuse ;  /* 0x000000010a0ac824 */ /* 0x100fe200078e0af7 */
[----:B------:R1:W-:Y:S01]  /*1150*/  STL [R1+0x30], R2 ;  /* 0x0000300201007387 */ /* 0x0003e20000100800 */
[----:B------:R-:W-:Y:S01]  /*1160*/  @!P3 IMAD.IADD R8, R8, 0x1, -R247 ;  /* 0x000000010808b824 */ /* 0x000fe200078e0af7 */
[C---:B------:R-:W-:Y:S01]  /*1170*/  ISETP.GT.U32.AND P3, PT, R247.reuse, R4, PT ;  /* 0x00000004f700720c */ /* 0x040fe20003f64070 */
[----:B------:R-:W-:Y:S01]  /*1180*/  IMAD.HI.U32 R5, R238, R14, RZ ;  /* 0x0000000eee057227 */ /* 0x000fe200078e00ff */
[----:B------:R-:W-:-:S02]  /*1190*/  ISETP.GT.U32.AND P4, PT, R247, R10, PT ;  /* 0x0000000af700720c */ /* 0x000fc40003f84070 */
[----:B------:R-:W-:Y:S01]  /*11a0*/  LOP3.LUT R37, R240, 0x58, RZ, 0xfc, !PT ;  /* 0x00000058f0257812 */ /* 0x000fe200078efcff */
[----:B------:R-:W-:Y:S01]  /*11b0*/  IMAD.HI.U32 R7, R238, R11, RZ ;  /* 0x0000000bee077227 */ /* 0x000fe200078e00ff */
[C---:B------:R-:W-:Y:S02]  /*11c0*/  LOP3.LUT R39, R240.reuse, 0x5e, RZ, 0xfc, !PT ;  /* 0x0000005ef0277812 */ /* 0x040fe400078efcff */
[----:B------:R-:W-:Y:S01]  /*11d0*/  LOP3.LUT R40, R240, 0x60, RZ, 0xfc, !PT ;  /* 0x00000060f0287812 */ /* 0x000fe200078efcff */
[----:B------:R-:W-:Y:S01]  /*11e0*/  @!P1 IMAD.IADD R12, R12, 0x1, -R247 ;  /* 0x000000010c0c9824 */ /* 0x000fe200078e0af7 */
[C---:B------:R-:W-:Y:S01]  /*11f0*/  LOP3.LUT R41, R240.reuse, 0x62, RZ, 0xfc, !PT ;  /* 0x00000062f0297812 */ /* 0x040fe200078efcff */
[----:B-1----:R-:W-:Y:S01]  /*1200*/  IMAD.MOV.U32 R2, RZ, RZ, R6 ;  /* 0x000000ffff027224 */ /* 0x002fe200078e0006 */
[C---:B------:R-:W-:Y:S01]  /*1210*/  LOP3.LUT R42, R240.reuse, 0x64, RZ, 0xfc, !PT ;  /* 0x00000064f02a7812 */ /* 0x040fe200078efcff */
[----:B------:R-:W-:Y:S01]  /*1220*/  IMAD.MOV R5, RZ, RZ, -R5 ;  /* 0x000000ffff057224 */ /* 0x000fe200078e0a05 */
[----:B------:R-:W-:Y:S01]  /*1230*/  ISETP.GT.U32.AND P1, PT, R247, R12, PT ;  /* 0x0000000cf700720c */ /* 0x000fe20003f24070 */
[----:B------:R-:W-:Y:S01]  /*1240*/  @!P6 IMAD.MOV R2, RZ, RZ, -R2 ;  /* 0x000000ffff02e224 */ /* 0x000fe200078e0a02 */
[----:B------:R-:W-:Y:S01]  /*1250*/  ISETP.GE.AND P6, PT, R15, RZ, PT ;  /* 0x000000ff0f00720c */ /* 0x000fe20003fc6270 */
[----:B------:R-:W-:Y:S01]  /*1260*/  IMAD.MOV R16, RZ, RZ, -R7 ;  /* 0x000000ffff107224 */ /* 0x000fe200078e0a07 */
[----:B------:R-:W-:Y:S01]  /*1270*/  LOP3.LUT R15, R240, 0x1e, RZ, 0xfc, !PT ;  /* 0x0000001ef00f7812 */ /* 0x000fe200078efcff */
[----:B------:R-:W-:Y:S01]  /*1280*/  IMAD R14, R247, R5, R14 ;  /* 0x00000005f70e7224 */ /* 0x000fe200078e020e */
[----:B------:R1:W-:Y:S01]  /*1290*/  STL [R1+0x2c], R2 ;  /* 0x00002c0201007387 */ /* 0x0003e20000100800 */
[----:B------:R-:W-:Y:S01]  /*12a0*/  IMAD.HI.U32 R3, R238, R9, RZ ;  /* 0x00000009ee037227 */ /* 0x000fe200078e00ff */
[----:B------:R-:W-:-:S02]  /*12b0*/  IABS R7, R15 ;  /* 0x0000000f00077213 */ /* 0x000fc40000000000 */
[----:B------:R-:W-:Y:S01]  /*12c0*/  IABS R38, R42 ;  /* 0x0000002a00267213 */ /* 0x000fe20000000000 */
[--C-:B------:R-:W-:Y:S01]  /*12d0*/  @!P3 IMAD.IADD R4, R4, 0x1, -R247.reuse ;  /* 0x000000010404b824 */ /* 0x100fe200078e0af7 */
[----:B------:R-:W-:Y:S01]  /*12e0*/  LOP3.LUT R43, R240, 0x66, RZ, 0xfc, !PT ;  /* 0x00000066f02b7812 */ /* 0x000fe200078efcff */
[--C-:B------:R-:W-:Y:S01]  /*12f0*/  @!P1 IMAD.IADD R12, R12, 0x1, -R247.reuse ;  /* 0x000000010c0c9824 */ /* 0x100fe200078e0af7 */
[----:B------:R-:W-:Y:S01]  /*1300*/  ISETP.GT.U32.AND P1, PT, R247, R14, PT ;  /* 0x0000000ef700720c */ /* 0x000fe20003f24070 */
[----:B------:R-:W-:Y:S01]  /*1310*/  @!P4 IMAD.IADD R10, R10, 0x1, -R247 ;  /* 0x000000010a0ac824 */ /* 0x000fe200078e0af7 */
[----:B------:R-:W-:Y:S01]  /*1320*/  ISETP.GE.AND P4, PT, R13, RZ, PT ;  /* 0x000000ff0d00720c */ /* 0x000fe20003f86270 */
[----:B-1----:R-:W-:Y:S01]  /*1330*/  IMAD.MOV.U32 R2, RZ, RZ, R8 ;  /* 0x000000ffff027224 */ /* 0x002fe200078e0008 */
[C---:B------:R-:W-:Y:S01]  /*1340*/  LOP3.LUT R13, R240.reuse, 0x1c, RZ, 0xfc, !PT ;  /* 0x0000001cf00d7812 */ /* 0x040fe200078efcff */
[C---:B------:R-:W-:Y:S01]  /*1350*/  IMAD R8, R247.reuse, R16, R11 ;  /* 0x00000010f7087224 */ /* 0x040fe200078e020b */
[C---:B------:R-:W-:Y:S01]  /*1360*/  LOP3.LUT R44, R240.reuse, 0x6a, RZ, 0xfc, !PT ;  /* 0x0000006af02c7812 */ /* 0x040fe200078efcff */
[----:B------:R-:W-:Y:S01]  /*1370*/  @!P0 IMAD.MOV R2, RZ, RZ, -R2 ;  /* 0x000000ffff028224 */ /* 0x000fe200078e0a02 */
[C---:B------:R-:W-:Y:S01]  /*1380*/  ISETP.GT.U32.AND P0, PT, R247.reuse, R4, PT ;  /* 0x00000004f700720c */ /* 0x040fe20003f04070 */
[----:B------:R-:W-:Y:S01]  /*1390*/  IMAD.MOV R6, RZ, RZ, -R3 ;  /* 0x000000ffff067224 */ /* 0x000fe200078e0a03 */
[----:B------:R-:W-:Y:S01]  /*13a0*/  IABS R5, R13 ;  /* 0x0000000d00057213 */ /* 0x000fe20000000000 */
[----:B------:R-:W-:Y:S01]  /*13b0*/  IMAD.MOV.U32 R3, RZ, RZ, R10 ;  /* 0x000000ffff037224 */ /* 0x000fe200078e000a */
[----:B------:R1:W-:Y:S01]  /*13c0*/  STL [R1+0x28], R2 ;  /* 0x0000280201007387 */ /* 0x0003e20000100800 */
[----:B------:R-:W-:Y:S01]  /*13d0*/  IMAD R6, R247, R6, R9 ;  /* 0x00000006f7067224 */ /* 0x000fe200078e0209 */
[----:B------:R-:W-:Y:S01]  /*13e0*/  LOP3.LUT R46, R240, 0x6e, RZ, 0xfc, !PT ;  /* 0x0000006ef02e7812 */ /* 0x000fe200078efcff */
[----:B------:R-:W-:Y:S01]  /*13f0*/  @!P5 IMAD.MOV R3, RZ, RZ, -R3 ;  /* 0x000000ffff03d224 */ /* 0x000fe200078e0a03 */
[----:B------:R-:W-:Y:S01]  /*1400*/  ISETP.GE.AND P5, PT, R17, RZ, PT ;  /* 0x000000ff1100720c */ /* 0x000fe20003fa6270 */
[----:B------:R-:W-:Y:S01]  /*1410*/  @!P1 IMAD.IADD R14, R14, 0x1, -R247 ;  /* 0x000000010e0e9824 */ /* 0x000fe200078e0af7 */
[----:B------:R-:W-:-:S02]  /*1420*/  ISETP.GT.U32.AND P3, PT, R247, R6, PT ;  /* 0x00000006f700720c */ /* 0x000fc40003f64070 */
[----:B------:R2:W-:Y:S01]  /*1430*/  STL [R1+0x24], R3 ;  /* 0x0000240301007387 */ /* 0x0005e20000100800 */
[----:B------:R-:W-:Y:S01]  /*1440*/  @!P0 IMAD.IADD R4, R4, 0x1, -R247 ;  /* 0x0000000104048824 */ /* 0x000fe200078e0af7 */
[----:B------:R-:W-:Y:S01]  /*1450*/  LOP3.LUT R17, R240, 0x20, RZ, 0xfc, !PT ;  /* 0x00000020f0117812 */ /* 0x000fe200078efcff */
[----:B-1----:R-:W-:Y:S01]  /*1460*/  IMAD.MOV.U32 R2, RZ, RZ, R12 ;  /* 0x000000ffff027224 */ /* 0x002fe200078e000c */
[----:B------:R-:W-:Y:S02]  /*1470*/  ISETP.GE.AND P0, PT, R18, RZ, PT ;  /* 0x000000ff1200720c */ /* 0x000fe40003f06270 */
[----:B------:R-:W-:Y:S01]  /*1480*/  LOP3.LUT R18, R240, 0x22, RZ, 0xfc, !PT ;  /* 0x00000022f0127812 */ /* 0x000fe200078efcff */
[----:B------:R-:W-:Y:S01]  /*1490*/  @!P6 IMAD.MOV R2, RZ, RZ, -R2 ;  /* 0x000000ffff02e224 */ /* 0x000fe200078e0a02 */
[----:B------:R-:W-:Y:S01]  /*14a0*/  ISETP.GT.U32.AND P6, PT, R247, R8, PT ;  /* 0x00000008f700720c */ /* 0x000fe20003fc4070 */
[----:B--2---:R-:W-:Y:S01]  /*14b0*/  IMAD.HI.U32 R3, R238, R5, RZ ;  /* 0x00000005ee037227 */ /* 0x004fe200078e00ff */
[----:B------:R-:W-:-:S02]  /*14c0*/  IABS R9, R17 ;  /* 0x0000001100097213 */ /* 0x000fc40000000000 */
[----:B------:R1:W-:Y:S01]  /*14d0*/  STL [R1+0x20], R2 ;  /* 0x0000200201007387 */ /* 0x0003e20000100800 */
[----:B------:R-:W-:Y:S01]  /*14e0*/  IABS R12, R18 ;  /* 0x00000012000c7213 */ /* 0x000fe20000000000 */
[----:B------:R-:W-:Y:S01]  /*14f0*/  IMAD.MOV R10, RZ, RZ, -R3 ;  /* 0x000000ffff0a7224 */ /* 0x000fe200078e0a03 */
[----:B------:R-:W-:Y:S01]  /*1500*/  LOP3.LUT R45, R240, 0x6c, RZ, 0xfc, !PT ;  /* 0x0000006cf02d7812 */ /* 0x000fe200078efcff */
[----:B------:R-:W-:Y:S01]  /*1510*/  IMAD.HI.U32 R3, R238, R7, RZ ;  /* 0x00000007ee037227 */ /* 0x000fe200078e00ff */
[C---:B------:R-:W-:Y:S02]  /*1520*/  LOP3.LUT R53, R240.reuse, 0x72, RZ, 0xfc, !PT ;  /* 0x00000072f0357812 */ /* 0x040fe400078efcff */
[----:B------:R-:W-:Y:S01]  /*1530*/  LOP3.LUT R55, R240, 0x76, RZ, 0xfc, !PT ;  /* 0x00000076f0377812 */ /* 0x000fe200078efcff */
[--C-:B------:R-:W-:Y:S01]  /*1540*/  @!P3 IMAD.IADD R6, R6, 0x1, -R247.reuse ;  /* 0x000000010606b824 */ /* 0x100fe200078e0af7 */
[----:B------:R-:W-:Y:S01]  /*1550*/  ISETP.GE.AND P3, PT, R19, RZ, PT ;  /* 0x000000ff1300720c */ /* 0x000fe20003f66270 */
[----:B------:R-:W-:Y:S01]  /*1560*/  @!P6 IMAD.IADD R8, R8, 0x1, -R247 ;  /* 0x000000010808e824 */ /* 0x000fe200078e0af7 */
[C---:B------:R-:W-:Y:S01]  /*1570*/  ISETP.GT.U32.AND P6, PT, R247.reuse, R14, PT ;  /* 0x0000000ef700720c */ /* 0x040fe20003fc4070 */
[----:B-1----:R-:W-:Y:S01]  /*1580*/  IMAD.MOV.U32 R2, RZ, RZ, R4 ;  /* 0x000000ffff027224 */ /* 0x002fe200078e0004 */
[C---:B------:R-:W-:Y:S01]  /*1590*/  ISETP.GT.U32.AND P1, PT, R247.reuse, R6, PT ;  /* 0x00000006f700720c */ /* 0x040fe20003f24070 */
[C---:B------:R-:W-:Y:S01]  /*15a0*/  IMAD R4, R247.reuse, R10, R5 ;  /* 0x0000000af7047224 */ /* 0x040fe200078e0205 */
[----:B------:R-:W-:Y:S01]  /*15b0*/  LOP3.LUT R19, R240, 0x24, RZ, 0xfc, !PT ;  /* 0x00000024f0137812 */ /* 0x000fe200078efcff */
[----:B------:R-:W-:Y:S01]  /*15c0*/  IMAD.MOV R10, RZ, RZ, -R3 ;  /* 0x000000ffff0a7224 */ /* 0x000fe200078e0a03 */
[----:B------:R-:W-:Y:S01]  /*15d0*/  IABS R47, R53 ;  /* 0x00000035002f7213 */ /* 0x000fe20000000000 */
[----:B------:R-:W-:Y:S01]  /*15e0*/  @!P4 IMAD.MOV R2, RZ, RZ, -R2 ;  /* 0x000000ffff02c224 */ /* 0x000fe200078e0a02 */
[C---:B------:R-:W-:Y:S01]  /*15f0*/  ISETP.GT.U32.AND P4, PT, R247.reuse, R8, PT ;  /* 0x00000008f700720c */ /* 0x040fe20003f84070 */
[----:B------:R-:W-:Y:S01]  /*1600*/  IMAD R10, R247, R10, R7 ;  /* 0x0000000af70a7224 */ /* 0x000fe200078e0207 */
[----:B------:R-:W-:Y:S01]  /*1610*/  IABS R11, R19 ;  /* 0x00000013000b7213 */ /* 0x000fe20000000000 */
[----:B------:R-:W-:Y:S01]  /*1620*/  IMAD.HI.U32 R3, R238, R9, RZ ;  /* 0x00000009ee037227 */ /* 0x000fe200078e00ff */
[----:B------:R1:W-:Y:S01]  /*1630*/  STL [R1+0x1c], R2 ;  /* 0x00001c0201007387 */ /* 0x0003e20000100800 */
[----:B------:R-:W-:-:S02]  /*1640*/  LOP3.LUT R56, R240, 0x78, RZ, 0xfc, !PT ;  /* 0x00000078f0387812 */ /* 0x000fc400078efcff */
[--C-:B------:R-:W-:Y:S01]  /*1650*/  @!P6 IMAD.IADD R14, R14, 0x1, -R247.reuse ;  /* 0x000000010e0ee824 */ /* 0x100fe200078e0af7 */
[C---:B------:R-:W-:Y:S01]  /*1660*/  ISETP.GT.U32.AND P6, PT, R247.reuse, R10, PT ;  /* 0x0000000af700720c */ /* 0x040fe20003fc4070 */
[----:B------:R-:W-:Y:S01]  /*1670*/  @!P1 IMAD.IADD R6, R6, 0x1, -R247 ;  /* 0x0000000106069824 */ /* 0x000fe200078e0af7 */
[C---:B------:R-:W-:Y:S01]  /*1680*/  ISETP.GT.U32.AND P1, PT, R247.reuse, R4, PT ;  /* 0x00000004f700720c */ /* 0x040fe20003f24070 */
[----:B------:R-:W-:Y:S01]  /*1690*/  IMAD.HI.U32 R5, R238, R12, RZ ;  /* 0x0000000cee057227 */ /* 0x000fe200078e00ff */
[----:B------:R-:W-:Y:S02]  /*16a0*/  IABS R49, R55 ;  /* 0x0000003700317213 */ /* 0x000fe40000000000 */
[----:B------:R-:W-:Y:S01]  /*16b0*/  IABS R50, R56 ;  /* 0x0000003800327213 */ /* 0x000fe20000000000 */
[----:B-1----:R-:W-:Y:S01]  /*16c0*/  IMAD.MOV.U32 R2, RZ, RZ, R6 ;  /* 0x000000ffff027224 */ /* 0x002fe200078e0006 */
[C---:B------:R-:W-:Y:S01]  /*16d0*/  LOP3.LUT R54, R240.reuse, 0x74, RZ, 0xfc, !PT ;  /* 0x00000074f0367812 */ /* 0x040fe200078efcff */
[----:B------:R-:W-:Y:S01]  /*16e0*/  IMAD.MOV R6, RZ, RZ, -R3 ;  /* 0x000000ffff067224 */ /* 0x000fe200078e0a03 */
[----:B------:R-:W-:Y:S01]  /*16f0*/  LOP3.LUT R57, R240, 0x7a, RZ, 0xfc, !PT ;  /* 0x0000007af0397812 */ /* 0x000fe200078efcff */
[----:B------:R-:W-:Y:S01]  /*1700*/  @!P5 IMAD.MOV R2, RZ, RZ, -R2 ;  /* 0x000000ffff02d224 */ /* 0x000fe200078e0a02 */
[----:B------:R-:W-:Y:S01]  /*1710*/  IABS R48, R54 ;  /* 0x0000003600307213 */ /* 0x000fe20000000000 */
[--C-:B------:R-:W-:Y:S01]  /*1720*/  @!P6 IMAD.IADD R10, R10, 0x1, -R247.reuse ;  /* 0x000000010a0ae824 */ /* 0x100fe200078e0af7 */
[----:B------:R-:W-:Y:S01]  /*1730*/  LOP3.LUT R58, R240, 0x7c, RZ, 0xfc, !PT ;  /* 0x0000007cf03a7812 */ /* 0x000fe200078efcff */
[----:B------:R-:W-:Y:S01]  /*1740*/  IMAD.MOV.U32 R3, RZ, RZ, R14 ;  /* 0x000000ffff037224 */ /* 0x000fe200078e000e */
[----:B------:R1:W-:Y:S01]  /*1750*/  STL [R1+0x18], R2 ;  /* 0x0000180201007387 */ /* 0x0003e20000100800 */
[----:B------:R-:W-:Y:S01]  /*1760*/  @!P4 IMAD.IADD R8, R8, 0x1, -R247 ;  /* 0x000000010808c824 */ /* 0x000fe200078e0af7 */
[----:B------:R-:W-:Y:S01]  /*1770*/  ISETP.GT.U32.AND P6, PT, R247, R10, PT ;  /* 0x0000000af700720c */ /* 0x000fe20003fc4070 */
[----:B------:R-:W-:Y:S01]  /*1780*/  IMAD.HI.U32 R7, R238, R11, RZ ;  /* 0x0000000bee077227 */ /* 0x000fe200078e00ff */
[----:B------:R-:W-:-:S02]  /*1790*/  LOP3.LUT R14, R240, 0x26, RZ, 0xfc, !PT ;  /* 0x00000026f00e7812 */ /* 0x000fc400078efcff */
[----:B------:R-:W-:Y:S01]  /*17a0*/  ISETP.GE.AND P4, PT, R13, RZ, PT ;  /* 0x000000ff0d00720c */ /* 0x000fe20003f86270 */
[----:B------:R-:W-:Y:S01]  /*17b0*/  IMAD.MOV R5, RZ, RZ, -R5 ;  /* 0x000000ffff057224 */ /* 0x000fe200078e0a05 */
[C---:B------:R-:W-:Y:S01]  /*17c0*/  LOP3.LUT R59, R240.reuse, 0x7e, RZ, 0xfc, !PT ;  /* 0x0000007ef03b7812 */ /* 0x040fe200078efcff */
[----:B------:R-:W-:Y:S01]  /*17d0*/  @!P0 IMAD.MOV R3, RZ, RZ, -R3 ;  /* 0x000000ffff038224 */ /* 0x000fe200078e0a03 */
[----:B------:R-:W-:Y:S01]  /*17e0*/  LOP3.LUT R60, R240, 0x80, RZ, 0xfc, !PT ;  /* 0x00000080f03c7812 */ /* 0x000fe200078efcff */
[----:B------:R-:W-:Y:S01]  /*17f0*/  @!P1 IMAD.IADD R4, R4, 0x1, -R247 ;  /* 0x0000000104049824 */ /* 0x000fe200078e0af7 */
[----:B------:R-:W-:Y:S01]  /*1800*/  ISETP.GE.AND P1, PT, R15, RZ, PT ;  /* 0x000000ff0f00720c */ /* 0x000fe20003f26270 */
[----:B------:R-:W-:Y:S01]  /*1810*/  IMAD.MOV R16, RZ, RZ, -R7 ;  /* 0x000000ffff107224 */ /* 0x000fe200078e0a07 */
[----:B------:R2:W-:Y:S01]  /*1820*/  STL [R1+0x14], R3 ;  /* 0x0000140301007387 */ /* 0x0005e20000100800 */
[C---:B------:R-:W-:Y:S01]  /*1830*/  IMAD R12, R247.reuse, R5, R12 ;  /* 0x00000005f70c7224 */ /* 0x040fe200078e020c */
[C---:B------:R-:W-:Y:S01]  /*1840*/  ISETP.GT.U32.AND P5, PT, R247.reuse, R4, PT ;  /* 0x00000004f700720c */ /* 0x040fe20003fa4070 */
[----:B-1----:R-:W-:Y:S01]  /*1850*/  IMAD.MOV.U32 R2, RZ, RZ, R8 ;  /* 0x000000ffff027224 */ /* 0x002fe200078e0008 */
[----:B------:R-:W-:Y:S01]  /*1860*/  IABS R7, R14 ;  /* 0x0000000e00077213 */ /* 0x000fe20000000000 */
[----:B------:R-:W-:Y:S01]  /*1870*/  @!P6 IMAD.IADD R10, R10, 0x1, -R247 ;  /* 0x000000010a0ae824 */ /* 0x000fe200078e0af7 */
[----:B------:R-:W-:Y:S01]  /*1880*/  LOP3.LUT R15, R240, 0x28, RZ, 0xfc, !PT ;  /* 0x00000028f00f7812 */ /* 0x000fe200078efcff */
[----:B------:R-:W-:Y:S01]  /*1890*/  @!P3 IMAD.MOV R2, RZ, RZ, -R2 ;  /* 0x000000ffff02b224 */ /* 0x000fe200078e0a02 */
[C---:B------:R-:W-:Y:S01]  /*18a0*/  ISETP.GT.U32.AND P3, PT, R247.reuse, R12, PT ;  /* 0x0000000cf700720c */ /* 0x040fe20003f64070 */
[C---:B------:R-:W-:Y:S01]  /*18b0*/  IMAD R6, R247.reuse, R6, R9 ;  /* 0x00000006f7067224 */ /* 0x040fe200078e0209 */
[----:B------:R-:W-:Y:S01]  /*18c0*/  IABS R8, R15 ;  /* 0x0000000f00087213 */ /* 0x000fe20000000000 */
[C---:B--2---:R-:W-:Y:S01]  /*18d0*/  IMAD R3, R247.reuse, R16, R11 ;  /* 0x00000010f7037224 */ /* 0x044fe200078e020b */
[----:B------:R1:W-:Y:S01]  /*18e0*/  STL [R1+0x10], R2 ;  /* 0x0000100201007387 */ /* 0x0003e20000100800 */
[----:B------:R-:W-:Y:S01]  /*18f0*/  IMAD.HI.U32 R5, R238, R7, RZ ;  /* 0x00000007ee057227 */ /* 0x000fe200078e00ff */
[----:B------:R-:W-:-:S02]  /*1900*/  ISETP.GT.U32.AND P0, PT, R247, R6, PT ;  /* 0x00000006f700720c */ /* 0x000fc40003f04070 */
[----:B------:R-:W-:Y:S01]  /*1910*/  ISETP.GT.U32.AND P6, PT, R247, R3, PT ;  /* 0x00000003f700720c */ /* 0x000fe20003fc4070 */
[--C-:B------:R-:W-:Y:S01]  /*1920*/  @!P5 IMAD.IADD R4, R4, 0x1, -R247.reuse ;  /* 0x000000010404d824 */ /* 0x100fe200078e0af7 */
[----:B------:R-:W-:Y:S02]  /*1930*/  LOP3.LUT R16, R240, 0x2a, RZ, 0xfc, !PT ;  /* 0x0000002af0107812 */ /* 0x000fe400078efcff */
[----:B------:R-:W-:Y:S01]  /*1940*/  ISETP.GE.AND P5, PT, R17, RZ, PT ;  /* 0x000000ff1100720c */ /* 0x000fe20003fa6270 */
[----:B------:R-:W-:Y:S01]  /*1950*/  @!P3 IMAD.IADD R12, R12, 0x1, -R247 ;  /* 0x000000010c0cb824 */ /* 0x000fe200078e0af7 */
[----:B------:R-:W-:Y:S01]  /*1960*/  IABS R9, R16 ;  /* 0x0000001000097213 */ /* 0x000fe20000000000 */
[----:B-1----:R-:W-:Y:S01]  /*1970*/  IMAD.MOV.U32 R2, RZ, RZ, R4 ;  /* 0x000000ffff027224 */ /* 0x002fe200078e0004 */
[----:B------:R-:W-:Y:S01]  /*1980*/  LOP3.LUT R17, R240, 0x2c, RZ, 0xfc, !PT ;  /* 0x0000002cf0117812 */ /* 0x000fe200078efcff */
[----:B------:R-:W-:Y:S01]  /*1990*/  IMAD.MOV R4, RZ, RZ, -R5 ;  /* 0x000000ffff047224 */ /* 0x000fe200078e0a05 */
[----:B------:R-:W-:Y:S01]  /*19a0*/  IABS R51, R59 ;  /* 0x0000003b00337213 */ /* 0x000fe20000000000 */
[----:B------:R-:W-:Y:S01]  /*19b0*/  IMAD.HI.U32 R5, R238, R8, RZ ;  /* 0x00000008ee057227 */ /* 0x000fe200078e00ff */
[----:B------:R-:W-:-:S02]  /*19c0*/  IABS R11, R17 ;  /* 0x00000011000b7213 */ /* 0x000fc40000000000 */
[C---:B------:R-:W-:Y:S01]  /*19d0*/  LOP3.LUT R65, R240.reuse, 0x8a, RZ, 0xfc, !PT ;  /* 0x0000008af0417812 */ /* 0x040fe200078efcff */
[----:B------:R-:W-:Y:S01]  /*19e0*/  @!P6 IMAD.IADD R3, R3, 0x1, -R247 ;  /* 0x000000010303e824 */ /* 0x000fe200078e0af7 */
[C---:B------:R-:W-:Y:S01]  /*19f0*/  ISETP.GT.U32.AND P6, PT, R247.reuse, R12, PT ;  /* 0x0000000cf700720c */ /* 0x040fe20003fc4070 */
[----:B------:R-:W-:Y:S01]  /*1a00*/  IMAD.MOV R5, RZ, RZ, -R5 ;  /* 0x000000ffff057224 */ /* 0x000fe200078e0a05 */
[----:B------:R-:W-:Y:S01]  /*1a10*/  LOP3.LUT R67, R240, 0x8e, RZ, 0xfc, !PT ;  /* 0x0000008ef0437812 */ /* 0x000fe200078efcff */
[----:B------:R-:W-:Y:S01]  /*1a20*/  @!P0 IMAD.IADD R6, R6, 0x1, -R247 ;  /* 0x0000000106068824 */ /* 0x000fe200078e0af7 */
[----:B------:R-:W-:Y:S01]  /*1a30*/  ISETP.GE.AND P0, PT, R18, RZ, PT ;  /* 0x000000ff1200720c */ /* 0x000fe20003f06270 */
[C---:B------:R-:W-:Y:S01]  /*1a40*/  IMAD R5, R247.reuse, R5, R8 ;  /* 0x00000005f7057224 */ /* 0x040fe200078e0208 */
[----:B------:R-:W-:Y:S01]  /*1a50*/  LOP3.LUT R18, R240, 0x2e, RZ, 0xfc, !PT ;  /* 0x0000002ef0127812 */ /* 0x000fe200078efcff */
[----:B------:R-:W-:Y:S01]  /*1a60*/  @!P4 IMAD.MOV R2, RZ, RZ, -R2 ;  /* 0x000000ffff02c224 */ /* 0x000fe200078e0a02 */
[C---:B------:R-:W-:Y:S01]  /*1a70*/  ISETP.GT.U32.AND P3, PT, R247.reuse, R6, PT ;  /* 0x00000006f700720c */ /* 0x040fe20003f64070 */
[C---:B------:R-:W-:Y:S01]  /*1a80*/  IMAD R4, R247.reuse, R4, R7 ;  /* 0x00000004f7047224 */ /* 0x040fe200078e0207 */
[----:B------:R-:W-:Y:S01]  /*1a90*/  IABS R13, R18 ;  /* 0x00000012000d7213 */ /* 0x000fe20000000000 */
[----:B------:R-:W-:Y:S01]  /*1aa0*/  IMAD.HI.U32 R7, R238, R9, RZ ;  /* 0x00000009ee077227 */ /* 0x000fe200078e00ff */
[----:B------:R1:W-:Y:S01]  /*1ab0*/  STL [R1+0xc], R2 ;  /* 0x00000c0201007387 */ /* 0x0003e20000100800 */
[----:B------:R-:W-:-:S02]  /*1ac0*/  ISETP.GT.U32.AND P4, PT, R247, R3, PT ;  /* 0x00000003f700720c */ /* 0x000fc40003f84070 */
[----:B------:R-:W-:Y:S01]  /*1ad0*/  @!P6 IMAD.IADD R12, R12, 0x1, -R247 ;  /* 0x000000010c0ce824 */ /* 0x000fe200078e0af7 */
[C---:B------:R-:W-:Y:S01]  /*1ae0*/  ISETP.GT.U32.AND P6, PT, R247.reuse, R5, PT ;  /* 0x00000005f700720c */ /* 0x040fe20003fc4070 */
[----:B------:R-:W-:Y:S01]  /*1af0*/  IMAD.MOV R8, RZ, RZ, -R7 ;  /* 0x000000ffff087224 */ /* 0x000fe200078e0a07 */
[----:B------:R-:W-:Y:S01]  /*1b00*/  LOP3.LUT R66, R240, 0x8c, RZ, 0xfc, !PT ;  /* 0x0000008cf0427812 */ /* 0x000fe200078efcff */
[----:B------:R-:W-:Y:S01]  /*1b10*/  IMAD.HI.U32 R7, R238, R11, RZ ;  /* 0x0000000bee077227 */ /* 0x000fe200078e00ff */
[C---:B------:R-:W-:Y:S02]  /*1b20*/  LOP3.LUT R68, R240.reuse, 0x90, RZ, 0xfc, !PT ;  /* 0x00000090f0447812 */ /* 0x040fe400078efcff */
[----:B------:R-:W-:Y:S01]  /*1b30*/  IABS R61, R66 ;  /* 0x00000042003d7213 */ /* 0x000fe20000000000 */
[----:B-1----:R-:W-:Y:S01]  /*1b40*/  IMAD.MOV.U32 R2, RZ, RZ, R10 ;  /* 0x000000ffff027224 */ /* 0x002fe200078e000a */
[----:B------:R-:W-:Y:S01]  /*1b50*/  LOP3.LUT R69, R240, 0x92, RZ, 0xfc, !PT ;  /* 0x00000092f0457812 */ /* 0x000fe200078efcff */
[--C-:B------:R-:W-:Y:S01]  /*1b60*/  @!P3 IMAD.IADD R6, R6, 0x1, -R247.reuse ;  /* 0x000000010606b824 */ /* 0x100fe200078e0af7 */
[----:B------:R-:W-:Y:S01]  /*1b70*/  ISETP.GT.U32.AND P3, PT, R247, R4, PT ;  /* 0x00000004f700720c */ /* 0x000fe20003f64070 */
[----:B------:R-:W-:Y:S01]  /*1b80*/  @!P1 IMAD.MOV R2, RZ, RZ, -R2 ;  /* 0x000000ffff029224 */ /* 0x000fe200078e0a02 */
[C---:B------:R-:W-:Y:S01]  /*1b90*/  LOP3.LUT R71, R240.reuse, 0x96, RZ, 0xfc, !PT ;  /* 0x00000096f0477812 */ /* 0x040fe200078efcff */
[----:B------:R-:W-:Y:S01]  /*1ba0*/  @!P6 IMAD.IADD R5, R5, 0x1, -R247 ;  /* 0x000000010505e824 */ /* 0x000fe200078e0af7 */
[C---:B------:R-:W-:Y:S01]  /*1bb0*/  LOP3.LUT R70, R240.reuse, 0x94, RZ, 0xfc, !PT ;  /* 0x00000094f0467812 */ /* 0x040fe200078efcff */
[----:B------:R-:W-:Y:S01]  /*1bc0*/  @!P5 IMAD.MOV R6, RZ, RZ, -R6 ;  /* 0x000000ffff06d224 */ /* 0x000fe200078e0a06 */
[----:B------:R1:W-:Y:S01]  /*1bd0*/  STL [R1+0x8], R2 ;  /* 0x0000080201007387 */ /* 0x0003e20000100800 */
[C---:B------:R-:W-:Y:S01]  /*1be0*/  IMAD R8, R247.reuse, R8, R9 ;  /* 0x00000008f7087224 */ /* 0x040fe200078e0209 */
[C---:B------:R-:W-:Y:S01]  /*1bf0*/  ISETP.GT.U32.AND P6, PT, R247.reuse, R5, PT ;  /* 0x00000005f700720c */ /* 0x040fe20003fc4070 */
[----:B------:R-:W-:Y:S01]  /*1c00*/  IMAD.MOV.U32 R9, RZ, RZ, R13 ;  /* 0x000000ffff097224 */ /* 0x000fe200078e000d */
[----:B------:R2:W-:Y:S01]  /*1c10*/  STL [R1+0x4], R6 ;  /* 0x0000040601007387 */ /* 0x0005e20000100800 */
[----:B------:R-:W-:Y:S01]  /*1c20*/  IMAD.MOV R10, RZ, RZ, -R7 ;  /* 0x000000ffff0a7224 */ /* 0x000fe200078e0a07 */
[----:B------:R-:W-:Y:S01]  /*1c30*/  ISETP.GT.U32.AND P5, PT, R247, R8, PT ;  /* 0x00000008f700720c */ /* 0x000fe20003fa4070 */
[----:B------:R-:W-:Y:S01]  /*1c40*/  @!P4 IMAD.IADD R3, R3, 0x1, -R247 ;  /* 0x000000010303c824 */ /* 0x000fe200078e0af7 */
[----:B------:R-:W-:Y:S01]  /*1c50*/  LOP3.LUT R13, R240, 0x30, RZ, 0xfc, !PT ;  /* 0x00000030f00d7812 */ /* 0x000fe200078efcff */
[----:B------:R-:W-:Y:S01]  /*1c60*/  IMAD R7, R247, R10, R11 ;  /* 0x0000000af7077224 */ /* 0x000fe200078e020b */
[----:B------:R-:W-:Y:S01]  /*1c70*/  ISETP.GE.AND P4, PT, R19, RZ, PT ;  /* 0x000000ff1300720c */ /* 0x000fe20003f86270 */
[----:B-1----:R-:W-:Y:S01]  /*1c80*/  IMAD.MOV.U32 R2, RZ, RZ, R12 ;  /* 0x000000ffff027224 */ /* 0x002fe200078e000c */
[----:B------:R-:W-:Y:S01]  /*1c90*/  IABS R11, R13 ;  /* 0x0000000d000b7213 */ /* 0x000fe20000000000 */
[----:B------:R-:W-:Y:S01]  /*1ca0*/  @!P3 IMAD.IADD R4, R4, 0x1, -R247 ;  /* 0x000000010404b824 */ /* 0x000fe200078e0af7 */
[----:B------:R-:W-:Y:S01]  /*1cb0*/  ISETP.GE.AND P3, PT, R14, RZ, PT ;  /* 0x000000ff0e00720c */ /* 0x000fe20003f66270 */
[----:B------:R-:W-:Y:S01]  /*1cc0*/  @!P0 IMAD.MOV R2, RZ, RZ, -R2 ;  /* 0x000000ffff028224 */ /* 0x000fe200078e0a02 */
[----:B------:R-:W-:Y:S01]  /*1cd0*/  ISETP.GE.AND P0, PT, R15, RZ, PT ;  /* 0x000000ff0f00720c */ /* 0x000fe20003f06270 */
[----:B--2---:R-:W-:Y:S01]  /*1ce0*/  IMAD.HI.U32 R6, R238, R9, RZ ;  /* 0x00000009ee067227 */ /* 0x004fe200078e00ff */
[----:B------:R-:W-:-:S02]  /*1cf0*/  ISETP.GT.U32.AND P1, PT, R247, R4, PT ;  /* 0x00000004f700720c */ /* 0x000fc40003f24070 */
[----:B------:R-:W-:Y:S01]  /*1d00*/  LOP3.LUT R15, R240, 0x32, RZ, 0xfc, !PT ;  /* 0x00000032f00f7812 */ /* 0x000fe200078efcff */
[----:B------:R-:W-:Y:S01]  /*1d10*/  IMAD.MOV R6, RZ, RZ, -R6 ;  /* 0x000000ffff067224 */ /* 0x000fe200078e0a06 */
[----:B------:R-:W-:Y:S01]  /*1d20*/  IABS R19, R22 ;  /* 0x0000001600137213 */ /* 0x000fe20000000000 */
[----:B------:R-:W-:Y:S01]  /*1d30*/  @!P6 IMAD.IADD R5, R5, 0x1, -R247 ;  /* 0x000000010505e824 */ /* 0x000fe200078e0af7 */
[C---:B------:R-:W-:Y:S01]  /*1d40*/  ISETP.GT.U32.AND P6, PT, R247.reuse, R7, PT ;  /* 0x00000007f700720c */ /* 0x040fe20003fc4070 */
[C---:B------:R-:W-:Y:S01]  /*1d50*/  IMAD R10, R247.reuse, R6, R9 ;  /* 0x00000006f70a7224 */ /* 0x040fe200078e0209 */
[----:B------:R-:W-:Y:S01]  /*1d60*/  IABS R12, R15 ;  /* 0x0000000f000c7213 */ /* 0x000fe20000000000 */
[----:B------:R-:W-:Y:S01]  /*1d70*/  @!P5 IMAD.IADD R8, R8, 0x1, -R247 ;  /* 0x000000010808d824 */ /* 0x000fe200078e0af7 */
[----:B------:R-:W-:Y:S01]  /*1d80*/  IABS R63, R71 ;  /* 0x00000047003f7213 */ /* 0x000fe20000000000 */
[----:B------:R-:W-:Y:S01]  /*1d90*/  @!P0 IMAD.MOV R5, RZ, RZ, -R5 ;  /* 0x000000ffff058224 */ /* 0x000fe200078e0a05 */
[C---:B------:R-:W-:Y:S01]  /*1da0*/  ISETP.GT.U32.AND P0, PT, R247.reuse, R10, PT ;  /* 0x0000000af700720c */ /* 0x040fe20003f04070 */
[----:B------:R-:W-:Y:S01]  /*1db0*/  IMAD.MOV.U32 R9, RZ, RZ, R11 ;  /* 0x000000ffff097224 */ /* 0x000fe200078e000b */
[----:B------:R-:W-:Y:S01]  /*1dc0*/  ISETP.GT.U32.AND P5, PT, R247, R8, PT ;  /* 0x00000008f700720c */ /* 0x000fe20003fa4070 */
[----:B------:R-:W-:Y:S01]  /*1dd0*/  @!P4 IMAD.MOV R3, RZ, RZ, -R3 ;  /* 0x000000ffff03c224 */ /* 0x000fe200078e0a03 */
[----:B------:R-:W-:Y:S01]  /*1de0*/  ISETP.GE.AND P4, PT, R16, RZ, PT ;  /* 0x000000ff1000720c */ /* 0x000fe20003f86270 */
[----:B------:R-:W-:Y:S01]  /*1df0*/  IMAD.HI.U32 R6, R238, R9, RZ ;  /* 0x00000009ee067227 */ /* 0x000fe200078e00ff */
[----:B------:R-:W-:-:S02]  /*1e00*/  LOP3.LUT R16, R240, 0x34, RZ, 0xfc, !PT ;  /* 0x00000034f0107812 */ /* 0x000fc400078efcff */
[C---:B------:R-:W-:Y:S01]  /*1e10*/  LOP3.LUT R72, R240.reuse, 0x9a, RZ, 0xfc, !PT ;  /* 0x0000009af0487812 */ /* 0x040fe200078efcff */
[--C-:B------:R-:W-:Y:S01]  /*1e20*/  @!P6 IMAD.IADD R7, R7, 0x1, -R247.reuse ;  /* 0x000000010707e824 */ /* 0x100fe200078e0af7 */
[C---:B------:R-:W-:Y:S01]  /*1e30*/  LOP3.LUT R74, R240.reuse, 0xa4, RZ, 0xfc, !PT ;  /* 0x000000a4f04a7812 */ /* 0x040fe200078efcff */
[----:B------:R-:W-:Y:S01]  /*1e40*/  IMAD.MOV R6, RZ, RZ, -R6 ;  /* 0x000000ffff067224 */ /* 0x000fe200078e0a06 */
[----:B------:R-:W-:Y:S01]  /*1e50*/  LOP3.LUT R76, R240, 0xa6, RZ, 0xfc, !PT ;  /* 0x000000a6f04c7812 */ /* 0x000fe200078efcff */
[--C-:B------:R-:W-:Y:S01]  /*1e60*/  @!P0 IMAD.IADD R10, R10, 0x1, -R247.reuse ;  /* 0x000000010a0a8824 */ /* 0x100fe200078e0af7 */
[----:B------:R-:W-:Y:S01]  /*1e70*/  ISETP.GT.U32.AND P6, PT, R247, R7, PT ;  /* 0x00000007f700720c */ /* 0x000fe20003fc4070 */
[--C-:B------:R-:W-:Y:S01]  /*1e80*/  @!P5 IMAD.IADD R8, R8, 0x1, -R247.reuse ;  /* 0x000000010808d824 */ /* 0x100fe200078e0af7 */
[----:B------:R-:W-:Y:S01]  /*1e90*/  ISETP.GE.AND P5, PT, R13, RZ, PT ;  /* 0x000000ff0d00720c */ /* 0x000fe20003fa6270 */
[----:B------:R-:W-:Y:S01]  /*1ea0*/  @!P1 IMAD.IADD R4, R4, 0x1, -R247 ;  /* 0x0000000104049824 */ /* 0x000fe200078e0af7 */
[C---:B------:R-:W-:Y:S01]  /*1eb0*/  ISETP.GT.U32.AND P0, PT, R247.reuse, R10, PT ;  /* 0x0000000af700720c */ /* 0x040fe20003f04070 */
[----:B------:R-:W-:Y:S01]  /*1ec0*/  IMAD R9, R247, R6, R9 ;  /* 0x00000006f7097224 */ /* 0x000fe200078e0209 */
[----:B------:R-:W-:Y:S01]  /*1ed0*/  IABS R13, R16 ;  /* 0x00000010000d7213 */ /* 0x000fe20000000000 */
[----:B------:R-:W-:Y:S01]  /*1ee0*/  IMAD.HI.U32 R11, R238, R12, RZ ;  /* 0x0000000cee0b7227 */ /* 0x000fe200078e00ff */
[----:B------:R-:W-:Y:S01]  /*1ef0*/  ISETP.GE.AND P1, PT, R17, RZ, PT ;  /* 0x000000ff1100720c */ /* 0x000fe20003f26270 */
[----:B------:R-:W-:Y:S01]  /*1f00*/  STL [R1+0xb68], R3 ;  /* 0x000b680301007387 */ /* 0x000fe20000100800 */
[----:B------:R-:W-:Y:S01]  /*1f10*/  IABS R17, R21 ;  /* 0x0000001500117213 */ /* 0x000fe20000000000 */
[----:B------:R-:W-:Y:S01]  /*1f20*/  @!P3 IMAD.MOV R4, RZ, RZ, -R4 ;  /* 0x000000ffff04b224 */ /* 0x000fe200078e0a04 */
[----:B------:R-:W-:Y:S01]  /*1f30*/  ISETP.GE.AND P3, PT, R18, RZ, PT ;  /* 0x000000ff1200720c */ /* 0x000fe20003f66270 */
[----:B------:R-:W-:Y:S01]  /*1f40*/  IMAD.MOV.U32 R6, RZ, RZ, R8 ;  /* 0x000000ffff067224 */ /* 0x000fe200078e0008 */
[----:B------:R-:W-:Y:S01]  /*1f50*/  LOP3.LUT R18, R240, 0x36, RZ, 0xfc, !PT ;  /* 0x00000036f0127812 */ /* 0x000fe200078efcff */
[----:B------:R-:W-:Y:S01]  /*1f60*/  @!P6 IMAD.IADD R7, R7, 0x1, -R247 ;  /* 0x000000010707e824 */ /* 0x000fe200078e0af7 */
[C---:B------:R-:W-:Y:S01]  /*1f70*/  ISETP.GT.U32.AND P6, PT, R247.reuse, R9, PT ;  /* 0x00000009f700720c */ /* 0x040fe20003fc4070 */
[----:B------:R-:W-:Y:S01]  /*1f80*/  IMAD.HI.U32 R8, R238, R13, RZ ;  /* 0x0000000dee087227 */ /* 0x000fe200078e00ff */
[----:B------:R-:W-:Y:S01]  /*1f90*/  IABS R14, R18 ;  /* 0x00000012000e7213 */ /* 0x000fe20000000000 */
[----:B------:R-:W-:Y:S01]  /*1fa0*/  STL [R1], R2 ;  /* 0x0000000201007387 */ /* 0x000fe20000100800 */
[C---:B------:R-:W-:Y:S01]  /*1fb0*/  LOP3.LUT R77, R240.reuse, 0xa8, RZ, 0xfc, !PT ;  /* 0x000000a8f04d7812 */ /* 0x040fe200078efcff */
[----:B------:R-:W-:Y:S01]  /*1fc0*/  IMAD.MOV R11, RZ, RZ, -R11 ;  /* 0x000000ffff0b7224 */ /* 0x000fe200078e0a0b */
[C---:B------:R-:W-:Y:S01]  /*1fd0*/  LOP3.LUT R78, R240.reuse, 0xaa, RZ, 0xfc, !PT ;  /* 0x000000aaf04e7812 */ /* 0x040fe200078efcff */
[----:B------:R-:W-:Y:S01]  /*1fe0*/  IMAD.MOV R8, RZ, RZ, -R8 ;  /* 0x000000ffff087224 */ /* 0x000fe200078e0a08 */
[----:B------:R-:W-:Y:S01]  /*1ff0*/  LOP3.LUT R79, R240, 0xac, RZ, 0xfc, !PT ;  /* 0x000000acf04f7812 */ /* 0x000fe200078efcff */
[C---:B------:R-:W-:Y:S01]  /*2000*/  IMAD R12, R247.reuse, R11, R12 ;  /* 0x0000000bf70c7224 */ /* 0x040fe200078e020c */
[----:B------:R-:W-:Y:S01]  /*2010*/  IABS R73, R78 ;  /* 0x0000004e00497213 */ /* 0x000fe20000000000 */
[----:B------:R-:W-:Y:S01]  /*2020*/  @!P0 IMAD.IADD R10, R10, 0x1, -R247 ;  /* 0x000000010a0a8824 */ /* 0x000fe200078e0af7 */
[----:B------:R-:W-:Y:S01]  /*2030*/  IABS R75, R79 ;  /* 0x0000004f004b7213 */ /* 0x000fe20000000000 */
[C---:B------:R-:W-:Y:S01]  /*2040*/  IMAD R11, R247.reuse, R8, R13 ;  /* 0x00000008f70b7224 */ /* 0x040fe200078e020d */
[----:B------:R-:W-:Y:S01]  /*2050*/  ISETP.GT.U32.AND P0, PT, R247, R12, PT ;  /* 0x0000000cf700720c */ /* 0x000fe20003f04070 */
[----:B------:R-:W-:Y:S01]  /*2060*/  IMAD.MOV.U32 R8, RZ, RZ, R10 ;  /* 0x000000ffff087224 */ /* 0x000fe200078e000a */
[C---:B------:R-:W-:Y:S01]  /*2070*/  LOP3.LUT R80, R240.reuse, 0xae, RZ, 0xfc, !PT ;  /* 0x000000aef0507812 */ /* 0x040fe200078efcff */
[----:B------:R-:W-:Y:S01]  /*2080*/  @!P6 IMAD.IADD R9, R9, 0x1, -R247 ;  /* 0x000000010909e824 */ /* 0x000fe200078e0af7 */
[----:B------:R-:W-:Y:S01]  /*2090*/  LOP3.LUT R82, R240, 0xb4, RZ, 0xfc, !PT ;  /* 0x000000b4f0527812 */ /* 0x000fe200078efcff */
[----:B------:R-:W-:Y:S01]  /*20a0*/  @!P3 IMAD.MOV R8, RZ, RZ, -R8 ;  /* 0x000000ffff08b224 */ /* 0x000fe200078e0a08 */
[C---:B------:R-:W-:Y:S01]  /*20b0*/  ISETP.GT.U32.AND P3, PT, R247.reuse, R11, PT ;  /* 0x0000000bf700720c */ /* 0x040fe20003f64070 */
[----:B------:R-:W-:Y:S01]  /*20c0*/  IMAD.HI.U32 R13, R238, R14, RZ ;  /* 0x0000000eee0d7227 */ /* 0x000fe200078e00ff */
[C---:B------:R-:W-:Y:S01]  /*20d0*/  ISETP.GT.U32.AND P6, PT, R247.reuse, R9, PT ;  /* 0x00000009f700720c */ /* 0x040fe20003fc4070 */
[----:B------:R-:W-:Y:S01]  /*20e0*/  STL [R1+0xb6c], R4 ;  /* 0x000b6c0401007387 */ /* 0x000fe20000100800 */
[C---:B------:R-:W-:Y:S01]  /*20f0*/  LOP3.LUT R83, R240.reuse, 0xb6, RZ, 0xfc, !PT ;  /* 0x000000b6f0537812 */ /* 0x040fe200078efcff */
[----:B------:R-:W-:Y:S01]  /*2100*/  IMAD.MOV R13, RZ, RZ, -R13 ;  /* 0x000000ffff0d7224 */ /* 0x000fe200078e0a0d */
[----:B------:R-:W-:Y:S01]  /*2110*/  LOP3.LUT R81, R240, 0xb2, RZ, 0xfc, !PT ;  /* 0x000000b2f0517812 */ /* 0x000fe200078efcff */
[----:B------:R-:W-:Y:S01]  /*2120*/  @!P0 IMAD.IADD R12, R12, 0x1, -R247 ;  /* 0x000000010c0c8824 */ /* 0x000fe200078e0af7 */
[----:B------:R-:W-:Y:S01]  /*2130*/  LOP3.LUT R84, R240, 0xb8, RZ, 0xfc, !PT ;  /* 0x000000b8f0547812 */ /* 0x000fe200078efcff */
[----:B------:R-:W-:Y:S01]  /*2140*/  @!P1 IMAD.MOV R7, RZ, RZ, -R7 ;  /* 0x000000ffff079224 */ /* 0x000fe200078e0a07 */
[----:B------:R-:W-:Y:S01]  /*2150*/  ISETP.GE.AND P1, PT, R16, RZ, PT ;  /* 0x000000ff1000720c */ /* 0x000fe20003f26270 */
[----:B------:R-:W-:Y:S01]  /*2160*/  IMAD R14, R247, R13, R14 ;  /* 0x0000000df70e7224 */ /* 0x000fe200078e020e */
[----:B------:R-:W-:Y:S01]  /*2170*/  IABS R16, R20 ;  /* 0x0000001400107213 */ /* 0x000fe20000000000 */
[--C-:B------:R-:W-:Y:S01]  /*2180*/  @!P3 IMAD.IADD R11, R11, 0x1, -R247.reuse ;  /* 0x000000010b0bb824 */ /* 0x100fe200078e0af7 */
[----:B------:R-:W-:Y:S01]  /*2190*/  ISETP.GT.U32.AND P0, PT, R247, R12, PT ;  /* 0x0000000cf700720c */ /* 0x000fe20003f04070 */
[----:B------:R-:W-:Y:S01]  /*21a0*/  @!P6 IMAD.IADD R9, R9, 0x1, -R247 ;  /* 0x000000010909e824 */ /* 0x000fe200078e0af7 */
[C---:B------:R-:W-:Y:S01]  /*21b0*/  ISETP.GT.U32.AND P6, PT, R247.reuse, R14, PT ;  /* 0x0000000ef700720c */ /* 0x040fe20003fc4070 */
[----:B------:R-:W-:Y:S01]  /*21c0*/  IMAD.HI.U32 R10, R238, R16, RZ ;  /* 0x00000010ee0a7227 */ /* 0x000fe200078e00ff */
[----:B------:R-:W-:Y:S01]  /*21d0*/  ISETP.GT.U32.AND P3, PT, R247, R11, PT ;  /* 0x0000000bf700720c */ /* 0x000fe20003f64070 */
[----:B------:R-:W-:Y:S01]  /*21e0*/  STL [R1+0xb70], R5 ;  /* 0x000b700501007387 */ /* 0x000fe20000100800 */
[----:B------:R-:W-:Y:S01]  /*21f0*/  LOP3.LUT R85, R240, 0xba, RZ, 0xfc, !PT ;  /* 0x000000baf0557812 */ /* 0x000fe200078efcff */
[----:B------:R-:W-:Y:S01]  /*2200*/  @!P4 IMAD.MOV R6, RZ, RZ, -R6 ;  /* 0x000000ffff06c224 */ /* 0x000fe200078e0a06 */
[----:B------:R-:W-:Y:S01]  /*2210*/  ISETP.GE.AND P4, PT, R15, RZ, PT ;  /* 0x000000ff0f00720c */ /* 0x000fe20003f86270 */
[----:B------:R-:W-:Y:S01]  /*2220*/  IMAD.HI.U32 R13, R238, R17, RZ ;  /* 0x00000011ee0d7227 */ /* 0x000fe200078e00ff */
[----:B------:R-:W-:-:S02]  /*2230*/  LOP3.LUT R86, R240, 0xbc, RZ, 0xfc, !PT ;  /* 0x000000bcf0567812 */ /* 0x000fc400078efcff */
[C---:B------:R-:W-:Y:S01]  /*2240*/  LOP3.LUT R87, R240.reuse, 0xbe, RZ, 0xfc, !PT ;  /* 0x000000bef0577812 */ /* 0x040fe200078efcff */
[----:B------:R-:W-:Y:S01]  /*2250*/  IMAD.MOV R10, RZ, RZ, -R10 ;  /* 0x000000ffff0a7224 */ /* 0x000fe200078e0a0a */
[----:B------:R-:W-:Y:S01]  /*2260*/  LOP3.LUT R88, R240, 0xc0, RZ, 0xfc, !PT ;  /* 0x000000c0f0587812 */ /* 0x000fe200078efcff */
[----:B------:R-:W-:Y:S01]  /*2270*/  @!P5 IMAD.MOV R9, RZ, RZ, -R9 ;  /* 0x000000ffff09d224 */ /* 0x000fe200078e0a09 */
[----:B------:R-:W-:Y:S01]  /*2280*/  ISETP.GE.AND P5, PT, R18, RZ, PT ;  /* 0x000000ff1200720c */ /* 0x000fe20003fa6270 */
[----:B------:R-:W-:Y:S01]  /*2290*/  IMAD.MOV R18, RZ, RZ, -R13 ;  /* 0x000000ffff127224 */ /* 0x000fe200078e0a0d */
[----:B------:R-:W-:Y:S01]  /*22a0*/  LOP3.LUT R93, R240, 0xc8, RZ, 0xfc, !PT ;  /* 0x000000c8f05d7812 */ /* 0x000fe200078efcff */
[--C-:B------:R-:W-:Y:S01]  /*22b0*/  @!P0 IMAD.IADD R12, R12, 0x1, -R247.reuse ;  /* 0x000000010c0c8824 */ /* 0x100fe200078e0af7 */
[----:B------:R-:W-:Y:S01]  /*22c0*/  ISETP.GE.AND P0, PT, R20, RZ, PT ;  /* 0x000000ff1400720c */ /* 0x000fe20003f06270 */
[C---:B------:R-:W-:Y:S01]  /*22d0*/  IMAD R13, R247.reuse, R10, R16 ;  /* 0x0000000af70d7224 */ /* 0x040fe200078e0210 */
[----:B------:R-:W-:Y:S01]  /*22e0*/  LOP3.LUT R94, R240, 0xca, RZ, 0xfc, !PT ;  /* 0x000000caf05e7812 */ /* 0x000fe200078efcff */
[----:B------:R-:W-:Y:S01]  /*22f0*/  @!P6 IMAD.IADD R14, R14, 0x1, -R247 ;  /* 0x000000010e0ee824 */ /* 0x000fe200078e0af7 */
[----:B------:R-:W-:Y:S01]  /*2300*/  LOP3.LUT R95, R240, 0xcc, RZ, 0xfc, !PT ;  /* 0x000000ccf05f7812 */ /* 0x000fe200078efcff */
[----:B------:R-:W-:Y:S01]  /*2310*/  IMAD R16, R247, R18, R17 ;  /* 0x00000012f7107224 */ /* 0x000fe200078e0211 */
[----:B------:R-:W-:Y:S01]  /*2320*/  IABS R18, R23 ;  /* 0x0000001700127213 */ /* 0x000fe20000000000 */
[----:B------:R-:W-:Y:S01]  /*2330*/  @!P3 IMAD.IADD R11, R11, 0x1, -R247 ;  /* 0x000000010b0bb824 */ /* 0x000fe200078e0af7 */
[C---:B------:R-:W-:Y:S01]  /*2340*/  ISETP.GT.U32.AND P3, PT, R247.reuse, R13, PT ;  /* 0x0000000df700720c */ /* 0x040fe20003f64070 */
[----:B------:R-:W-:Y:S01]  /*2350*/  IMAD.MOV.U32 R10, RZ, RZ, R12 ;  /* 0x000000ffff0a7224 */ /* 0x000fe200078e000c */
[C---:B------:R-:W-:Y:S01]  /*2360*/  ISETP.GT.U32.AND P6, PT, R247.reuse, R14, PT ;  /* 0x0000000ef700720c */ /* 0x040fe20003fc4070 */
[----:B------:R-:W-:Y:S01]  /*2370*/  IMAD.HI.U32 R15, R238, R19, RZ ;  /* 0x00000013ee0f7227 */ /* 0x000fe200078e00ff */
[----:B------:R-:W-:Y:S01]  /*2380*/  IABS R89, R94 ;  /* 0x0000005e00597213 */ /* 0x000fe20000000000 */
[----:B------:R1:W-:Y:S01]  /*2390*/  STL [R1+0xb74], R6 ;  /* 0x000b740601007387 */ /* 0x0003e20000100800 */
[----:B------:R-:W-:Y:S01]  /*23a0*/  LOP3.LUT R96, R240, 0xce, RZ, 0xfc, !PT ;  /* 0x000000cef0607812 */ /* 0x000fe200078efcff */
[----:B------:R-:W-:Y:S01]  /*23b0*/  @!P4 IMAD.MOV R10, RZ, RZ, -R10 ;  /* 0x000000ffff0ac224 */ /* 0x000fe200078e0a0a */
[C---:B------:R-:W-:Y:S01]  /*23c0*/  ISETP.GT.U32.AND P4, PT, R247.reuse, R16, PT ;  /* 0x00000010f700720c */ /* 0x040fe20003f84070 */
[----:B------:R-:W-:Y:S01]  /*23d0*/  IMAD.MOV R20, RZ, RZ, -R15 ;  /* 0x000000ffff147224 */ /* 0x000fe200078e0a0f */
[----:B------:R-:W-:Y:S01]  /*23e0*/  IABS R90, R95 ;  /* 0x0000005f005a7213 */ /* 0x000fe20000000000 */
[----:B------:R-:W-:Y:S01]  /*23f0*/  IMAD.HI.U32 R17, R238, R18, RZ ;  /* 0x00000012ee117227 */ /* 0x000fe200078e00ff */
[----:B------:R-:W-:Y:S01]  /*2400*/  IABS R91, R96 ;  /* 0x00000060005b7213 */ /* 0x000fe20000000000 */
[----:B------:R-:W-:Y:S01]  /*2410*/  STL [R1+0xb78], R7 ;  /* 0x000b780701007387 */ /* 0x000fe20000100800 */
[----:B------:R-:W-:Y:S01]  /*2420*/  LOP3.LUT R97, R240, 0xd0, RZ, 0xfc, !PT ;  /* 0x000000d0f0617812 */ /* 0x000fe200078efcff */
[----:B------:R-:W-:Y:S01]  /*2430*/  IMAD R15, R247, R20, R19 ;  /* 0x00000014f70f7224 */ /* 0x000fe200078e0213 */
[----:B------:R-:W-:Y:S01]  /*2440*/  IABS R20, R24 ;  /* 0x0000001800147213 */ /* 0x000fe20000000000 */
[--C-:B------:R-:W-:Y:S01]  /*2450*/  @!P3 IMAD.IADD R13, R13, 0x1, -R247.reuse ;  /* 0x000000010d0db824 */ /* 0x100fe200078e0af7 */
[----:B------:R-:W-:Y:S01]  /*2460*/  ISETP.GE.AND P3, PT, R22, RZ, PT ;  /* 0x000000ff1600720c */ /* 0x000fe20003f66270 */
[--C-:B------:R-:W-:Y:S01]  /*2470*/  @!P6 IMAD.IADD R14, R14, 0x1, -R247.reuse ;  /* 0x000000010e0ee824 */ /* 0x100fe200078e0af7 */
[C---:B------:R-:W-:Y:S01]  /*2480*/  ISETP.GT.U32.AND P6, PT, R247.reuse, R15, PT ;  /* 0x0000000ff700720c */ /* 0x040fe20003fc4070 */
[----:B------:R-:W-:Y:S01]  /*2490*/  @!P4 IMAD.IADD R16, R16, 0x1, -R247 ;  /* 0x000000011010c824 */ /* 0x000fe200078e0af7 */
[----:B------:R-:W-:Y:S01]  /*24a0*/  ISETP.GT.U32.AND P4, PT, R247, R13, PT ;  /* 0x0000000df700720c */ /* 0x000fe20003f84070 */
[----:B------:R-:W-:Y:S01]  /*24b0*/  @!P1 IMAD.MOV R11, RZ, RZ, -R11 ;  /* 0x000000ffff0b9224 */ /* 0x000fe200078e0a0b */
[----:B------:R-:W-:Y:S01]  /*24c0*/  ISETP.GE.AND P1, PT, R21, RZ, PT ;  /* 0x000000ff1500720c */ /* 0x000fe20003f26270 */
[----:B------:R-:W-:Y:S01]  /*24d0*/  IMAD.MOV R17, RZ, RZ, -R17 ;  /* 0x000000ffff117224 */ /* 0x000fe200078e0a11 */
[----:B------:R-:W-:Y:S01]  /*24e0*/  LOP3.LUT R21, R240, 0x40, RZ, 0xfc, !PT ;  /* 0x00000040f0157812 */ /* 0x000fe200078efcff */
[----:B------:R-:W-:Y:S01]  /*24f0*/  IMAD.MOV.U32 R12, RZ, RZ, R14 ;  /* 0x000000ffff0c7224 */ /* 0x000fe200078e000e */
[----:B------:R-:W-:Y:S01]  /*2500*/  IABS R22, R26 ;  /* 0x0000001a00167213 */ /* 0x000fe20000000000 */
[----:B------:R-:W-:Y:S01]  /*2510*/  IMAD R18, R247, R17, R18 ;  /* 0x00000011f7127224 */ /* 0x000fe200078e0212 */
[----:B------:R-:W-:Y:S01]  /*2520*/  IABS R19, R21 ;  /* 0x0000001500137213 */ /* 0x000fe20000000000 */
[----:B------:R-:W-:Y:S01]  /*2530*/  @!P5 IMAD.MOV R12, RZ, RZ, -R12 ;  /* 0x000000ffff0cd224 */ /* 0x000fe200078e0a0c */
[----:B------:R-:W-:Y:S01]  /*2540*/  IABS R92, R97 ;  /* 0x00000061005c7213 */ /* 0x000fe20000000000 */
[--C-:B------:R-:W-:Y:S01]  /*2550*/  @!P6 IMAD.IADD R15, R15, 0x1, -R247.reuse ;  /* 0x000000010f0fe824 */ /* 0x100fe200078e0af7 */
[----:B------:R-:W-:Y:S01]  /*2560*/  ISETP.GT.U32.AND P6, PT, R247, R16, PT ;  /* 0x00000010f700720c */ /* 0x000fe20003fc4070 */
[----:B------:R-:W-:Y:S01]  /*2570*/  @!P4 IMAD.IADD R13, R13, 0x1, -R247 ;  /* 0x000000010d0dc824 */ /* 0x000fe200078e0af7 */
[C---:B------:R-:W-:Y:S01]  /*2580*/  ISETP.GT.U32.AND P4, PT, R247.reuse, R18, PT ;  /* 0x00000012f700720c */ /* 0x040fe20003f84070 */
[----:B------:R-:W-:Y:S01]  /*2590*/  IMAD.HI.U32 R14, R238, R19, RZ ;  /* 0x00000013ee0e7227 */ /* 0x000fe200078e00ff */
[C---:B------:R-:W-:Y:S01]  /*25a0*/  ISETP.GT.U32.AND P5, PT, R247.reuse, R15, PT ;  /* 0x0000000ff700720c */ /* 0x040fe20003fa4070 */
[----:B------:R-:W-:Y:S01]  /*25b0*/  STL [R1+0xb7c], R8 ;  /* 0x000b7c0801007387 */ /* 0x000fe20000100800 */
[C---:B------:R-:W-:Y:S01]  /*25c0*/  LOP3.LUT R100, R240.reuse, 0xd4, RZ, 0xfc, !PT ;  /* 0x000000d4f0647812 */ /* 0x040fe200078efcff */
[----:B------:R-:W-:Y:S01]  /*25d0*/  IMAD.MOV R14, RZ, RZ, -R14 ;  /* 0x000000ffff0e7224 */ /* 0x000fe200078e0a0e */
[C---:B------:R-:W-:Y:S01]  /*25e0*/  LOP3.LUT R101, R240.reuse, 0xd6, RZ, 0xfc, !PT ;  /* 0x000000d6f0657812 */ /* 0x040fe200078efcff */
[----:B------:R-:W-:Y:S01]  /*25f0*/  @!P0 IMAD.MOV R13, RZ, RZ, -R13 ;  /* 0x000000ffff0d8224 */ /* 0x000fe200078e0a0d */
[C---:B------:R-:W-:Y:S01]  /*2600*/  LOP3.LUT R102, R240.reuse, 0xd8, RZ, 0xfc, !PT ;  /* 0x000000d8f0667812 */ /* 0x040fe200078efcff */
[C---:B------:R-:W-:Y:S01]  /*2610*/  IMAD R17, R247.reuse, R14, R19 ;  /* 0x0000000ef7117224 */ /* 0x040fe200078e0213 */
[----:B------:R-:W-:Y:S01]  /*2620*/  LOP3.LUT R103, R240, 0xda, RZ, 0xfc, !PT ;  /* 0x000000daf0677812 */ /* 0x000fe200078efcff */
[--C-:B------:R-:W-:Y:S01]  /*2630*/  @!P6 IMAD.IADD R16, R16, 0x1, -R247.reuse ;  /* 0x000000011010e824 */ /* 0x100fe200078e0af7 */
[----:B------:R-:W-:Y:S01]  /*2640*/  LOP3.LUT R104, R240, 0xdc, RZ, 0xfc, !PT ;  /* 0x000000dcf0687812 */ /* 0x000fe200078efcff */
[--C-:B------:R-:W-:Y:S01]  /*2650*/  @!P4 IMAD.IADD R18, R18, 0x1, -R247.reuse ;  /* 0x000000011212c824 */ /* 0x100fe200078e0af7 */
[----:B------:R-:W-:Y:S01]  /*2660*/  ISETP.GT.U32.AND P6, PT, R247, R17, PT ;  /* 0x00000011f700720c */ /* 0x000fe20003fc4070 */
[C---:B------:R-:W-:Y:S01]  /*2670*/  IMAD.HI.U32 R14, R238.reuse, R20, RZ ;  /* 0x00000014ee0e7227 */ /* 0x040fe200078e00ff */
[----:B------:R-:W-:Y:S01]  /*2680*/  ISETP.GE.AND P4, PT, R21, RZ, PT ;  /* 0x000000ff1500720c */ /* 0x000fe20003f86270 */
[----:B------:R-:W-:Y:S01]  /*2690*/  STL [R1+0xb80], R9 ;  /* 0x000b800901007387 */ /* 0x000fe20000100800 */
[----:B------:R-:W-:Y:S01]  /*26a0*/  ISETP.GT.U32.AND P0, PT, R247, R18, PT ;  /* 0x00000012f700720c */ /* 0x000fe20003f04070 */
[----:B------:R-:W-:Y:S01]  /*26b0*/  IMAD.MOV R19, RZ, RZ, -R14 ;  /* 0x000000ffff137224 */ /* 0x000fe200078e0a0e */
[----:B------:R-:W-:Y:S01]  /*26c0*/  IABS R99, R104 ;  /* 0x0000006800637213 */ /* 0x000fe20000000000 */
[----:B------:R-:W-:Y:S01]  /*26d0*/  IMAD.HI.U32 R14, R238, R22, RZ ;  /* 0x00000016ee0e7227 */ /* 0x000fe200078e00ff */
[C---:B------:R-:W-:Y:S01]  /*26e0*/  LOP3.LUT R105, R240.reuse, 0xde, RZ, 0xfc, !PT ;  /* 0x000000def0697812 */ /* 0x040fe200078efcff */
[----:B------:R-:W-:Y:S01]  /*26f0*/  STL [R1+0xb84], R10 ;  /* 0x000b840a01007387 */ /* 0x000fe20000100800 */
[C---:B------:R-:W-:Y:S01]  /*2700*/  LOP3.LUT R106, R240.reuse, 0xe2, RZ, 0xfc, !PT ;  /* 0x000000e2f06a7812 */ /* 0x040fe200078efcff */
[----:B------:R-:W-:Y:S01]  /*2710*/  IMAD.MOV R14, RZ, RZ, -R14 ;  /* 0x000000ffff0e7224 */ /* 0x000fe200078e0a0e */
[C---:B------:R-:W-:Y:S01]  /*2720*/  LOP3.LUT R107, R240.reuse, 0xe4, RZ, 0xfc, !PT ;  /* 0x000000e4f06b7812 */ /* 0x040fe200078efcff */
[--C-:B------:R-:W-:Y:S01]  /*2730*/  @!P5 IMAD.IADD R15, R15, 0x1, -R247.reuse ;  /* 0x000000010f0fd824 */ /* 0x100fe200078e0af7 */
[----:B------:R-:W-:Y:S01]  /*2740*/  ISETP.GE.AND P5, PT, R23, RZ, PT ;  /* 0x000000ff1700720c */ /* 0x000fe20003fa6270 */
[----:B------:R-:W-:Y:S01]  /*2750*/  IMAD R20, R247, R19, R20 ;  /* 0x00000013f7147224 */ /* 0x000fe200078e0214 */
[----:B------:R-:W-:Y:S01]  /*2760*/  IABS R23, R28 ;  /* 0x0000001c00177213 */ /* 0x000fe20000000000 */
[--C-:B------:R-:W-:Y:S01]  /*2770*/  @!P6 IMAD.IADD R17, R17, 0x1, -R247.reuse ;  /* 0x000000011111e824 */ /* 0x100fe200078e0af7 */
[C---:B------:R-:W-:Y:S01]  /*2780*/  LOP3.LUT R108, R240.reuse, 0xe6, RZ, 0xfc, !PT ;  /* 0x000000e6f06c7812 */ /* 0x040fe200078efcff */
[C---:B------:R-:W-:Y:S01]  /*2790*/  IMAD R19, R247.reuse, R14, R22 ;  /* 0x0000000ef7137224 */ /* 0x040fe200078e0216 */
[----:B------:R-:W-:Y:S01]  /*27a0*/  LOP3.LUT R109, R240, 0xe8, RZ, 0xfc, !PT ;  /* 0x000000e8f06d7812 */ /* 0x000fe200078efcff */
        /* <DEDUP_REMOVED lines=8> */
[----:B------:R-:W-:Y:S01]  /*2830*/  IMAD.MOV.U32 R14, RZ, RZ, R16 ;  /* 0x000000ffff0e7224 */ /* 0x000fe200078e0010 */
[C---:B------:R-:W-:Y:S01]  /*2840*/  LOP3.LUT R113, R240.reuse, 0xf2, RZ, 0xfc, !PT ;  /* 0x000000f2f0717812 */ /* 0x040fe200078efcff */
[----:B------:R-:W-:Y:S01]  /*2850*/  IMAD R22, R247, R22, R23 ;  /* 0x00000016f7167224 */ /* 0x000fe200078e0217 */
[----:B------:R-:W-:Y:S01]  /*2860*/  IABS R23, R29 ;  /* 0x0000001d00177213 */ /* 0x000fe20000000000 */
[----:B------:R-:W-:Y:S01]  /*2870*/  IMAD.MOV.U32 R16, RZ, RZ, R18 ;  /* 0x000000ffff107224 */ /* 0x000fe200078e0012 */
[C---:B------:R-:W-:Y:S01]  /*2880*/  LOP3.LUT R114, R240.reuse, 0xf4, RZ, 0xfc, !PT ;  /* 0x000000f4f0727812 */ /* 0x040fe200078efcff */
[--C-:B------:R-:W-:Y:S01]  /*2890*/  @!P6 IMAD.IADD R17, R17, 0x1, -R247.reuse ;  /* 0x000000011111e824 */ /* 0x100fe200078e0af7 */
[----:B------:R-:W-:Y:S01]  /*28a0*/  ISETP.GT.U32.AND P6, PT, R247, R22, PT ;  /* 0x00000016f700720c */ /* 0x000fe20003fc4070 */
[----:B------:R-:W-:Y:S01]  /*28b0*/  @!P0 IMAD.IADD R19, R19, 0x1, -R247 ;  /* 0x0000000113138824 */ /* 0x000fe200078e0af7 */
[----:B------:R-:W-:Y:S01]  /*28c0*/  LOP3.LUT R112, R240, 0xf0, RZ, 0xfc, !PT ;  /* 0x000000f0f0707812 */ /* 0x000fe200078efcff */
[----:B------:R-:W-:Y:S01]  /*28d0*/  @!P1 IMAD.MOV R14, RZ, RZ, -R14 ;  /* 0x000000ffff0e9224 */ /* 0x000fe200078e0a0e */
[C---:B------:R-:W-:Y:S01]  /*28e0*/  ISETP.GT.U32.AND P1, PT, R247.reuse, R20, PT ;  /* 0x00000014f700720c */ /* 0x040fe20003f24070 */
[----:B------:R-:W-:Y:S01]  /*28f0*/  @!P5 IMAD.MOV R16, RZ, RZ, -R16 ;  /* 0x000000ffff10d224 */ /* 0x000fe200078e0a10 */
[C---:B------:R-:W-:Y:S01]  /*2900*/  ISETP.GT.U32.AND P5, PT, R247.reuse, R19, PT ;  /* 0x00000013f700720c */ /* 0x040fe20003fa4070 */
[----:B------:R-:W-:Y:S01]  /*2910*/  IMAD.HI.U32 R21, R238, R23, RZ ;  /* 0x00000017ee157227 */ /* 0x000fe200078e00ff */
[C---:B------:R-:W-:Y:S01]  /*2920*/  LOP3.LUT R115, R240.reuse, 0xf6, RZ, 0xfc, !PT ;  /* 0x000000f6f0737812 */ /* 0x040fe200078efcff */
[----:B------:R-:W-:Y:S01]  /*2930*/  STL [R1+0xb8c], R12 ;  /* 0x000b8c0c01007387 */ /* 0x000fe20000100800 */
[----:B------:R-:W-:Y:S01]  /*2940*/  LOP3.LUT R116, R240, 0xf8, RZ, 0xfc, !PT ;  /* 0x000000f8f0747812 */ /* 0x000fe200078efcff */
[----:B------:R-:W-:Y:S01]  /*2950*/  @!P3 IMAD.MOV R15, RZ, RZ, -R15 ;  /* 0x000000ffff0fb224 */ /* 0x000fe200078e0a0f */
[----:B------:R-:W-:Y:S01]  /*2960*/  ISETP.GE.AND P3, PT, R24, RZ, PT ;  /* 0x000000ff1800720c */ /* 0x000fe20003f66270 */
[----:B------:R-:W-:Y:S01]  /*2970*/  IMAD.MOV R24, RZ, RZ, -R21 ;  /* 0x000000ffff187224 */ /* 0x000fe200078e0a15 */
[----:B------:R-:W-:Y:S01]  /*2980*/  LOP3.LUT R119, R240, 0xfc, RZ, 0xfc, !PT ;  /* 0x000000fcf0777812 */ /* 0x000fe200078efcff */
[----:B------:R-:W-:Y:S01]  /*2990*/  @!P6 IMAD.IADD R22, R22, 0x1, -R247 ;  /* 0x000000011616e824 */ /* 0x000fe200078e0af7 */
[C---:B------:R-:W-:Y:S01]  /*29a0*/  LOP3.LUT R120, R240.reuse, 0xfe, RZ, 0xfc, !PT ;  /* 0x000000fef0787812 */ /* 0x040fe200078efcff */
[C---:B------:R-:W-:Y:S01]  /*29b0*/  IMAD R21, R247.reuse, R24, R23 ;  /* 0x00000018f7157224 */ /* 0x040fe200078e0217 */
[----:B------:R-:W-:Y:S01]  /*29c0*/  LOP3.LUT R118, R240, 0xfa, RZ, 0xfc, !PT ;  /* 0x000000faf0767812 */ /* 0x000fe200078efcff */
[----:B------:R-:W-:Y:S01]  /*29d0*/  IMAD.HI.U32 R18, R238, R25, RZ ;  /* 0x00000019ee127227 */ /* 0x000fe200078e00ff */
[----:B------:R-:W-:Y:S01]  /*29e0*/  ISETP.GT.U32.AND P6, PT, R247, R22, PT ;  /* 0x00000016f700720c */ /* 0x000fe20003fc4070 */
[----:B------:R-:W-:Y:S01]  /*29f0*/  STL [R1+0xb90], R13 ;  /* 0x000b900d01007387 */ /* 0x000fe20000100800 */
[----:B------:R-:W-:Y:S01]  /*2a00*/  LOP3.LUT R121, R240, 0x100, RZ, 0xfc, !PT ;  /* 0x00000100f0797812 */ /* 0x000fe200078efcff */
[--C-:B------:R-:W-:Y:S01]  /*2a10*/  @!P1 IMAD.IADD R20, R20, 0x1, -R247.reuse ;  /* 0x0000000114149824 */ /* 0x100fe200078e0af7 */
[----:B------:R-:W-:Y:S01]  /*2a20*/  ISETP.GE.AND P1, PT, R26, RZ, PT ;  /* 0x000000ff1a00720c */ /* 0x000fe20003f26270 */
[----:B------:R-:W-:Y:S01]  /*2a30*/  @!P5 IMAD.IADD R19, R19, 0x1, -R247 ;  /* 0x000000011313d824 */ /* 0x000fe200078e0af7 */
[C---:B------:R-:W-:Y:S01]  /*2a40*/  ISETP.GT.U32.AND P5, PT, R247.reuse, R21, PT ;  /* 0x00000015f700720c */ /* 0x040fe20003fa4070 */
[----:B------:R-:W-:Y:S01]  /*2a50*/  IMAD.MOV R26, RZ, RZ, -R18 ;  /* 0x000000ffff1a7224 */ /* 0x000fe200078e0a12 */
[C---:B------:R-:W-:Y:S01]  /*2a60*/  ISETP.GT.U32.AND P0, PT, R247.reuse, R20, PT ;  /* 0x00000014f700720c */ /* 0x040fe20003f04070 */
[----:B------:R-:W-:Y:S01]  /*2a70*/  IMAD.HI.U32 R18, R238, R27, RZ ;  /* 0x0000001bee127227 */ /* 0x000fe200078e00ff */
[----:B------:R-:W-:Y:S01]  /*2a80*/  IABS R117, R121 ;  /* 0x0000007900757213 */ /* 0x000fe20000000000 */
[----:B------:R-:W-:Y:S01]  /*2a90*/  STL [R1+0xb94], R14 ;  /* 0x000b940e01007387 */ /* 0x000fe20000100800 */
[C---:B------:R-:W-:Y:S01]  /*2aa0*/  LOP3.LUT R122, R240.reuse, 0x102, RZ, 0xfc, !PT ;  /* 0x00000102f07a7812 */ /* 0x040fe200078efcff */
[----:B------:R-:W-:Y:S01]  /*2ab0*/  IMAD.MOV R18, RZ, RZ, -R18 ;  /* 0x000000ffff127224 */ /* 0x000fe200078e0a12 */
[C---:B------:R-:W-:Y:S01]  /*2ac0*/  LOP3.LUT R123, R240.reuse, 0x104, RZ, 0xfc, !PT ;  /* 0x00000104f07b7812 */ /* 0x040fe200078efcff */
[C---:B------:R-:W-:Y:S01]  /*2ad0*/  IMAD R24, R247.reuse, R26, R25 ;  /* 0x0000001af7187224 */ /* 0x040fe200078e0219 */
[----:B------:R-:W-:Y:S01]  /*2ae0*/  IABS R26, R32 ;  /* 0x00000020001a7213 */ /* 0x000fe20000000000 */
[C---:B------:R-:W-:Y:S01]  /*2af0*/  IMAD R23, R247.reuse, R18, R27 ;  /* 0x00000012f7177224 */ /* 0x040fe200078e021b */
[----:B------:R-:W-:Y:S01]  /*2b00*/  LOP3.LUT R124, R240, 0x106, RZ, 0xfc, !PT ;  /* 0x00000106f07c7812 */ /* 0x000fe200078efcff */
[--C-:B------:R-:W-:Y:S01]  /*2b10*/  @!P6 IMAD.IADD R22, R22, 0x1, -R247.reuse ;  /* 0x000000011616e824 */ /* 0x100fe200078e0af7 */
[----:B------:R-:W-:Y:S01]  /*2b20*/  ISETP.GT.U32.AND P6, PT, R247, R24, PT ;  /* 0x00000018f700720c */ /* 0x000fe20003fc4070 */
[----:B------:R-:W-:Y:S01]  /*2b30*/  @!P5 IMAD.IADD R21, R21, 0x1, -R247 ;  /* 0x000000011515d824 */ /* 0x000fe200078e0af7 */
[----:B------:R-:W-:Y:S01]  /*2b40*/  ISETP.GT.U32.AND P5, PT, R247, R23, PT ;  /* 0x00000017f700720c */ /* 0x000fe20003fa4070 */
[----:B------:R-:W-:Y:S01]  /*2b50*/  IMAD.HI.U32 R18, R238, R26, RZ ;  /* 0x0000001aee127227 */ /* 0x000fe200078e00ff */
[C---:B------:R-:W-:Y:S01]  /*2b60*/  LOP3.LUT R125, R240.reuse, 0x108, RZ, 0xfc, !PT ;  /* 0x00000108f07d7812 */ /* 0x040fe200078efcff */
[----:B------:R-:W-:Y:S01]  /*2b70*/  STL [R1+0xb98], R15 ;  /* 0x000b980f01007387 */ /* 0x000fe20000100800 */
[----:B------:R-:W-:Y:S01]  /*2b80*/  LOP3.LUT R126, R240, 0x10a, RZ, 0xfc, !PT ;  /* 0x0000010af07e7812 */ /* 0x000fe200078efcff */
[----:B------:R-:W-:Y:S01]  /*2b90*/  @!P4 IMAD.MOV R17, RZ, RZ, -R17 ;  /* 0x000000ffff11c224 */ /* 0x000fe200078e0a11 */
[----:B------:R-:W-:Y:S01]  /*2ba0*/  ISETP.GE.AND P4, PT, R28, RZ, PT ;  /* 0x000000ff1c00720c */ /* 0x000fe20003f86270 */
[----:B------:R-:W-:Y:S01]  /*2bb0*/  IMAD.MOV R18, RZ, RZ, -R18 ;  /* 0x000000ffff127224 */ /* 0x000fe200078e0a12 */
[----:B------:R-:W-:Y:S01]  /*2bc0*/  IABS R28, R33 ;  /* 0x00000021001c7213 */ /* 0x000fe20000000000 */
[--C-:B------:R-:W-:Y:S01]  /*2bd0*/  @!P0 IMAD.IADD R20, R20, 0x1, -R247.reuse ;  /* 0x0000000114148824 */ /* 0x100fe200078e0af7 */
[----:B------:R-:W-:Y:S01]  /*2be0*/  ISETP.GE.AND P0, PT, R29, RZ, PT ;  /* 0x000000ff1d00720c */ /* 0x000fe20003f06270 */
[----:B------:R-:W-:Y:S01]  /*2bf0*/  IMAD R26, R247, R18, R26 ;  /* 0x00000012f71a7224 */ /* 0x000fe200078e021a */
[----:B------:R-:W-:Y:S01]  /*2c00*/  IABS R29, R34 ;  /* 0x00000022001d7213 */ /* 0x000fe20000000000 */
[--C-:B------:R-:W-:Y:S01]  /*2c10*/  @!P6 IMAD.IADD R24, R24, 0x1, -R247.reuse ;  /* 0x000000011818e824 */ /* 0x100fe200078e0af7 */
[----:B------:R-:W-:Y:S01]  /*2c20*/  ISETP.GE.AND P6, PT, R30, RZ, PT ;  /* 0x000000ff1e00720c */ /* 0x000fe20003fc6270 */
[----:B------:R-:W-:Y:S01]  /*2c30*/  IMAD.MOV.U32 R18, RZ, RZ, R20 ;  /* 0x000000ffff127224 */ /* 0x000fe200078e0014 */
[----:B------:R-:W-:Y:S01]  /*2c40*/  IABS R30, R35 ;  /* 0x00000023001e7213 */ /* 0x000fe20000000000 */
[----:B------:R-:W-:Y:S01]  /*2c50*/  @!P5 IMAD.IADD R23, R23, 0x1, -R247 ;  /* 0x000000011717d824 */ /* 0x000fe200078e0af7 */
[C---:B------:R-:W-:Y:S01]  /*2c60*/  ISETP.GT.U32.AND P5, PT, R247.reuse, R21, PT ;  /* 0x00000015f700720c */ /* 0x040fe20003fa4070 */
[----:B------:R-:W-:Y:S01]  /*2c70*/  IMAD.HI.U32 R25, R238, R28, RZ ;  /* 0x0000001cee197227 */ /* 0x000fe200078e00ff */
[C---:B------:R-:W-:Y:S01]  /*2c80*/  LOP3.LUT R127, R240.reuse, 0x10c, RZ, 0xfc, !PT ;  /* 0x0000010cf07f7812 */ /* 0x040fe200078efcff */
[----:B------:R-:W-:Y:S01]  /*2c90*/  STL [R1+0xb9c], R16 ;  /* 0x000b9c1001007387 */ /* 0x000fe20000100800 */
[----:B------:R-:W-:Y:S01]  /*2ca0*/  LOP3.LUT R128, R240, 0x114, RZ, 0xfc, !PT ;  /* 0x00000114f0807812 */ /* 0x000fe200078efcff */
[----:B------:R-:W-:Y:S01]  /*2cb0*/  @!P3 IMAD.MOV R18, RZ, RZ, -R18 ;  /* 0x000000ffff12b224 */ /* 0x000fe200078e0a12 */
[C---:B------:R-:W-:Y:S01]  /*2cc0*/  ISETP.GT.U32.AND P3, PT, R247.reuse, R24, PT ;  /* 0x00000018f700720c */ /* 0x040fe20003f64070 */
[----:B------:R-:W-:Y:S01]  /*2cd0*/  IMAD.HI.U32 R27, R238, R29, RZ ;  /* 0x0000001dee1b7227 */ /* 0x000fe200078e00ff */
[C---:B------:R-:W-:Y:S01]  /*2ce0*/  LOP3.LUT R133, R240.reuse, 0x116, RZ, 0xfc, !PT ;  /* 0x00000116f0857812 */ /* 0x040fe200078efcff */
[----:B------:R2:W-:Y:S01]  /*2cf0*/  STL [R1+0xba0], R17 ;  /* 0x000ba01101007387 */ /* 0x0005e20000100800 */
[C---:B------:R-:W-:Y:S01]  /*2d00*/  LOP3.LUT R135, R240.reuse, 0x118, RZ, 0xfc, !PT ;  /* 0x00000118f0877812 */ /* 0x040fe200078efcff */
[----:B------:R-:W-:Y:S01]  /*2d10*/  IMAD.MOV R25, RZ, RZ, -R25 ;  /* 0x000000ffff197224 */ /* 0x000fe200078e0a19 */
[C---:B------:R-:W-:Y:S01]  /*2d20*/  LOP3.LUT R136, R240.reuse, 0x11a, RZ, 0xfc, !PT ;  /* 0x0000011af0887812 */ /* 0x040fe200078efcff */
[----:B------:R-:W-:Y:S01]  /*2d30*/  IMAD.MOV.U32 R20, RZ, RZ, R22 ;  /* 0x000000ffff147224 */ /* 0x000fe200078e0016 */
[----:B------:R-:W-:Y:S01]  /*2d40*/  IABS R130, R135 ;  /* 0x0000008700827213 */ /* 0x000fe20000000000 */
[----:B------:R-:W-:Y:S01]  /*2d50*/  IMAD.MOV R22, RZ, RZ, -R27 ;  /* 0x000000ffff167224 */ /* 0x000fe200078e0a1b */
[----:B------:R-:W-:Y:S01]  /*2d60*/  IABS R131, R136 ;  /* 0x0000008800837213 */ /* 0x000fe20000000000 */
[C---:B------:R-:W-:Y:S01]  /*2d70*/  IMAD R25, R247.reuse, R25, R28 ;  /* 0x00000019f7197224 */ /* 0x040fe200078e021c */
[----:B------:R-:W-:Y:S01]  /*2d80*/  LOP3.LUT R137, R240, 0x11c, RZ, 0xfc, !PT ;  /* 0x0000011cf0897812 */ /* 0x000fe200078efcff */
[----:B------:R-:W-:Y:S01]  /*2d90*/  @!P4 IMAD.MOV R20, RZ, RZ, -R20 ;  /* 0x000000ffff14c224 */ /* 0x000fe200078e0a14 */
[C---:B------:R-:W-:Y:S01]  /*2da0*/  ISETP.GT.U32.AND P4, PT, R247.reuse, R26, PT ;  /* 0x0000001af700720c */ /* 0x040fe20003f84070 */
[----:B------:R-:W-:Y:S01]  /*2db0*/  IMAD R28, R247, R22, R29 ;  /* 0x00000016f71c7224 */ /* 0x000fe200078e021d */
[----:B------:R-:W-:Y:S01]  /*2dc0*/  IABS R132, R137 ;  /* 0x0000008900847213 */ /* 0x000fe20000000000 */
[--C-:B------:R-:W-:Y:S01]  /*2dd0*/  @!P5 IMAD.IADD R21, R21, 0x1, -R247.reuse ;  /* 0x000000011515d824 */ /* 0x100fe200078e0af7 */
[C---:B------:R-:W-:Y:S01]  /*2de0*/  ISETP.GT.U32.AND P5, PT, R247.reuse, R25, PT ;  /* 0x00000019f700720c */ /* 0x040fe20003fa4070 */
[----:B------:R-:W-:Y:S01]  /*2df0*/  IMAD.MOV.U32 R27, RZ, RZ, R30 ;  /* 0x000000ffff1b7224 */ /* 0x000fe200078e001e */
[----:B------:R-:W-:Y:S01]  /*2e00*/  IABS R30, R36 ;  /* 0x00000024001e7213 */ /* 0x000fe20000000000 */
[----:B------:R-:W-:Y:S01]  /*2e10*/  @!P3 IMAD.IADD R24, R24, 0x1, -R247 ;  /* 0x000000011818b824 */ /* 0x000fe200078e0af7 */
[----:B------:R-:W-:Y:S01]  /*2e20*/  ISETP.GT.U32.AND P3, PT, R247, R28, PT ;  /* 0x0000001cf700720c */ /* 0x000fe20003f64070 */
[----:B------:R-:W-:Y:S01]  /*2e30*/  IMAD.HI.U32 R22, R238, R27, RZ ;  /* 0x0000001bee167227 */ /* 0x000fe200078e00ff */
[----:B------:R-:W-:-:S02]  /*2e40*/  LOP3.LUT R138, R240, 0x11e, RZ, 0xfc, !PT ;  /* 0x0000011ef08a7812 */ /* 0x000fc400078efcff */
[C---:B------:R-:W-:Y:S01]  /*2e50*/  LOP3.LUT R139, R240.reuse, 0x120, RZ, 0xfc, !PT ;  /* 0x00000120f08b7812 */ /* 0x040fe200078efcff */
[----:B------:R-:W-:Y:S01]  /*2e60*/  @!P1 IMAD.MOV R19, RZ, RZ, -R19 ;  /* 0x000000ffff139224 */ /* 0x000fe200078e0a13 */
[C---:B------:R-:W-:Y:S01]  /*2e70*/  ISETP.GT.U32.AND P1, PT, R247.reuse, R23, PT ;  /* 0x00000017f700720c */ /* 0x040fe20003f24070 */
[----:B------:R-:W-:Y:S01]  /*2e80*/  IMAD.MOV R22, RZ, RZ, -R22 ;  /* 0x000000ffff167224 */ /* 0x000fe200078e0a16 */
[----:B------:R-:W-:Y:S01]  /*2e90*/  LOP3.LUT R140, R240, 0x122, RZ, 0xfc, !PT ;  /* 0x00000122f08c7812 */ /* 0x000fe200078efcff */
[----:B------:R-:W-:Y:S01]  /*2ea0*/  @!P4 IMAD.IADD R26, R26, 0x1, -R247 ;  /* 0x000000011a1ac824 */ /* 0x000fe200078e0af7 */
[----:B------:R-:W-:Y:S01]  /*2eb0*/  ISETP.GE.AND P4, PT, R32, RZ, PT ;  /* 0x000000ff2000720c */ /* 0x000fe20003f86270 */
[----:B------:R-:W-:Y:S01]  /*2ec0*/  IMAD R27, R247, R22, R27 ;  /* 0x00000016f71b7224 */ /* 0x000fe200078e021b */
[----:B------:R-:W-:Y:S01]  /*2ed0*/  LOP3.LUT R141, R240, 0x124, RZ, 0xfc, !PT ;  /* 0x00000124f08d7812 */ /* 0x000fe200078efcff */
[--C-:B------:R-:W-:Y:S01]  /*2ee0*/  @!P5 IMAD.IADD R25, R25, 0x1, -R247.reuse ;  /* 0x000000011919d824 */ /* 0x100fe200078e0af7 */
[C---:B------:R-:W-:Y:S01]  /*2ef0*/  ISETP.GT.U32.AND P5, PT, R247.reuse, R26, PT ;  /* 0x0000001af700720c */ /* 0x040fe20003fa4070 */
[----:B------:R-:W-:Y:S01]  /*2f00*/  IMAD.MOV.U32 R22, RZ, RZ, R24 ;  /* 0x000000ffff167224 */ /* 0x000fe200078e0018 */
[----:B------:R-:W-:Y:S01]  /*2f10*/  IABS R134, R141 ;  /* 0x0000008d00867213 */ /* 0x000fe20000000000 */
[--C-:B------:R-:W-:Y:S01]  /*2f20*/  @!P3 IMAD.IADD R28, R28, 0x1, -R247.reuse ;  /* 0x000000011c1cb824 */ /* 0x100fe200078e0af7 */
[----:B------:R-:W-:Y:S01]  /*2f30*/  LOP3.LUT R142, R240, 0x126, RZ, 0xfc, !PT ;  /* 0x00000126f08e7812 */ /* 0x000fe200078efcff */
[----:B------:R-:W-:Y:S01]  /*2f40*/  @!P6 IMAD.MOV R22, RZ, RZ, -R22 ;  /* 0x000000ffff16e224 */ /* 0x000fe200078e0a16 */
[----:B------:R-:W-:Y:S01]  /*2f50*/  ISETP.GT.U32.AND P6, PT, R247, R27, PT ;  /* 0x0000001bf700720c */ /* 0x000fe20003fc4070 */
[----:B------:R-:W-:Y:S01]  /*2f60*/  @!P1 IMAD.IADD R23, R23, 0x1, -R247 ;  /* 0x0000000117179824 */ /* 0x000fe200078e0af7 */
[----:B------:R-:W-:Y:S01]  /*2f70*/  ISETP.GE.AND P1, PT, R31, RZ, PT ;  /* 0x000000ff1f00720c */ /* 0x000fe20003f26270 */
[----:B------:R-:W-:Y:S01]  /*2f80*/  IMAD.HI.U32 R24, R238, R30, RZ ;  /* 0x0000001eee187227 */ /* 0x000fe200078e00ff */
[----:B------:R-:W-:-:S02]  /*2f90*/  IABS R31, R37 ;  /* 0x00000025001f7213 */ /* 0x000fc40000000000 */
[C---:B------:R-:W-:Y:S01]  /*2fa0*/  ISETP.GT.U32.AND P3, PT, R247.reuse, R28, PT ;  /* 0x0000001cf700720c */ /* 0x040fe20003f64070 */
[----:B------:R-:W-:Y:S01]  /*2fb0*/  IMAD.MOV R29, RZ, RZ, -R24 ;  /* 0x000000ffff1d7224 */ /* 0x000fe200078e0a18 */
[----:B------:R-:W-:Y:S01]  /*2fc0*/  LOP3.LUT R143, R240, 0x128, RZ, 0xfc, !PT ;  /* 0x00000128f08f7812 */ /* 0x000fe200078efcff */
[----:B------:R-:W-:Y:S01]  /*2fd0*/  IMAD.HI.U32 R24, R238, R31, RZ ;  /* 0x0000001fee187227 */ /* 0x000fe200078e00ff */
[C---:B------:R-:W-:Y:S02]  /*2fe0*/  LOP3.LUT R145, R240.reuse, 0x134, RZ, 0xfc, !PT ;  /* 0x00000134f0917812 */ /* 0x040fe400078efcff */
[----:B------:R-:W-:Y:S01]  /*2ff0*/  LOP3.LUT R146, R240, 0x136, RZ, 0xfc, !PT ;  /* 0x00000136f0927812 */ /* 0x000fe200078efcff */
[--C-:B------:R-:W-:Y:S01]  /*3000*/  @!P5 IMAD.IADD R26, R26, 0x1, -R247.reuse ;  /* 0x000000011a1ad824 */ /* 0x100fe200078e0af7 */
[----:B------:R-:W-:Y:S01]  /*3010*/  ISETP.GE.AND P5, PT, R34, RZ, PT ;  /* 0x000000ff2200720c */ /* 0x000fe20003fa6270 */
[----:B------:R-:W-:Y:S01]  /*3020*/  IMAD.MOV R32, RZ, RZ, -R24 ;  /* 0x000000ffff207224 */ /* 0x000fe200078e0a18 */
[----:B------:R-:W-:Y:S01]  /*3030*/  IABS R34, R39 ;  /* 0x0000002700227213 */ /* 0x000fe20000000000 */
[----:B------:R-:W-:Y:S01]  /*3040*/  IMAD R30, R247, R29, R30 ;  /* 0x0000001df71e7224 */ /* 0x000fe200078e021e */
[C---:B------:R-:W-:Y:S01]  /*3050*/  LOP3.LUT R29, R240.reuse, 0x5a, RZ, 0xfc, !PT ;  /* 0x0000005af01d7812 */ /* 0x040fe200078efcff */
[--C-:B------:R-:W-:Y:S01]  /*3060*/  @!P6 IMAD.IADD R27, R27, 0x1, -R247.reuse ;  /* 0x000000011b1be824 */ /* 0x100fe200078e0af7 */
[C---:B------:R-:W-:Y:S01]  /*3070*/  LOP3.LUT R149, R240.reuse, 0x138, RZ, 0xfc, !PT ;  /* 0x00000138f0957812 */ /* 0x040fe200078efcff */
[----:B------:R-:W-:Y:S01]  /*3080*/  IMAD.MOV.U32 R24, RZ, RZ, R26 ;  /* 0x000000ffff187224 */ /* 0x000fe200078e001a */
[----:B------:R-:W-:Y:S01]  /*3090*/  LOP3.LUT R154, R240, 0x13a, RZ, 0xfc, !PT ;  /* 0x0000013af09a7812 */ /* 0x000fe200078efcff */
[----:B------:R-:W-:Y:S01]  /*30a0*/  @!P3 IMAD.IADD R28, R28, 0x1, -R247 ;  /* 0x000000011c1cb824 */ /* 0x000fe200078e0af7 */
[C---:B------:R-:W-:Y:S01]  /*30b0*/  ISETP.GT.U32.AND P6, PT, R247.reuse, R27, PT ;  /* 0x0000001bf700720c */ /* 0x040fe20003fc4070 */
[----:B------:R-:W-:Y:S01]  /*30c0*/  @!P4 IMAD.MOV R24, RZ, RZ, -R24 ;  /* 0x000000ffff18c224 */ /* 0x000fe200078e0a18 */
[C---:B------:R-:W-:Y:S01]  /*30d0*/  ISETP.GT.U32.AND P4, PT, R247.reuse, R30, PT ;  /* 0x0000001ef700720c */ /* 0x040fe20003f84070 */
[----:B------:R-:W-:Y:S01]  /*30e0*/  IMAD.MOV.U32 R26, RZ, RZ, R28 ;  /* 0x000000ffff1a7224 */ /* 0x000fe200078e001c */
[----:B------:R-:W-:Y:S01]  /*30f0*/  IABS R28, R29 ;  /* 0x0000001d001c7213 */ /* 0x000fe20000000000 */
[----:B------:R-:W-:Y:S01]  /*3100*/  @!P0 IMAD.MOV R21, RZ, RZ, -R21 ;  /* 0x000000ffff158224 */ /* 0x000fe200078e0a15 */
[----:B------:R-:W-:Y:S01]  /*3110*/  ISETP.GT.U32.AND P0, PT, R247, R25, PT ;  /* 0x00000019f700720c */ /* 0x000fe20003f04070 */
[----:B------:R-:W-:Y:S01]  /*3120*/  @!P5 IMAD.MOV R26, RZ, RZ, -R26 ;  /* 0x000000ffff1ad224 */ /* 0x000fe200078e0a1a */
[----:B------:R-:W-:Y:S01]  /*3130*/  ISETP.GE.AND P5, PT, R29, RZ, PT ;  /* 0x000000ff1d00720c */ /* 0x000fe20003fa6270 */
[----:B------:R-:W-:Y:S01]  /*3140*/  IMAD R29, R247, R32, R31 ;  /* 0x00000020f71d7224 */ /* 0x000fe200078e021f */
[----:B------:R-:W-:Y:S01]  /*3150*/  ISETP.GE.AND P3, PT, R36, RZ, PT ;  /* 0x000000ff2400720c */ /* 0x000fe20003f66270 */
[----:B------:R-:W-:Y:S01]  /*3160*/  IMAD.MOV.U32 R32, RZ, RZ, R28 ;  /* 0x000000ffff207224 */ /* 0x000fe200078e001c */
[----:B------:R-:W-:Y:S01]  /*3170*/  IABS R144, R154 ;  /* 0x0000009a00907213 */ /* 0x000fe20000000000 */
[--C-:B------:R-:W-:Y:S01]  /*3180*/  @!P6 IMAD.IADD R27, R27, 0x1, -R247.reuse ;  /* 0x000000011b1be824 */ /* 0x100fe200078e0af7 */
[----:B------:R-:W-:Y:S01]  /*3190*/  ISETP.GT.U32.AND P6, PT, R247, R29, PT ;  /* 0x0000001df700720c */ /* 0x000fe20003fc4070 */
[----:B------:R-:W-:Y:S01]  /*31a0*/  @!P4 IMAD.IADD R30, R30, 0x1, -R247 ;  /* 0x000000011e1ec824 */ /* 0x000fe200078e0af7 */
[----:B------:R-:W-:Y:S01]  /*31b0*/  LOP3.LUT R155, R240, 0x13c, RZ, 0xfc, !PT ;  /* 0x0000013cf09b7812 */ /* 0x000fe200078efcff */
[----:B------:R-:W-:Y:S01]  /*31c0*/  IMAD.HI.U32 R28, R238, R32, RZ ;  /* 0x00000020ee1c7227 */ /* 0x000fe200078e00ff */
[----:B------:R-:W-:-:S02]  /*31d0*/  LOP3.LUT R156, R240, 0x13e, RZ, 0xfc, !PT ;  /* 0x0000013ef09c7812 */ /* 0x000fc400078efcff */
[----:B------:R-:W-:Y:S01]  /*31e0*/  ISETP.GT.U32.AND P4, PT, R247, R30, PT ;  /* 0x0000001ef700720c */ /* 0x000fe20003f84070 */
[----:B------:R-:W-:Y:S01]  /*31f0*/  @!P0 IMAD.IADD R25, R25, 0x1, -R247 ;  /* 0x0000000119198824 */ /* 0x000fe200078e0af7 */
[----:B------:R-:W-:Y:S01]  /*3200*/  ISETP.GE.AND P0, PT, R35, RZ, PT ;  /* 0x000000ff2300720c */ /* 0x000fe20003f06270 */
[----:B------:R-:W-:Y:S01]  /*3210*/  IMAD.MOV R31, RZ, RZ, -R28 ;  /* 0x000000ffff1f7224 */ /* 0x000fe200078e0a1c */
[----:B------:R-:W-:Y:S01]  /*3220*/  LOP3.LUT R35, R240, 0x5c, RZ, 0xfc, !PT ;  /* 0x0000005cf0237812 */ /* 0x000fe200078efcff */
[----:B------:R-:W-:Y:S01]  /*3230*/  @!P1 IMAD.MOV R23, RZ, RZ, -R23 ;  /* 0x000000ffff179224 */ /* 0x000fe200078e0a17 */
[----:B------:R-:W-:Y:S01]  /*3240*/  ISETP.GE.AND P1, PT, R33, RZ, PT ;  /* 0x000000ff2100720c */ /* 0x000fe20003f26270 */
[----:B------:R-:W-:Y:S01]  /*3250*/  @!P6 IMAD.IADD R29, R29, 0x1, -R247 ;  /* 0x000000011d1de824 */ /* 0x000fe200078e0af7 */
[----:B------:R-:W-:Y:S01]  /*3260*/  IABS R33, R35 ;  /* 0x0000002300217213 */ /* 0x000fe20000000000 */
[C---:B------:R-:W-:Y:S01]  /*3270*/  IMAD R32, R247.reuse, R31, R32 ;  /* 0x0000001ff7207224 */ /* 0x040fe200078e0220 */
[----:B------:R-:W-:Y:S01]  /*3280*/  IABS R147, R156 ;  /* 0x0000009c00937213 */ /* 0x000fe20000000000 */
[----:B------:R-:W-:Y:S01]  /*3290*/  IMAD.HI.U32 R31, R238, R34, RZ ;  /* 0x00000022ee1f7227 */ /* 0x000fe200078e00ff */
[----:B------:R-:W-:-:S02]  /*32a0*/  ISETP.GT.U32.AND P6, PT, R247, R29, PT ;  /* 0x0000001df700720c */ /* 0x000fc40003fc4070 */
[----:B------:R-:W-:Y:S01]  /*32b0*/  LOP3.LUT R157, R240, 0x140, RZ, 0xfc, !PT ;  /* 0x00000140f09d7812 */ /* 0x000fe200078efcff */
[----:B------:R-:W-:Y:S01]  /*32c0*/  @!P4 IMAD.IADD R30, R30, 0x1, -R247 ;  /* 0x000000011e1ec824 */ /* 0x000fe200078e0af7 */
[----:B------:R-:W-:Y:S01]  /*32d0*/  ISETP.GT.U32.AND P4, PT, R247, R32, PT ;  /* 0x00000020f700720c */ /* 0x000fe20003f84070 */
[----:B------:R-:W-:Y:S01]  /*32e0*/  IMAD.HI.U32 R28, R238, R33, RZ ;  /* 0x00000021ee1c7227 */ /* 0x000fe200078e00ff */
[C---:B------:R-:W-:Y:S02]  /*32f0*/  LOP3.LUT R158, R240.reuse, 0x142, RZ, 0xfc, !PT ;  /* 0x00000142f09e7812 */ /* 0x040fe400078efcff */
[----:B------:R-:W-:Y:S01]  /*3300*/  IABS R148, R157 ;  /* 0x0000009d00947213 */ /* 0x000fe20000000000 */
[----:B------:R-:W-:Y:S01]  /*3310*/  IMAD.MOV R28, RZ, RZ, -R28 ;  /* 0x000000ffff1c7224 */ /* 0x000fe200078e0a1c */
[C---:B------:R-:W-:Y:S01]  /*3320*/  LOP3.LUT R159, R240.reuse, 0x144, RZ, 0xfc, !PT ;  /* 0x00000144f09f7812 */ /* 0x040fe200078efcff */
[----:B------:R-:W-:Y:S01]  /*3330*/  @!P0 IMAD.MOV R27, RZ, RZ, -R27 ;  /* 0x000000ffff1b8224 */ /* 0x000fe200078e0a1b */
[----:B------:R-:W-:Y:S01]  /*3340*/  ISETP.GE.AND P0, PT, R35, RZ, PT ;  /* 0x000000ff2300720c */ /* 0x000fe20003f06270 */
[----:B------:R-:W-:Y:S01]  /*3350*/  IMAD.MOV R35, RZ, RZ, -R31 ;  /* 0x000000ffff237224 */ /* 0x000fe200078e0a1f */
[----:B------:R-:W-:Y:S01]  /*3360*/  LOP3.LUT R160, R240, 0x146, RZ, 0xfc, !PT ;  /* 0x00000146f0a07812 */ /* 0x000fe200078efcff */
[----:B------:R-:W-:Y:S01]  /*3370*/  IMAD R31, R247, R28, R33 ;  /* 0x0000001cf71f7224 */ /* 0x000fe200078e0221 */
[----:B------:R-:W-:Y:S01]  /*3380*/  IABS R33, R40 ;  /* 0x0000002800217213 */ /* 0x000fe20000000000 */
[--C-:B------:R-:W-:Y:S01]  /*3390*/  @!P6 IMAD.IADD R29, R29, 0x1, -R247.reuse ;  /* 0x000000011d1de824 */ /* 0x100fe200078e0af7 */
[----:B------:R-:W-:Y:S01]  /*33a0*/  IABS R150, R159 ;  /* 0x0000009f00967213 */ /* 0x000fe20000000000 */
[----:B------:R-:W-:Y:S01]  /*33b0*/  IMAD.MOV.U32 R28, RZ, RZ, R30 ;  /* 0x000000ffff1c7224 */ /* 0x000fe200078e001e */
[C---:B------:R-:W-:Y:S01]  /*33c0*/  ISETP.GT.U32.AND P6, PT, R247.reuse, R31, PT ;  /* 0x0000001ff700720c */ /* 0x040fe20003fc4070 */
[----:B------:R-:W-:Y:S01]  /*33d0*/  @!P4 IMAD.IADD R32, R32, 0x1, -R247 ;  /* 0x000000012020c824 */ /* 0x000fe200078e0af7 */
[----:B------:R-:W-:Y:S01]  /*33e0*/  IABS R151, R160 ;  /* 0x000000a000977213 */ /* 0x000fe20000000000 */
[C---:B------:R-:W-:Y:S01]  /*33f0*/  IMAD R34, R247.reuse, R35, R34 ;  /* 0x00000023f7227224 */ /* 0x040fe200078e0222 */
[----:B------:R-:W-:Y:S01]  /*3400*/  LOP3.LUT R161, R240, 0x148, RZ, 0xfc, !PT ;  /* 0x00000148f0a17812 */ /* 0x000fe200078efcff */
[----:B------:R-:W-:Y:S01]  /*3410*/  @!P3 IMAD.MOV R28, RZ, RZ, -R28 ;  /* 0x000000ffff1cb224 */ /* 0x000fe200078e0a1c */
[C---:B------:R-:W-:Y:S01]  /*3420*/  ISETP.GT.U32.AND P3, PT, R247.reuse, R32, PT ;  /* 0x00000020f700720c */ /* 0x040fe20003f64070 */
[----:B------:R-:W-:Y:S01]  /*3430*/  IMAD.HI.U32 R30, R238, R33, RZ ;  /* 0x00000021ee1e7227 */ /* 0x000fe200078e00ff */
[----:B------:R-:W-:-:S02]  /*3440*/  ISETP.GT.U32.AND P4, PT, R247, R34, PT ;  /* 0x00000022f700720c */ /* 0x000fc40003f84070 */
[----:B------:R-:W-:Y:S01]  /*3450*/  IABS R153, R161 ;  /* 0x000000a100997213 */ /* 0x000fe20000000000 */
[----:B------:R-:W-:Y:S01]  /*3460*/  IMAD.MOV R36, RZ, RZ, -R30 ;  /* 0x000000ffff247224 */ /* 0x000fe200078e0a1e */
[C---:B------:R-:W-:Y:S01]  /*3470*/  LOP3.LUT R162, R240.reuse, 0x14a, RZ, 0xfc, !PT ;  /* 0x0000014af0a27812 */ /* 0x040fe200078efcff */
[----:B------:R-:W-:Y:S01]  /*3480*/  @!P1 IMAD.MOV R25, RZ, RZ, -R25 ;  /* 0x000000ffff199224 */ /* 0x000fe200078e0a19 */
[----:B------:R-:W-:Y:S01]  /*3490*/  ISETP.GE.AND P1, PT, R37, RZ, PT ;  /* 0x000000ff2500720c */ /* 0x000fe20003f26270 */
[----:B------:R-:W-:Y:S01]  /*34a0*/  @!P6 IMAD.IADD R31, R31, 0x1, -R247 ;  /* 0x000000011f1fe824 */ /* 0x000fe200078e0af7 */
[----:B------:R-:W-:Y:S01]  /*34b0*/  IABS R37, R41 ;  /* 0x0000002900257213 */ /* 0x000fe20000000000 */
[C---:B------:R-:W-:Y:S01]  /*34c0*/  IMAD R33, R247.reuse, R36, R33 ;  /* 0x00000024f7217224 */ /* 0x040fe200078e0221 */
[----:B------:R-:W-:Y:S01]  /*34d0*/  LOP3.LUT R164, R240, 0x154, RZ, 0xfc, !PT ;  /* 0x00000154f0a47812 */ /* 0x000fe200078efcff */
[--C-:B------:R-:W-:Y:S01]  /*34e0*/  @!P3 IMAD.IADD R32, R32, 0x1, -R247.reuse ;  /* 0x000000012020b824 */ /* 0x100fe200078e0af7 */
[C---:B------:R-:W-:Y:S01]  /*34f0*/  ISETP.GT.U32.AND P6, PT, R247.reuse, R31, PT ;  /* 0x0000001ff700720c */ /* 0x040fe20003fc4070 */
[----:B------:R-:W-:Y:S01]  /*3500*/  @!P4 IMAD.IADD R34, R34, 0x1, -R247 ;  /* 0x000000012222c824 */ /* 0x000fe200078e0af7 */
[----:B------:R-:W-:Y:S01]  /*3510*/  ISETP.GT.U32.AND P3, PT, R247, R33, PT ;  /* 0x00000021f700720c */ /* 0x000fe20003f64070 */
[----:B------:R-:W-:Y:S01]  /*3520*/  IMAD.HI.U32 R30, R238, R37, RZ ;  /* 0x00000025ee1e7227 */ /* 0x000fe200078e00ff */
[----:B------:R-:W-:-:S02]  /*3530*/  LOP3.LUT R166, R240, 0x156, RZ, 0xfc, !PT ;  /* 0x00000156f0a67812 */ /* 0x000fc400078efcff */
[C---:B------:R-:W-:Y:S01]  /*3540*/  ISETP.GT.U32.AND P4, PT, R247.reuse, R34, PT ;  /* 0x00000022f700720c */ /* 0x040fe20003f84070 */
[----:B------:R-:W-:Y:S01]  /*3550*/  IMAD.MOV R30, RZ, RZ, -R30 ;  /* 0x000000ffff1e7224 */ /* 0x000fe200078e0a1e */
[----:B------:R-:W-:Y:S01]  /*3560*/  LOP3.LUT R167, R240, 0x158, RZ, 0xfc, !PT ;  /* 0x00000158f0a77812 */ /* 0x000fe200078efcff */
[----:B------:R-:W-:Y:S01]  /*3570*/  IMAD.HI.U32 R35, R238, R38, RZ ;  /* 0x00000026ee237227 */ /* 0x000fe200078e00ff */
[C---:B------:R-:W-:Y:S02]  /*3580*/  LOP3.LUT R168, R240.reuse, 0x15a, RZ, 0xfc, !PT ;  /* 0x0000015af0a87812 */ /* 0x040fe400078efcff */
[C---:B------:R-:W-:Y:S01]  /*3590*/  LOP3.LUT R169, R240.reuse, 0x15c, RZ, 0xfc, !PT ;  /* 0x0000015cf0a97812 */ /* 0x040fe200078efcff */
[----:B------:R-:W-:Y:S01]  /*35a0*/  IMAD R36, R247, R30, R37 ;  /* 0x0000001ef7247224 */ /* 0x000fe200078e0225 */
[C---:B------:R-:W-:Y:S01]  /*35b0*/  LOP3.LUT R170, R240.reuse, 0x15e, RZ, 0xfc, !PT ;  /* 0x0000015ef0aa7812 */ /* 0x040fe200078efcff */
[----:B------:R-:W-:Y:S01]  /*35c0*/  IMAD.MOV R35, RZ, RZ, -R35 ;  /* 0x000000ffff237224 */ /* 0x000fe200078e0a23 */
[----:B------:R-:W-:Y:S01]  /*35d0*/  LOP3.LUT R171, R240, 0x160, RZ, 0xfc, !PT ;  /* 0x00000160f0ab7812 */ /* 0x000fe200078efcff */
[--C-:B------:R-:W-:Y:S01]  /*35e0*/  @!P6 IMAD.IADD R31, R31, 0x1, -R247.reuse ;  /* 0x000000011f1fe824 */ /* 0x100fe200078e0af7 */
[----:B------:R-:W-:Y:S01]  /*35f0*/  ISETP.GT.U32.AND P6, PT, R247, R36, PT ;  /* 0x00000024f700720c */ /* 0x000fe20003fc4070 */
[--C-:B------:R-:W-:Y:S01]  /*3600*/  @!P3 IMAD.IADD R33, R33, 0x1, -R247.reuse ;  /* 0x000000012121b824 */ /* 0x100fe200078e0af7 */
[----:B------:R-:W-:Y:S01]  /*3610*/  IABS R163, R170 ;  /* 0x000000aa00a37213 */ /* 0x000fe20000000000 */
[----:B------:R-:W-:Y:S01]  /*3620*/  IMAD.MOV.U32 R30, RZ, RZ, R32 ;  /* 0x000000ffff1e7224 */ /* 0x000fe200078e0020 */
[----:B------:R-:W-:Y:S01]  /*3630*/  IABS R165, R171 ;  /* 0x000000ab00a57213 */ /* 0x000fe20000000000 */
[C---:B------:R-:W-:Y:S01]  /*3640*/  IMAD R35, R247.reuse, R35, R38 ;  /* 0x00000023f7237224 */ /* 0x040fe200078e0226 */
[----:B------:R-:W-:Y:S01]  /*3650*/  IABS R38, R43 ;  /* 0x0000002b00267213 */ /* 0x000fe20000000000 */
[----:B------:R-:W-:Y:S01]  /*3660*/  @!P4 IMAD.IADD R34, R34, 0x1, -R247 ;  /* 0x000000012222c824 */ /* 0x000fe200078e0af7 */
[C---:B------:R-:W-:Y:S01]  /*3670*/  ISETP.GT.U32.AND P3, PT, R247.reuse, R33, PT ;  /* 0x00000021f700720c */ /* 0x040fe20003f64070 */
[----:B------:R-:W-:Y:S01]  /*3680*/  @!P5 IMAD.MOV R30, RZ, RZ, -R30 ;  /* 0x000000ffff1ed224 */ /* 0x000fe200078e0a1e */
[----:B------:R-:W-:Y:S01]  /*3690*/  ISETP.GE.AND P5, PT, R40, RZ, PT ;  /* 0x000000ff2800720c */ /* 0x000fe20003fa6270 */
[----:B------:R-:W-:Y:S01]  /*36a0*/  IMAD.MOV.U32 R32, RZ, RZ, R34 ;  /* 0x000000ffff207224 */ /* 0x000fe200078e0022 */
[----:B------:R-:W-:Y:S01]  /*36b0*/  ISETP.GT.U32.AND P4, PT, R247, R35, PT ;  /* 0x00000023f700720c */ /* 0x000fe20003f84070 */
[----:B------:R-:W-:Y:S01]  /*36c0*/  IMAD.HI.U32 R34, R238, R38, RZ ;  /* 0x00000026ee227227 */ /* 0x000fe200078e00ff */
[----:B------:R-:W-:-:S02]  /*36d0*/  LOP3.LUT R40, R240, 0x68, RZ, 0xfc, !PT ;  /* 0x00000068f0287812 */ /* 0x000fc400078efcff */
[----:B------:R-:W-:Y:S01]  /*36e0*/  LOP3.LUT R172, R240, 0x164, RZ, 0xfc, !PT ;  /* 0x00000164f0ac7812 */ /* 0x000fe200078efcff */
[--C-:B------:R-:W-:Y:S01]  /*36f0*/  @!P6 IMAD.IADD R36, R36, 0x1, -R247.reuse ;  /* 0x000000012424e824 */ /* 0x100fe200078e0af7 */
[C---:B------:R-:W-:Y:S01]  /*3700*/  LOP3.LUT R173, R240.reuse, 0x16a, RZ, 0xfc, !PT ;  /* 0x0000016af0ad7812 */ /* 0x040fe200078efcff */
[----:B------:R-:W-:Y:S01]  /*3710*/  IMAD.MOV R37, RZ, RZ, -R34 ;  /* 0x000000ffff257224 */ /* 0x000fe200078e0a22 */
[----:B------:R-:W-:Y:S01]  /*3720*/  LOP3.LUT R178, R240, 0x16e, RZ, 0xfc, !PT ;  /* 0x0000016ef0b27812 */ /* 0x000fe200078efcff */
[----:B------:R-:W-:Y:S01]  /*3730*/  @!P3 IMAD.IADD R33, R33, 0x1, -R247 ;  /* 0x000000012121b824 */ /* 0x000fe200078e0af7 */
[C---:B------:R-:W-:Y:S01]  /*3740*/  ISETP.GT.U32.AND P6, PT, R247.reuse, R36, PT ;  /* 0x00000024f700720c */ /* 0x040fe20003fc4070 */
[----:B------:R-:W-:Y:S01]  /*3750*/  IMAD R38, R247, R37, R38 ;  /* 0x00000025f7267224 */ /* 0x000fe200078e0226 */
[----:B------:R-:W-:Y:S01]  /*3760*/  ISETP.GE.AND P3, PT, R43, RZ, PT ;  /* 0x000000ff2b00720c */ /* 0x000fe20003f66270 */
[----:B------:R-:W-:Y:S01]  /*3770*/  @!P1 IMAD.MOV R29, RZ, RZ, -R29 ;  /* 0x000000ffff1d9224 */ /* 0x000fe200078e0a1d */
[----:B------:R-:W-:Y:S01]  /*3780*/  ISETP.GE.AND P1, PT, R39, RZ, PT ;  /* 0x000000ff2700720c */ /* 0x000fe20003f26270 */
[----:B------:R-:W-:Y:S01]  /*3790*/  @!P5 IMAD.MOV R33, RZ, RZ, -R33 ;  /* 0x000000ffff21d224 */ /* 0x000fe200078e0a21 */
[----:B------:R-:W-:Y:S01]  /*37a0*/  IABS R39, R40 ;  /* 0x0000002800277213 */ /* 0x000fe20000000000 */
        /* <DEDUP_REMOVED lines=8> */
[----:B------:R-:W-:Y:S01]  /*3830*/  IABS R43, R46 ;  /* 0x0000002e002b7213 */ /* 0x000fe20000000000 */
[----:B------:R-:W-:Y:S01]  /*3840*/  @!P6 IMAD.IADD R36, R36, 0x1, -R247 ;  /* 0x000000012424e824 */ /* 0x000fe200078e0af7 */
[----:B------:R-:W-:Y:S01]  /*3850*/  ISETP.GE.AND P6, PT, R40, RZ, PT ;  /* 0x000000ff2800720c */ /* 0x000fe20003fc6270 */
[----:B------:R-:W-:Y:S01]  /*3860*/  IMAD R37, R247, R34, R39 ;  /* 0x00000022f7257224 */ /* 0x000fe200078e0227 */
[C---:B------:R-:W-:Y:S01]  /*3870*/  LOP3.LUT R179, R240.reuse, 0x170, RZ, 0xfc, !PT ;  /* 0x00000170f0b37812 */ /* 0x040fe200078efcff */
[----:B------:R-:W-:Y:S01]  /*3880*/  IMAD.MOV.U32 R34, RZ, RZ, R36 ;  /* 0x000000ffff227224 */ /* 0x000fe200078e0024 */
[----:B------:R-:W-:Y:S01]  /*3890*/  LOP3.LUT R180, R240, 0x172, RZ, 0xfc, !PT ;  /* 0x00000172f0b47812 */ /* 0x000fe200078efcff */
[--C-:B------:R-:W-:Y:S01]  /*38a0*/  @!P5 IMAD.IADD R38, R38, 0x1, -R247.reuse ;  /* 0x000000012626d824 */ /* 0x100fe200078e0af7 */
[----:B------:R-:W-:Y:S01]  /*38b0*/  ISETP.GE.AND P5, PT, R44, RZ, PT ;  /* 0x000000ff2c00720c */ /* 0x000fe20003fa6270 */
[----:B------:R-:W-:Y:S01]  /*38c0*/  @!P0 IMAD.MOV R34, RZ, RZ, -R34 ;  /* 0x000000ffff228224 */ /* 0x000fe200078e0a22 */
[----:B------:R-:W-:Y:S01]  /*38d0*/  LOP3.LUT R182, R240, 0x176, RZ, 0xfc, !PT ;  /* 0x00000176f0b67812 */ /* 0x000fe200078efcff */
[----:B------:R-:W-:Y:S01]  /*38e0*/  @!P4 IMAD.IADD R35, R35, 0x1, -R247 ;  /* 0x000000012323c824 */ /* 0x000fe200078e0af7 */
[C---:B------:R-:W-:Y:S01]  /*38f0*/  ISETP.GT.U32.AND P0, PT, R247.reuse, R38, PT ;  /* 0x00000026f700720c */ /* 0x040fe20003f04070 */
[----:B------:R-:W-:Y:S01]  /*3900*/  IMAD.HI.U32 R36, R238, R41, RZ ;  /* 0x00000029ee247227 */ /* 0x000fe200078e00ff */
[----:B------:R-:W-:-:S02]  /*3910*/  ISETP.GT.U32.AND P4, PT, R247, R37, PT ;  /* 0x00000025f700720c */ /* 0x000fc40003f84070 */
[----:B------:R-:W-:Y:S01]  /*3920*/  LOP3.LUT R181, R240, 0x174, RZ, 0xfc, !PT ;  /* 0x00000174f0b57812 */ /* 0x000fe200078efcff */
[----:B------:R-:W-:Y:S01]  /*3930*/  IMAD.HI.U32 R40, R238, R43, RZ ;  /* 0x0000002bee287227 */ /* 0x000fe200078e00ff */
[C---:B------:R-:W-:Y:S02]  /*3940*/  LOP3.LUT R183, R240.reuse, 0x178, RZ, 0xfc, !PT ;  /* 0x00000178f0b77812 */ /* 0x040fe400078efcff */
[----:B------:R-:W-:Y:S01]  /*3950*/  IABS R175, R181 ;  /* 0x000000b500af7213 */ /* 0x000fe20000000000 */
[----:B------:R-:W-:Y:S01]  /*3960*/  IMAD.MOV R36, RZ, RZ, -R36 ;  /* 0x000000ffff247224 */ /* 0x000fe200078e0a24 */
[C---:B------:R-:W-:Y:S01]  /*3970*/  LOP3.LUT R184, R240.reuse, 0x17a, RZ, 0xfc, !PT ;  /* 0x0000017af0b87812 */ /* 0x040fe200078efcff */
[----:B------:R-:W-:Y:S01]  /*3980*/  IMAD.MOV R44, RZ, RZ, -R40 ;  /* 0x000000ffff2c7224 */ /* 0x000fe200078e0a28 */
[----:B------:R-:W-:Y:S01]  /*3990*/  LOP3.LUT R185, R240, 0x186, RZ, 0xfc, !PT ;  /* 0x00000186f0b97812 */ /* 0x000fe200078efcff */
[----:B------:R-:W-:Y:S01]  /*39a0*/  @!P0 IMAD.IADD R38, R38, 0x1, -R247 ;  /* 0x0000000126268824 */ /* 0x000fe200078e0af7 */
[----:B------:R-:W-:Y:S01]  /*39b0*/  ISETP.GE.AND P0, PT, R46, RZ, PT ;  /* 0x000000ff2e00720c */ /* 0x000fe20003f06270 */
[----:B------:R-:W-:Y:S01]  /*39c0*/  IMAD R40, R247, R36, R41 ;  /* 0x00000024f7287224 */ /* 0x000fe200078e0229 */
[----:B------:R-:W-:Y:S01]  /*39d0*/  IABS R177, R184 ;  /* 0x000000b800b17213 */ /* 0x000fe20000000000 */
[----:B------:R-:W-:Y:S01]  /*39e0*/  IMAD.MOV.U32 R36, RZ, RZ, R38 ;  /* 0x000000ffff247224 */ /* 0x000fe200078e0026 */
[C---:B------:R-:W-:Y:S01]  /*39f0*/  LOP3.LUT R38, R240.reuse, 0x70, RZ, 0xfc, !PT ;  /* 0x00000070f0267812 */ /* 0x040fe200078efcff */
[----:B------:R-:W-:Y:S01]  /*3a00*/  @!P4 IMAD.IADD R37, R37, 0x1, -R247 ;  /* 0x000000012525c824 */ /* 0x000fe200078e0af7 */
[----:B------:R-:W-:Y:S01]  /*3a10*/  LOP3.LUT R190, R240, 0x188, RZ, 0xfc, !PT ;  /* 0x00000188f0be7812 */ /* 0x000fe200078efcff */
[----:B------:R-:W-:Y:S01]  /*3a20*/  @!P3 IMAD.MOV R36, RZ, RZ, -R36 ;  /* 0x000000ffff24b224 */ /* 0x000fe200078e0a24 */
[----:B------:R-:W-:Y:S01]  /*3a30*/  ISETP.GT.U32.AND P3, PT, R247, R40, PT ;  /* 0x00000028f700720c */ /* 0x000fe20003f64070 */
[----:B------:R-:W-:Y:S01]  /*3a40*/  @!P1 IMAD.MOV R32, RZ, RZ, -R32 ;  /* 0x000000ffff209224 */ /* 0x000fe200078e0a20 */
[----:B------:R-:W-:-:S02]  /*3a50*/  ISETP.GE.AND P1, PT, R42, RZ, PT ;  /* 0x000000ff2a00720c */ /* 0x000fc40003f26270 */
[----:B------:R-:W-:Y:S02]  /*3a60*/  IABS R42, R45 ;  /* 0x0000002d002a7213 */ /* 0x000fe40000000000 */
[C---:B------:R-:W-:Y:S02]  /*3a70*/  ISETP.GT.U32.AND P4, PT, R247.reuse, R37, PT ;  /* 0x00000025f700720c */ /* 0x040fe40003f84070 */
[----:B------:R-:W-:Y:S01]  /*3a80*/  IABS R41, R38 ;  /* 0x0000002600297213 */ /* 0x000fe20000000000 */
[----:B------:R-:W-:Y:S01]  /*3a90*/  IMAD.HI.U32 R39, R238, R42, RZ ;  /* 0x0000002aee277227 */ /* 0x000fe200078e00ff */
[C---:B------:R-:W-:Y:S02]  /*3aa0*/  LOP3.LUT R201, R240.reuse, 0x18a, RZ, 0xfc, !PT ;  /* 0x0000018af0c97812 */ /* 0x040fe400078efcff */
[C---:B------:R-:W-:Y:S01]  /*3ab0*/  LOP3.LUT R197, R240.reuse, 0x18c, RZ, 0xfc, !PT ;  /* 0x0000018cf0c57812 */ /* 0x040fe200078efcff */
[----:B------:R-:W-:Y:S01]  /*3ac0*/  IMAD.MOV R39, RZ, RZ, -R39 ;  /* 0x000000ffff277224 */ /* 0x000fe200078e0a27 */
[----:B------:R-:W-:Y:S01]  /*3ad0*/  LOP3.LUT R196, R240, 0x18e, RZ, 0xfc, !PT ;  /* 0x0000018ef0c47812 */ /* 0x000fe200078efcff */
[--C-:B------:R-:W-:Y:S01]  /*3ae0*/  @!P3 IMAD.IADD R40, R40, 0x1, -R247.reuse ;  /* 0x000000012828b824 */ /* 0x100fe200078e0af7 */
[----:B------:R-:W-:Y:S01]  /*3af0*/  IABS R189, R197 ;  /* 0x000000c500bd7213 */ /* 0x000fe20000000000 */
[----:B------:R-:W-:Y:S01]  /*3b00*/  IMAD R39, R247, R39, R42 ;  /* 0x00000027f7277224 */ /* 0x000fe200078e022a */
[----:B------:R-:W-:Y:S01]  /*3b10*/  IABS R193, R196 ;  /* 0x000000c400c17213 */ /* 0x000fe20000000000 */
[----:B------:R-:W-:Y:S01]  /*3b20*/  @!P4 IMAD.IADD R37, R37, 0x1, -R247 ;  /* 0x000000012525c824 */ /* 0x000fe200078e0af7 */
[C---:B------:R-:W-:Y:S01]  /*3b30*/  ISETP.GT.U32.AND P3, PT, R247.reuse, R40, PT ;  /* 0x00000028f700720c */ /* 0x040fe20003f64070 */
[C---:B------:R-:W-:Y:S01]  /*3b40*/  IMAD R42, R247.reuse, R44, R43 ;  /* 0x0000002cf72a7224 */ /* 0x040fe200078e022b */
[----:B------:R-:W-:Y:S01]  /*3b50*/  ISETP.GE.AND P4, PT, R38, RZ, PT ;  /* 0x000000ff2600720c */ /* 0x000fe20003f86270 */
[----:B------:R-:W-:Y:S01]  /*3b60*/  @!P6 IMAD.MOV R37, RZ, RZ, -R37 ;  /* 0x000000ffff25e224 */ /* 0x000fe200078e0a25 */
[----:B------:R-:W-:Y:S01]  /*3b70*/  ISETP.GT.U32.AND P6, PT, R247, R39, PT ;  /* 0x00000027f700720c */ /* 0x000fe20003fc4070 */
[----:B------:R-:W-:Y:S01]  /*3b80*/  IMAD.HI.U32 R38, R238, R41, RZ ;  /* 0x00000029ee267227 */ /* 0x000fe200078e00ff */
[----:B------:R-:W-:-:S02]  /*3b90*/  LOP3.LUT R202, R240, 0x190, RZ, 0xfc, !PT ;  /* 0x00000190f0ca7812 */ /* 0x000fc400078efcff */
[C---:B------:R-:W-:Y:S01]  /*3ba0*/  LOP3.LUT R200, R240.reuse, 0x192, RZ, 0xfc, !PT ;  /* 0x00000192f0c87812 */ /* 0x040fe200078efcff */
[----:B------:R-:W-:Y:S01]  /*3bb0*/  IMAD.MOV R46, RZ, RZ, -R38 ;  /* 0x000000ffff2e7224 */ /* 0x000fe200078e0a26 */
[----:B------:R-:W-:Y:S01]  /*3bc0*/  LOP3.LUT R198, R240, 0x196, RZ, 0xfc, !PT ;  /* 0x00000196f0c67812 */ /* 0x000fe200078efcff */
[----:B------:R-:W-:Y:S01]  /*3bd0*/  IMAD.HI.U32 R38, R238, R47, RZ ;  /* 0x0000002fee267227 */ /* 0x000fe200078e00ff */
[----:B------:R-:W-:Y:S02]  /*3be0*/  LOP3.LUT R199, R240, 0x194, RZ, 0xfc, !PT ;  /* 0x00000194f0c77812 */ /* 0x000fe400078efcff */
[----:B------:R-:W-:Y:S01]  /*3bf0*/  IABS R195, R198 ;  /* 0x000000c600c37213 */ /* 0x000fe20000000000 */
[--C-:B------:R-:W-:Y:S01]  /*3c00*/  @!P3 IMAD.IADD R40, R40, 0x1, -R247.reuse ;  /* 0x000000012828b824 */ /* 0x100fe200078e0af7 */
[----:B------:R-:W-:Y:S01]  /*3c10*/  ISETP.GT.U32.AND P3, PT, R247, R42, PT ;  /* 0x0000002af700720c */ /* 0x000fe20003f64070 */
[----:B------:R-:W-:Y:S01]  /*3c20*/  @!P6 IMAD.IADD R39, R39, 0x1, -R247 ;  /* 0x000000012727e824 */ /* 0x000fe200078e0af7 */
[C---:B------:R-:W-:Y:S01]  /*3c30*/  LOP3.LUT R203, R240.reuse, 0x19a, RZ, 0xfc, !PT ;  /* 0x0000019af0cb7812 */ /* 0x040fe200078efcff */
[C---:B------:R-:W-:Y:S01]  /*3c40*/  IMAD R41, R247.reuse, R46, R41 ;  /* 0x0000002ef7297224 */ /* 0x040fe200078e0229 */
[----:B------:R-:W-:Y:S01]  /*3c50*/  LOP3.LUT R204, R240, 0x19c, RZ, 0xfc, !PT ;  /* 0x0000019cf0cc7812 */ /* 0x000fe200078efcff */
[----:B------:R-:W-:Y:S01]  /*3c60*/  IMAD.HI.U32 R44, R238, R49, RZ ;  /* 0x00000031ee2c7227 */ /* 0x000fe200078e00ff */
[----:B------:R-:W-:-:S02]  /*3c70*/  ISETP.GT.U32.AND P6, PT, R247, R39, PT ;  /* 0x00000027f700720c */ /* 0x000fc40003fc4070 */
[C---:B------:R-:W-:Y:S01]  /*3c80*/  LOP3.LUT R205, R240.reuse, 0x1a6, RZ, 0xfc, !PT ;  /* 0x000001a6f0cd7812 */ /* 0x040fe200078efcff */
[----:B------:R-:W-:Y:S01]  /*3c90*/  @!P1 IMAD.MOV R35, RZ, RZ, -R35 ;  /* 0x000000ffff239224 */ /* 0x000fe200078e0a23 */
[----:B------:R-:W-:Y:S01]  /*3ca0*/  ISETP.GE.AND P1, PT, R45, RZ, PT ;  /* 0x000000ff2d00720c */ /* 0x000fe20003f26270 */
[----:B------:R-:W-:Y:S01]  /*3cb0*/  IMAD.MOV R38, RZ, RZ, -R38 ;  /* 0x000000ffff267224 */ /* 0x000fe200078e0a26 */
[----:B------:R-:W-:Y:S01]  /*3cc0*/  LOP3.LUT R209, R240, 0x1aa, RZ, 0xfc, !PT ;  /* 0x000001aaf0d17812 */ /* 0x000fe200078efcff */
[--C-:B------:R-:W-:Y:S01]  /*3cd0*/  @!P3 IMAD.IADD R42, R42, 0x1, -R247.reuse ;  /* 0x000000012a2ab824 */ /* 0x100fe200078e0af7 */
[----:B------:R-:W-:Y:S01]  /*3ce0*/  LOP3.LUT R211, R240, 0x1a8, RZ, 0xfc, !PT ;  /* 0x000001a8f0d37812 */ /* 0x000fe200078efcff */
[----:B------:R-:W-:Y:S01]  /*3cf0*/  IMAD.HI.U32 R45, R238, R50, RZ ;  /* 0x00000032ee2d7227 */ /* 0x000fe200078e00ff */
[C---:B------:R-:W-:Y:S02]  /*3d00*/  LOP3.LUT R208, R240.reuse, 0x1ac, RZ, 0xfc, !PT ;  /* 0x000001acf0d07812 */ /* 0x040fe400078efcff */
[----:B------:R-:W-:Y:S01]  /*3d10*/  ISETP.GT.U32.AND P3, PT, R247, R42, PT ;  /* 0x0000002af700720c */ /* 0x000fe20003f64070 */
[----:B------:R-:W-:Y:S01]  /*3d20*/  @!P6 IMAD.IADD R39, R39, 0x1, -R247 ;  /* 0x000000012727e824 */ /* 0x000fe200078e0af7 */
[C---:B------:R-:W-:Y:S01]  /*3d30*/  ISETP.GT.U32.AND P6, PT, R247.reuse, R41, PT ;  /* 0x00000029f700720c */ /* 0x040fe20003fc4070 */
[----:B------:R-:W-:Y:S01]  /*3d40*/  IMAD.MOV R46, RZ, RZ, -R44 ;  /* 0x000000ffff2e7224 */ /* 0x000fe200078e0a2c */
[C---:B------:R-:W-:Y:S01]  /*3d50*/  LOP3.LUT R207, R240.reuse, 0x1ae, RZ, 0xfc, !PT ;  /* 0x000001aef0cf7812 */ /* 0x040fe200078efcff */
[C---:B------:R-:W-:Y:S01]  /*3d60*/  IMAD R44, R247.reuse, R38, R47 ;  /* 0x00000026f72c7224 */ /* 0x040fe200078e022f */
[----:B------:R-:W-:Y:S01]  /*3d70*/  IABS R206, R208 ;  /* 0x000000d000ce7213 */ /* 0x000fe20000000000 */
[----:B------:R-:W-:Y:S01]  /*3d80*/  IMAD.MOV R45, RZ, RZ, -R45 ;  /* 0x000000ffff2d7224 */ /* 0x000fe200078e0a2d */
[----:B------:R-:W-:Y:S01]  /*3d90*/  IABS R210, R207 ;  /* 0x000000cf00d27213 */ /* 0x000fe20000000000 */
[C---:B------:R-:W-:Y:S01]  /*3da0*/  IMAD R46, R247.reuse, R46, R49 ;  /* 0x0000002ef72e7224 */ /* 0x040fe200078e0231 */
[C---:B------:R-:W-:Y:S01]  /*3db0*/  LOP3.LUT R215, R240.reuse, 0x1b2, RZ, 0xfc, !PT ;  /* 0x000001b2f0d77812 */ /* 0x040fe200078efcff */
[----:B------:R-:W-:Y:S01]  /*3dc0*/  IMAD.MOV.U32 R38, RZ, RZ, R40 ;  /* 0x000000ffff267224 */ /* 0x000fe200078e0028 */
[----:B------:R-:W-:Y:S01]  /*3dd0*/  LOP3.LUT R212, R240, 0x1b6, RZ, 0xfc, !PT ;  /* 0x000001b6f0d47812 */ /* 0x000fe200078efcff */
[C---:B------:R-:W-:Y:S01]  /*3de0*/  IMAD R45, R247.reuse, R45, R50 ;  /* 0x0000002df72d7224 */ /* 0x040fe200078e0232 */
[----:B------:R-:W-:Y:S01]  /*3df0*/  IABS R50, R58 ;  /* 0x0000003a00327213 */ /* 0x000fe20000000000 */
[----:B------:R-:W-:Y:S01]  /*3e00*/  @!P5 IMAD.MOV R38, RZ, RZ, -R38 ;  /* 0x000000ffff26d224 */ /* 0x000fe200078e0a26 */
[C---:B------:R-:W-:Y:S01]  /*3e10*/  ISETP.GT.U32.AND P5, PT, R247.reuse, R44, PT ;  /* 0x0000002cf700720c */ /* 0x040fe20003fa4070 */
[----:B------:R-:W-:Y:S01]  /*3e20*/  @!P3 IMAD.IADD R42, R42, 0x1, -R247 ;  /* 0x000000012a2ab824 */ /* 0x000fe200078e0af7 */
[----:B------:R-:W-:Y:S01]  /*3e30*/  ISETP.GT.U32.AND P3, PT, R247, R46, PT ;  /* 0x0000002ef700720c */ /* 0x000fe20003f64070 */
[----:B------:R-:W-:Y:S01]  /*3e40*/  IMAD.HI.U32 R43, R238, R48, RZ ;  /* 0x00000030ee2b7227 */ /* 0x000fe200078e00ff */
[----:B------:R-:W-:-:S02]  /*3e50*/  LOP3.LUT R213, R240, 0x1b8, RZ, 0xfc, !PT ;  /* 0x000001b8f0d57812 */ /* 0x000fc400078efcff */
[----:B------:R-:W-:Y:S01]  /*3e60*/  LOP3.LUT R214, R240, 0x1ba, RZ, 0xfc, !PT ;  /* 0x000001baf0d67812 */ /* 0x000fe200078efcff */
[----:B------:R-:W-:Y:S01]  /*3e70*/  @!P6 IMAD.IADD R41, R41, 0x1, -R247 ;  /* 0x000000012929e824 */ /* 0x000fe200078e0af7 */
[C---:B------:R-:W-:Y:S01]  /*3e80*/  ISETP.GT.U32.AND P6, PT, R247.reuse, R45, PT ;  /* 0x0000002df700720c */ /* 0x040fe20003fc4070 */
[----:B------:R-:W-:Y:S01]  /*3e90*/  IMAD.MOV R43, RZ, RZ, -R43 ;  /* 0x000000ffff2b7224 */ /* 0x000fe200078e0a2b */
[----:B------:R-:W-:Y:S01]  /*3ea0*/  IABS R216, R213 ;  /* 0x000000d500d87213 */ /* 0x000fe20000000000 */
[----:B------:R-:W-:Y:S01]  /*3eb0*/  IMAD.HI.U32 R47, R238, R50, RZ ;  /* 0x00000032ee2f7227 */ /* 0x000fe200078e00ff */
[C---:B------:R-:W-:Y:S02]  /*3ec0*/  LOP3.LUT R221, R240.reuse, 0x1c0, RZ, 0xfc, !PT ;  /* 0x000001c0f0dd7812 */ /* 0x040fe400078efcff */
[----:B------:R-:W-:Y:S01]  /*3ed0*/  LOP3.LUT R219, R240, 0x1c2, RZ, 0xfc, !PT ;  /* 0x000001c2f0db7812 */ /* 0x000fe200078efcff */
[C---:B------:R-:W-:Y:S01]  /*3ee0*/  IMAD R43, R247.reuse, R43, R48 ;  /* 0x0000002bf72b7224 */ /* 0x040fe200078e0230 */
[----:B------:R-:W-:Y:S01]  /*3ef0*/  IABS R48, R57 ;  /* 0x0000003900307213 */ /* 0x000fe20000000000 */
[--C-:B------:R-:W-:Y:S01]  /*3f00*/  @!P5 IMAD.IADD R44, R44, 0x1, -R247.reuse ;  /* 0x000000012c2cd824 */ /* 0x100fe200078e0af7 */
[----:B------:R-:W-:Y:S01]  /*3f10*/  ISETP.GT.U32.AND P5, PT, R247, R41, PT ;  /* 0x00000029f700720c */ /* 0x000fe20003fa4070 */
[----:B------:R-:W-:Y:S01]  /*3f20*/  @!P3 IMAD.IADD R46, R46, 0x1, -R247 ;  /* 0x000000012e2eb824 */ /* 0x000fe200078e0af7 */
[----:B------:R-:W-:Y:S01]  /*3f30*/  IABS R222, R219 ;  /* 0x000000db00de7213 */ /* 0x000fe20000000000 */
[----:B------:R-:W-:Y:S01]  /*3f40*/  IMAD.HI.U32 R40, R238, R48, RZ ;  /* 0x00000030ee287227 */ /* 0x000fe200078e00ff */
[----:B------:R-:W-:-:S02]  /*3f50*/  LOP3.LUT R220, R240, 0x1c4, RZ, 0xfc, !PT ;  /* 0x000001c4f0dc7812 */ /* 0x000fc400078efcff */
[C---:B------:R-:W-:Y:S01]  /*3f60*/  LOP3.LUT R218, R240.reuse, 0x1c8, RZ, 0xfc, !PT ;  /* 0x000001c8f0da7812 */ /* 0x040fe200078efcff */
[----:B------:R-:W-:Y:S01]  /*3f70*/  @!P6 IMAD.IADD R45, R45, 0x1, -R247 ;  /* 0x000000012d2de824 */ /* 0x000fe200078e0af7 */
[C---:B------:R-:W-:Y:S01]  /*3f80*/  ISETP.GT.U32.AND P6, PT, R247.reuse, R46, PT ;  /* 0x0000002ef700720c */ /* 0x040fe20003fc4070 */
[----:B------:R-:W-:Y:S01]  /*3f90*/  IMAD.MOV R49, RZ, RZ, -R40 ;  /* 0x000000ffff317224 */ /* 0x000fe200078e0a28 */
[----:B------:R-:W-:Y:S01]  /*3fa0*/  LOP3.LUT R226, R240, 0x1ca, RZ, 0xfc, !PT ;  /* 0x000001caf0e27812 */ /* 0x000fe200078efcff */
[----:B------:R-:W-:Y:S01]  /*3fb0*/  IMAD.HI.U32 R40, R238, R51, RZ ;  /* 0x00000033ee287227 */ /* 0x000fe200078e00ff */
[C---:B------:R-:W-:Y:S02]  /*3fc0*/  LOP3.LUT R225, R240.reuse, 0x1d0, RZ, 0xfc, !PT ;  /* 0x000001d0f0e17812 */ /* 0x040fe400078efcff */
[C---:B------:R-:W-:Y:S01]  /*3fd0*/  LOP3.LUT R233, R240.reuse, 0x1dc, RZ, 0xfc, !PT ;  /* 0x000001dcf0e97812 */ /* 0x040fe200078efcff */
[----:B------:R-:W-:Y:S01]  /*3fe0*/  IMAD.MOV R47, RZ, RZ, -R47 ;  /* 0x000000ffff2f7224 */ /* 0x000fe200078e0a2f */
[C---:B------:R-:W-:Y:S01]  /*3ff0*/  LOP3.LUT R232, R240.reuse, 0x1e0, RZ, 0xfc, !PT ;  /* 0x000001e0f0e87812 */ /* 0x040fe200078efcff */
[----:B------:R-:W-:Y:S01]  /*4000*/  @!P1 IMAD.MOV R39, RZ, RZ, -R39 ;  /* 0x000000ffff279224 */ /* 0x000fe200078e0a27 */
[C---:B------:R-:W-:Y:S01]  /*4010*/  ISETP.GT.U32.AND P1, PT, R247.reuse, R43, PT ;  /* 0x0000002bf700720c */ /* 0x040fe20003f24070 */
[C---:B------:R-:W-:Y:S01]  /*4020*/  IMAD R48, R247.reuse, R49, R48 ;  /* 0x00000031f7307224 */ /* 0x040fe200078e0230 */
[----:B------:R-:W-:Y:S01]  /*4030*/  IABS R49, R60 ;  /* 0x0000003c00317213 */ /* 0x000fe20000000000 */
[----:B------:R-:W-:Y:S01]  /*4040*/  IMAD.MOV R52, RZ, RZ, -R40 ;  /* 0x000000ffff347224 */ /* 0x000fe200078e0a28 */
[----:B------:R-:W-:Y:S01]  /*4050*/  IABS R231, R233 ;  /* 0x000000e900e77213 */ /* 0x000fe20000000000 */
[C---:B------:R-:W-:Y:S01]  /*4060*/  IMAD R47, R247.reuse, R47, R50 ;  /* 0x0000002ff72f7224 */ /* 0x040fe200078e0232 */
[C---:B------:R-:W-:Y:S01]  /*4070*/  LOP3.LUT R236, R240.reuse, 0x1e2, RZ, 0xfc, !PT ;  /* 0x000001e2f0ec7812 */ /* 0x040fe200078efcff */
[----:B------:R-:W-:Y:S01]  /*4080*/  IMAD R50, R247, R52, R51 ;  /* 0x00000034f7327224 */ /* 0x000fe200078e0233 */
[----:B------:R-:W-:Y:S01]  /*4090*/  LOP3.LUT R51, R240, 0x82, RZ, 0xfc, !PT ;  /* 0x00000082f0337812 */ /* 0x000fe200078efcff */
[--C-:B------:R-:W-:Y:S01]  /*40a0*/  @!P5 IMAD.IADD R41, R41, 0x1, -R247.reuse ;  /* 0x000000012929d824 */ /* 0x100fe200078e0af7 */
[C---:B------:R-:W-:Y:S01]  /*40b0*/  ISETP.GT.U32.AND P5, PT, R247.reuse, R48, PT ;  /* 0x00000030f700720c */ /* 0x040fe20003fa4070 */
[----:B------:R-:W-:Y:S01]  /*40c0*/  IMAD.MOV.U32 R40, RZ, RZ, R42 ;  /* 0x000000ffff287224 */ /* 0x000fe200078e002a */
[----:B------:R-:W-:Y:S01]  /*40d0*/  IABS R52, R51 ;  /* 0x0000003300347213 */ /* 0x000fe20000000000 */
[--C-:B------:R-:W-:Y:S01]  /*40e0*/  @!P6 IMAD.IADD R46, R46, 0x1, -R247.reuse ;  /* 0x000000012e2ee824 */ /* 0x100fe200078e0af7 */
[C---:B------:R-:W-:Y:S01]  /*40f0*/  ISETP.GT.U32.AND P6, PT, R247.reuse, R50, PT ;  /* 0x00000032f700720c */ /* 0x040fe20003fc4070 */
[----:B------:R-:W-:Y:S01]  /*4100*/  @!P0 IMAD.MOV R40, RZ, RZ, -R40 ;  /* 0x000000ffff288224 */ /* 0x000fe200078e0a28 */
[----:B------:R-:W-:Y:S01]  /*4110*/  ISETP.GT.U32.AND P0, PT, R247, R45, PT ;  /* 0x0000002df700720c */ /* 0x000fe20003f04070 */
[----:B------:R-:W-:Y:S01]  /*4120*/  @!P1 IMAD.IADD R43, R43, 0x1, -R247 ;  /* 0x000000012b2b9824 */ /* 0x000fe200078e0af7 */
[----:B------:R-:W-:Y:S01]  /*4130*/  ISETP.GT.U32.AND P1, PT, R247, R44, PT ;  /* 0x0000002cf700720c */ /* 0x000fe20003f24070 */
[----:B------:R-:W-:Y:S01]  /*4140*/  IMAD.HI.U32 R42, R238, R49, RZ ;  /* 0x00000031ee2a7227 */ /* 0x000fe200078e00ff */
[----:B------:R-:W-:-:S02]  /*4150*/  LOP3.LUT R235, R240, 0x1e4, RZ, 0xfc, !PT ;  /* 0x000001e4f0eb7812 */ /* 0x000fc400078efcff */
[----:B------:R-:W-:Y:S01]  /*4160*/  ISETP.GT.U32.AND P3, PT, R247, R43, PT ;  /* 0x0000002bf700720c */ /* 0x000fe20003f64070 */
[--C-:B------:R-:W-:Y:S01]  /*4170*/  @!P5 IMAD.IADD R48, R48, 0x1, -R247.reuse ;  /* 0x000000013030d824 */ /* 0x100fe200078e0af7 */
[----:B------:R-:W-:Y:S01]  /*4180*/  ISETP.GE.AND P5, PT, R55, RZ, PT ;  /* 0x000000ff3700720c */ /* 0x000fe20003fa6270 */
[----:B------:R-:W-:Y:S01]  /*4190*/  IMAD.MOV R42, RZ, RZ, -R42 ;  /* 0x000000ffff2a7224 */ /* 0x000fe200078e0a2a */
[----:B-1----:R-:W-:Y:S01]  /*41a0*/  LOP3.LUT R6, R240, 0x1e8, RZ, 0xfc, !PT ;  /* 0x000001e8f0067812 */ /* 0x002fe200078efcff */
[--C-:B------:R-:W-:Y:S01]  /*41b0*/  @!P6 IMAD.IADD R50, R50, 0x1, -R247.reuse ;  /* 0x000000013232e824 */ /* 0x100fe200078e0af7 */
[----:B------:R-:W-:Y:S01]  /*41c0*/  ISETP.GT.U32.AND P6, PT, R247, R48, PT ;  /* 0x00000030f700720c */ /* 0x000fe20003fc4070 */
[--C-:B------:R-:W-:Y:S01]  /*41d0*/  @!P0 IMAD.IADD R45, R45, 0x1, -R247.reuse ;  /* 0x000000012d2d8824 */ /* 0x100fe200078e0af7 */
[----:B------:R-:W-:Y:S01]  /*41e0*/  ISETP.GE.AND P0, PT, R54, RZ, PT ;  /* 0x000000ff3600720c */ /* 0x000fe20003f06270 */
[----:B------:R-:W-:Y:S01]  /*41f0*/  @!P1 IMAD.IADD R44, R44, 0x1, -R247 ;  /* 0x000000012c2c9824 */ /* 0x000fe200078e0af7 */
[C---:B------:R-:W-:Y:S01]  /*4200*/  ISETP.GT.U32.AND P1, PT, R247.reuse, R47, PT ;  /* 0x0000002ff700720c */ /* 0x040fe20003f24070 */
[----:B------:R-:W-:Y:S01]  /*4210*/  @!P4 IMAD.MOV R41, RZ, RZ, -R41 ;  /* 0x000000ffff29c224 */ /* 0x000fe200078e0a29 */
[----:B------:R-:W-:Y:S01]  /*4220*/  ISETP.GT.U32.AND P4, PT, R247, R50, PT ;  /* 0x00000032f700720c */ /* 0x000fe20003f84070 */
[----:B------:R-:W-:Y:S01]  /*4230*/  @!P3 IMAD.IADD R43, R43, 0x1, -R247 ;  /* 0x000000012b2bb824 */ /* 0x000fe200078e0af7 */
[----:B------:R-:W-:Y:S01]  /*4240*/  ISETP.GE.AND P3, PT, R53, RZ, PT ;  /* 0x000000ff3500720c */ /* 0x000fe20003f66270 */
[----:B------:R-:W-:Y:S01]  /*4250*/  IMAD R49, R247, R42, R49 ;  /* 0x0000002af7317224 */ /* 0x000fe200078e0231 */
[C---:B------:R-:W-:Y:S01]  /*4260*/  LOP3.LUT R53, R240.reuse, 0x86, RZ, 0xfc, !PT ;  /* 0x00000086f0357812 */ /* 0x040fe200078efcff */
[----:B------:R-:W-:Y:S01]  /*4270*/  IMAD.MOV.U32 R42, RZ, RZ, R44 ;  /* 0x000000ffff2a7224 */ /* 0x000fe200078e002c */
[C---:B------:R-:W-:Y:S01]  /*4280*/  LOP3.LUT R54, R240.reuse, 0x88, RZ, 0xfc, !PT ;  /* 0x00000088f0367812 */ /* 0x040fe200078efcff */
[----:B------:R-:W-:Y:S01]  /*4290*/  IMAD.MOV.U32 R44, RZ, RZ, R46 ;  /* 0x000000ffff2c7224 */ /* 0x000fe200078e002e */
[----:B------:R-:W-:Y:S01]  /*42a0*/  LOP3.LUT R243, R240, 0x1e6, RZ, 0xfc, !PT ;  /* 0x000001e6f0f37812 */ /* 0x000fe200078efcff */
[----:B------:R-:W-:Y:S01]  /*42b0*/  IMAD.HI.U32 R46, R238, R52, RZ ;  /* 0x00000034ee2e7227 */ /* 0x000fe200078e00ff */
[----:B------:R-:W-:-:S02]  /*42c0*/  LOP3.LUT R5, R240, 0x1ec, RZ, 0xfc, !PT ;  /* 0x000001ecf0057812 */ /* 0x000fc400078efcff */
[----:B------:R-:W-:Y:S01]  /*42d0*/  LOP3.LUT R249, R240, 0x1ea, RZ, 0xfc, !PT ;  /* 0x000001eaf0f97812 */ /* 0x000fe200078efcff */
[----:B------:R-:W-:Y:S01]  /*42e0*/  @!P6 IMAD.IADD R48, R48, 0x1, -R247 ;  /* 0x000000013030e824 */ /* 0x000fe200078e0af7 */
[----:B------:R-:W-:Y:S01]  /*42f0*/  ISETP.GE.AND P6, PT, R59, RZ, PT ;  /* 0x000000ff3b00720c */ /* 0x000fe20003fc6270 */
[----:B------:R-:W-:Y:S01]  /*4300*/  @!P5 IMAD.MOV R44, RZ, RZ, -R44 ;  /* 0x000000ffff2cd224 */ /* 0x000fe200078e0a2c */
[----:B------:R-:W-:Y:S01]  /*4310*/  ISETP.GT.U32.AND P5, PT, R247, R49, PT ;  /* 0x00000031f700720c */ /* 0x000fe20003fa4070 */
[----:B------:R-:W-:Y:S01]  /*4320*/  @!P0 IMAD.MOV R43, RZ, RZ, -R43 ;  /* 0x000000ffff2b8224 */ /* 0x000fe200078e0a2b */
[----:B------:R-:W-:Y:S01]  /*4330*/  ISETP.GE.AND P0, PT, R57, RZ, PT ;  /* 0x000000ff3900720c */ /* 0x000fe20003f06270 */
[----:B------:R-:W-:Y:S01]  /*4340*/  IMAD.MOV R46, RZ, RZ, -R46 ;  /* 0x000000ffff2e7224 */ /* 0x000fe200078e0a2e */
[----:B------:R-:W-:Y:S01]  /*4350*/  IABS R59, R65 ;  /* 0x00000041003b7213 */ /* 0x000fe20000000000 */
[--C-:B------:R-:W-:Y:S01]  /*4360*/  @!P1 IMAD.IADD R47, R47, 0x1, -R247.reuse ;  /* 0x000000012f2f9824 */ /* 0x100fe200078e0af7 */
[----:B------:R-:W-:Y:S01]  /*4370*/  ISETP.GE.AND P1, PT, R56, RZ, PT ;  /* 0x000000ff3800720c */ /* 0x000fe20003f26270 */
[--C-:B------:R-:W-:Y:S01]  /*4380*/  @!P4 IMAD.IADD R50, R50, 0x1, -R247.reuse ;  /* 0x000000013232c824 */ /* 0x100fe200078e0af7 */
[----:B------:R-:W-:Y:S01]  /*4390*/  ISETP.GE.AND P4, PT, R51, RZ, PT ;  /* 0x000000ff3300720c */ /* 0x000fe20003f86270 */
[C---:B------:R-:W-:Y:S01]  /*43a0*/  IMAD R52, R247.reuse, R46, R52 ;  /* 0x0000002ef7347224 */ /* 0x040fe200078e0234 */
[C---:B------:R-:W-:Y:S01]  /*43b0*/  LOP3.LUT R51, R240.reuse, 0x84, RZ, 0xfc, !PT ;  /* 0x00000084f0337812 */ /* 0x040fe200078efcff */
[----:B------:R-:W-:Y:S01]  /*43c0*/  IMAD.MOV.U32 R46, RZ, RZ, R48 ;  /* 0x000000ffff2e7224 */ /* 0x000fe200078e0030 */
[----:B------:R-:W-:Y:S01]  /*43d0*/  IABS R56, R53 ;  /* 0x0000003500387213 */ /* 0x000fe20000000000 */
[----:B------:R-:W-:Y:S01]  /*43e0*/  @!P3 IMAD.MOV R42, RZ, RZ, -R42 ;  /* 0x000000ffff2ab224 */ /* 0x000fe200078e0a2a */
[----:B------:R-:W-:Y:S01]  /*43f0*/  ISETP.GT.U32.AND P3, PT, R247, R47, PT ;  /* 0x0000002ff700720c */ /* 0x000fe20003f64070 */
[----:B------:R-:W-:Y:S01]  /*4400*/  IMAD.MOV.U32 R48, RZ, RZ, R50 ;  /* 0x000000ffff307224 */ /* 0x000fe200078e0032 */
[----:B------:R-:W-:Y:S01]  /*4410*/  IABS R57, R54 ;  /* 0x0000003600397213 */ /* 0x000fe20000000000 */
[----:B------:R-:W-:Y:S01]  /*4420*/  @!P5 IMAD.IADD R49, R49, 0x1, -R247 ;  /* 0x000000013131d824 */ /* 0x000fe200078e0af7 */
[----:B------:R-:W-:Y:S01]  /*4430*/  LOP3.LUT R188, R240, 0x1f0, RZ, 0xfc, !PT ;  /* 0x000001f0f0bc7812 */ /* 0x000fe200078efcff */
[----:B------:R-:W-:Y:S01]  /*4440*/  @!P6 IMAD.MOV R48, RZ, RZ, -R48 ;  /* 0x000000ffff30e224 */ /* 0x000fe200078e0a30 */
[----:B------:R-:W-:Y:S01]  /*4450*/  ISETP.GT.U32.AND P6, PT, R247, R52, PT ;  /* 0x00000034f700720c */ /* 0x000fe20003fc4070 */
[----:B------:R-:W-:Y:S01]  /*4460*/  @!P0 IMAD.MOV R46, RZ, RZ, -R46 ;  /* 0x000000ffff2e8224 */ /* 0x000fe200078e0a2e */
[----:B------:R-:W-:Y:S01]  /*4470*/  ISETP.GE.AND P0, PT, R51, RZ, PT ;  /* 0x000000ff3300720c */ /* 0x000fe20003f06270 */
[----:B------:R-:W-:Y:S01]  /*4480*/  @!P1 IMAD.MOV R45, RZ, RZ, -R45 ;  /* 0x000000ffff2d9224 */ /* 0x000fe200078e0a2d */
[----:B------:R-:W-:Y:S01]  /*4490*/  IABS R51, R51 ;  /* 0x0000003300337213 */ /* 0x000fe20000000000 */
[----:B------:R-:W-:Y:S01]  /*44a0*/  IMAD.HI.U32 R55, R238, R61, RZ ;  /* 0x0000003dee377227 */ /* 0x000fe200078e00ff */
[----:B------:R-:W-:-:S02]  /*44b0*/  ISETP.GT.U32.AND P5, PT, R247, R49, PT ;  /* 0x00000031f700720c */ /* 0x000fc40003fa4070 */
[----:B------:R-:W-:Y:S01]  /*44c0*/  ISETP.GE.AND P1, PT, R58, RZ, PT ;  /* 0x000000ff3a00720c */ /* 0x000fe20003f26270 */
[--C-:B------:R-:W-:Y:S01]  /*44d0*/  @!P3 IMAD.IADD R47, R47, 0x1, -R247.reuse ;  /* 0x000000012f2fb824 */ /* 0x100fe200078e0af7 */
[----:B------:R-:W-:Y:S01]  /*44e0*/  ISETP.GE.AND P3, PT, R60, RZ, PT ;  /* 0x000000ff3c00720c */ /* 0x000fe20003f66270 */
[----:B------:R-:W-:Y:S01]  /*44f0*/  IMAD.HI.U32 R50, R238, R51, RZ ;  /* 0x00000033ee327227 */ /* 0x000fe200078e00ff */
[C---:B------:R-:W-:Y:S02]  /*4500*/  LOP3.LUT R4, R240.reuse, 0x1ee, RZ, 0xfc, !PT ;  /* 0x000001eef0047812 */ /* 0x040fe400078efcff */
        /* <DEDUP_REMOVED lines=9> */
[----:B------:R-:W-:Y:S01]  /*45a0*/  IMAD.HI.U32 R50, R238, R56, RZ ;  /* 0x00000038ee327227 */ /* 0x000fe200078e00ff */
[----:B------:R-:W-:-:S02]  /*45b0*/  LOP3.LUT R251, R240, 0x1f6, RZ, 0xfc, !PT ;  /* 0x000001f6f0fb7812 */ /* 0x000fc400078efcff */
[----:B------:R-:W-:Y:S01]  /*45c0*/  LOP3.LUT R3, R240, 0x1fa, RZ, 0xfc, !PT ;  /* 0x000001faf0037812 */ /* 0x000fe200078efcff */
[----:B------:R-:W-:-:S03]  /*45d0*/  IMAD.HI.U32 R54, R238, R59, RZ ;  /* 0x0000003bee367227 */ /* 0x000fc600078e00ff */
[----:B------:R-:W-:Y:S01]  /*45e0*/  IABS R246, R3 ;  /* 0x0000000300f67213 */ /* 0x000fe20000000000 */
[----:B------:R-:W-:Y:S01]  /*45f0*/  @!P1 IMAD.MOV R47, RZ, RZ, -R47 ;  /* 0x000000ffff2f9224 */ /* 0x000fe200078e0a2f */
[----:B------:R-:W-:Y:S01]  /*4600*/  ISETP.GE.AND P1, PT, R53, RZ, PT ;  /* 0x000000ff3500720c */ /* 0x000fe20003f26270 */
[----:B------:R-:W-:Y:S02]  /*4610*/  IMAD.MOV R50, RZ, RZ, -R50 ;  /* 0x000000ffff327224 */ /* 0x000fe400078e0a32 */
[----:B------:R-:W-:Y:S01]  /*4620*/  @!P3 IMAD.MOV R49, RZ, RZ, -R49 ;  /* 0x000000ffff31b224 */ /* 0x000fe200078e0a31 */
[----:B------:R-:W-:Y:S01]  /*4630*/  ISETP.GT.U32.AND P3, PT, R247, R51, PT ;  /* 0x00000033f700720c */ /* 0x000fe20003f64070 */
[----:B------:R-:W-:-:S04]  /*4640*/  IMAD.HI.U32 R53, R238, R57, RZ ;  /* 0x00000039ee357227 */ /* 0x000fc800078e00ff */
[----:B------:R-:W-:Y:S02]  /*4650*/  IMAD.MOV R60, RZ, RZ, -R54 ;  /* 0x000000ffff3c7224 */ /* 0x000fe400078e0a36 */
[C---:B------:R-:W-:Y:S02]  /*4660*/  IMAD R54, R247.reuse, R50, R56 ;  /* 0x00000032f7367224 */ /* 0x040fe400078e0238 */
[----:B------:R-:W-:Y:S02]  /*4670*/  IMAD.MOV R58, RZ, RZ, -R53 ;  /* 0x000000ffff3a7224 */ /* 0x000fe400078e0a35 */
[----:B------:R-:W-:Y:S01]  /*4680*/  @!P6 IMAD.IADD R52, R52, 0x1, -R247 ;  /* 0x000000013434e824 */ /* 0x000fe200078e0af7 */
[C---:B------:R-:W-:Y:S01]  /*4690*/  ISETP.GT.U32.AND P6, PT, R247.reuse, R54, PT ;  /* 0x00000036f700720c */ /* 0x040fe20003fc4070 */
[----:B------:R-:W-:Y:S01]  /*46a0*/  IMAD R53, R247, R58, R57 ;  /* 0x0000003af7357224 */ /* 0x000fe200078e0239 */
[----:B------:R-:W-:Y:S01]  /*46b0*/  IABS R58, R67 ;  /* 0x00000043003a7213 */ /* 0x000fe20000000000 */
[----:B------:R-:W-:-:S02]  /*46c0*/  @!P3 IMAD.IADD R51, R51, 0x1, -R247 ;  /* 0x000000013333b824 */ /* 0x000fc400078e0af7 */
[----:B------:R-:W-:Y:S01]  /*46d0*/  IMAD.MOV.U32 R50, RZ, RZ, R52 ;  /* 0x000000ffff327224 */ /* 0x000fe200078e0034 */
[C---:B------:R-:W-:Y:S01]  /*46e0*/  ISETP.GT.U32.AND P3, PT, R247.reuse, R53, PT ;  /* 0x00000035f700720c */ /* 0x040fe20003f64070 */
[----:B------:R-:W-:Y:S01]  /*46f0*/  IMAD R56, R247, R60, R59 ;  /* 0x0000003cf7387224 */ /* 0x000fe200078e023b */
[----:B------:R-:W-:Y:S01]  /*4700*/  IABS R59, R68 ;  /* 0x00000044003b7213 */ /* 0x000fe20000000000 */
[----:B------:R-:W-:-:S04]  /*4710*/  IMAD.HI.U32 R52, R238, R58, RZ ;  /* 0x0000003aee347227 */ /* 0x000fc800078e00ff */
[----:B------:R-:W-:Y:S01]  /*4720*/  @!P6 IMAD.IADD R54, R54, 0x1, -R247 ;  /* 0x000000013636e824 */ /* 0x000fe200078e0af7 */
[C---:B------:R-:W-:Y:S01]  /*4730*/  ISETP.GT.U32.AND P6, PT, R247.reuse, R51, PT ;  /* 0x00000033f700720c */ /* 0x040fe20003fc4070 */
[----:B------:R-:W-:Y:S02]  /*4740*/  @!P4 IMAD.MOV R50, RZ, RZ, -R50 ;  /* 0x000000ffff32c224 */ /* 0x000fe400078e0a32 */
[----:B------:R-:W-:Y:S01]  /*4750*/  IMAD.HI.U32 R57, R238, R59, RZ ;  /* 0x0000003bee397227 */ /* 0x000fe200078e00ff */
[----:B------:R-:W-:-:S03]  /*4760*/  ISETP.GT.U32.AND P4, PT, R247, R54, PT ;  /* 0x00000036f700720c */ /* 0x000fc60003f84070 */
[----:B------:R-:W-:Y:S02]  /*4770*/  @!P3 IMAD.IADD R53, R53, 0x1, -R247 ;  /* 0x000000013535b824 */ /* 0x000fe400078e0af7 */
[----:B------:R-:W-:Y:S02]  /*4780*/  IMAD.MOV R52, RZ, RZ, -R52 ;  /* 0x000000ffff347224 */ /* 0x000fe400078e0a34 */
[----:B------:R-:W-:Y:S01]  /*4790*/  IMAD.MOV R62, RZ, RZ, -R55 ;  /* 0x000000ffff3e7224 */ /* 0x000fe200078e0a37 */
[----:B------:R-:W-:Y:S01]  /*47a0*/  ISETP.GT.U32.AND P3, PT, R247, R53, PT ;  /* 0x00000035f700720c */ /* 0x000fe20003f64070 */
[----:B------:R-:W-:Y:S01]  /*47b0*/  @!P6 IMAD.IADD R51, R51, 0x1, -R247 ;  /* 0x000000013333e824 */ /* 0x000fe200078e0af7 */
[C---:B------:R-:W-:Y:S01]  /*47c0*/  ISETP.GT.U32.AND P6, PT, R247.reuse, R56, PT ;  /* 0x00000038f700720c */ /* 0x040fe20003fc4070 */
[----:B------:R-:W-:Y:S02]  /*47d0*/  IMAD.MOV R60, RZ, RZ, -R57 ;  /* 0x000000ffff3c7224 */ /* 0x000fe400078e0a39 */
[----:B------:R-:W-:-:S02]  /*47e0*/  IMAD R58, R247, R52, R58 ;  /* 0x00000034f73a7224 */ /* 0x000fc400078e023a */
[C---:B------:R-:W-:Y:S01]  /*47f0*/  IMAD R55, R247.reuse, R62, R61 ;  /* 0x0000003ef7377224 */ /* 0x040fe200078e023d */
[----:B------:R-:W-:Y:S01]  /*4800*/  IABS R61, R69 ;  /* 0x00000045003d7213 */ /* 0x000fe20000000000 */
[C---:B------:R-:W-:Y:S01]  /*4810*/  IMAD R57, R247.reuse, R60, R59 ;  /* 0x0000003cf7397224 */ /* 0x040fe200078e023b */
[----:B------:R-:W-:Y:S01]  /*4820*/  IABS R62, R70 ;  /* 0x00000046003e7213 */ /* 0x000fe20000000000 */
[--C-:B------:R-:W-:Y:S01]  /*4830*/  @!P4 IMAD.IADD R54, R54, 0x1, -R247.reuse ;  /* 0x000000013636c824 */ /* 0x100fe200078e0af7 */
[----:B------:R-:W-:Y:S01]  /*4840*/  ISETP.GT.U32.AND P4, PT, R247, R55, PT ;  /* 0x00000037f700720c */ /* 0x000fe20003f84070 */
[--C-:B------:R-:W-:Y:S01]  /*4850*/  @!P3 IMAD.IADD R53, R53, 0x1, -R247.reuse ;  /* 0x000000013535b824 */ /* 0x100fe200078e0af7 */
[C---:B------:R-:W-:Y:S01]  /*4860*/  ISETP.GT.U32.AND P3, PT, R247.reuse, R58, PT ;  /* 0x0000003af700720c */ /* 0x040fe20003f64070 */
[----:B------:R-:W-:Y:S01]  /*4870*/  @!P6 IMAD.IADD R56, R56, 0x1, -R247 ;  /* 0x000000013838e824 */ /* 0x000fe200078e0af7 */
[----:B------:R-:W-:Y:S01]  /*4880*/  ISETP.GT.U32.AND P6, PT, R247, R57, PT ;  /* 0x00000039f700720c */ /* 0x000fe20003fc4070 */
[----:B------:R-:W-:-:S04]  /*4890*/  IMAD.HI.U32 R52, R238, R61, RZ ;  /* 0x0000003dee347227 */ /* 0x000fc800078e00ff */
[----:B------:R-:W-:-:S04]  /*48a0*/  IMAD.HI.U32 R60, R238, R63, RZ ;  /* 0x0000003fee3c7227 */ /* 0x000fc800078e00ff */
[----:B------:R-:W-:Y:S02]  /*48b0*/  IMAD.MOV R52, RZ, RZ, -R52 ;  /* 0x000000ffff347224 */ /* 0x000fe400078e0a34 */
[----:B------:R-:W-:Y:S02]  /*48c0*/  IMAD.MOV R64, RZ, RZ, -R60 ;  /* 0x000000ffff407224 */ /* 0x000fe400078e0a3c */
[----:B------:R-:W-:Y:S02]  /*48d0*/  IMAD R60, R247, R52, R61 ;  /* 0x00000034f73c7224 */ /* 0x000fe400078e023d */
[--C-:B------:R-:W-:Y:S02]  /*48e0*/  @!P3 IMAD.IADD R58, R58, 0x1, -R247.reuse ;  /* 0x000000013a3ab824 */ /* 0x100fe400078e0af7 */
[----:B------:R-:W-:Y:S01]  /*48f0*/  @!P4 IMAD.IADD R55, R55, 0x1, -R247 ;  /* 0x000000013737c824 */ /* 0x000fe200078e0af7 */
[----:B------:R-:W-:Y:S01]  /*4900*/  ISETP.GE.AND P4, PT, R65, RZ, PT ;  /* 0x000000ff4100720c */ /* 0x000fe20003f86270 */
[----:B------:R-:W-:Y:S01]  /*4910*/  @!P0 IMAD.MOV R51, RZ, RZ, -R51 ;  /* 0x000000ffff338224 */ /* 0x000fe200078e0a33 */
[C---:B------:R-:W-:Y:S01]  /*4920*/  ISETP.GT.U32.AND P0, PT, R247.reuse, R56, PT ;  /* 0x00000038f700720c */ /* 0x040fe20003f04070 */
[----:B------:R-:W-:Y:S01]  /*4930*/  @!P5 IMAD.MOV R53, RZ, RZ, -R53 ;  /* 0x000000ffff35d224 */ /* 0x000fe200078e0a35 */
[----:B------:R-:W-:Y:S01]  /*4940*/  ISETP.GT.U32.AND P5, PT, R247, R60, PT ;  /* 0x0000003cf700720c */ /* 0x000fe20003fa4070 */
[----:B------:R-:W-:Y:S01]  /*4950*/  @!P6 IMAD.IADD R57, R57, 0x1, -R247 ;  /* 0x000000013939e824 */ /* 0x000fe200078e0af7 */
[C---:B------:R-:W-:Y:S01]  /*4960*/  ISETP.GT.U32.AND P6, PT, R247.reuse, R58, PT ;  /* 0x0000003af700720c */ /* 0x040fe20003fc4070 */
[----:B------:R-:W-:Y:S01]  /*4970*/  IMAD.HI.U32 R59, R238, R62, RZ ;  /* 0x0000003eee3b7227 */ /* 0x000fe200078e00ff */
[----:B------:R-:W-:-:S02]  /*4980*/  ISETP.GT.U32.AND P3, PT, R247, R55, PT ;  /* 0x00000037f700720c */ /* 0x000fc40003f64070 */
[----:B------:R-:W-:Y:S01]  /*4990*/  LOP3.LUT R65, R240, 0x98, RZ, 0xfc, !PT ;  /* 0x00000098f0417812 */ /* 0x000fe200078efcff */
[----:B------:R-:W-:Y:S02]  /*49a0*/  IMAD.MOV R59, RZ, RZ, -R59 ;  /* 0x000000ffff3b7224 */ /* 0x000fe400078e0a3b */
[----:B------:R-:W-:Y:S01]  /*49b0*/  IMAD.MOV.U32 R52, RZ, RZ, R54 ;  /* 0x000000ffff347224 */ /* 0x000fe200078e0036 */
[----:B------:R-:W-:Y:S01]  /*49c0*/  IABS R61, R65 ;  /* 0x00000041003d7213 */ /* 0x000fe20000000000 */
[C---:B------:R-:W-:Y:S02]  /*49d0*/  IMAD R59, R247.reuse, R59, R62 ;  /* 0x0000003bf73b7224 */ /* 0x040fe400078e023e */
[----:B------:R-:W-:Y:S01]  /*49e0*/  @!P1 IMAD.MOV R52, RZ, RZ, -R52 ;  /* 0x000000ffff349224 */ /* 0x000fe200078e0a34 */
[C---:B------:R-:W-:Y:S01]  /*49f0*/  ISETP.GT.U32.AND P1, PT, R247.reuse, R57, PT ;  /* 0x00000039f700720c */ /* 0x040fe20003f24070 */
[C---:B------:R-:W-:Y:S01]  /*4a00*/  IMAD R62, R247.reuse, R64, R63 ;  /* 0x00000040f73e7224 */ /* 0x040fe200078e023f */
[----:B------:R-:W-:Y:S01]  /*4a10*/  IABS R64, R72 ;  /* 0x0000004800407213 */ /* 0x000fe20000000000 */
[--C-:B------:R-:W-:Y:S01]  /*4a20*/  @!P0 IMAD.IADD R56, R56, 0x1, -R247.reuse ;  /* 0x0000000138388824 */ /* 0x100fe200078e0af7 */
[C---:B------:R-:W-:Y:S01]  /*4a30*/  ISETP.GT.U32.AND P0, PT, R247.reuse, R59, PT ;  /* 0x0000003bf700720c */ /* 0x040fe20003f04070 */
[--C-:B------:R-:W-:Y:S01]  /*4a40*/  @!P5 IMAD.IADD R60, R60, 0x1, -R247.reuse ;  /* 0x000000013c3cd824 */ /* 0x100fe200078e0af7 */
[----:B------:R-:W-:Y:S01]  /*4a50*/  ISETP.GE.AND P5, PT, R68, RZ, PT ;  /* 0x000000ff4400720c */ /* 0x000fe20003fa6270 */
[----:B------:R-:W-:Y:S01]  /*4a60*/  @!P6 IMAD.IADD R58, R58, 0x1, -R247 ;  /* 0x000000013a3ae824 */ /* 0x000fe200078e0af7 */
[----:B------:R-:W-:Y:S01]  /*4a70*/  ISETP.GT.U32.AND P6, PT, R247, R62, PT ;  /* 0x0000003ef700720c */ /* 0x000fe20003fc4070 */
[----:B------:R-:W-:Y:S01]  /*4a80*/  IMAD.HI.U32 R54, R238, R61, RZ ;  /* 0x0000003dee367227 */ /* 0x000fe200078e00ff */
[----:B------:R-:W-:-:S03]  /*4a90*/  LOP3.LUT R68, R240, 0x9e, RZ, 0xfc, !PT ;  /* 0x0000009ef0447812 */ /* 0x000fc600078efcff */
[--C-:B------:R-:W-:Y:S01]  /*4aa0*/  @!P3 IMAD.IADD R55, R55, 0x1, -R247.reuse ;  /* 0x000000013737b824 */ /* 0x100fe200078e0af7 */
[----:B------:R-:W-:Y:S01]  /*4ab0*/  ISETP.GE.AND P3, PT, R66, RZ, PT ;  /* 0x000000ff4200720c */ /* 0x000fe20003f66270 */
[----:B------:R-:W-:Y:S02]  /*4ac0*/  IMAD.MOV R54, RZ, RZ, -R54 ;  /* 0x000000ffff367224 */ /* 0x000fe400078e0a36 */
[----:B------:R-:W-:Y:S01]  /*4ad0*/  @!P1 IMAD.IADD R57, R57, 0x1, -R247 ;  /* 0x0000000139399824 */ /* 0x000fe200078e0af7 */
[----:B------:R-:W-:Y:S01]  /*4ae0*/  ISETP.GE.AND P1, PT, R67, RZ, PT ;  /* 0x000000ff4300720c */ /* 0x000fe20003f26270 */
[----:B------:R-:W-:Y:S01]  /*4af0*/  IMAD R61, R247, R54, R61 ;  /* 0x00000036f73d7224 */ /* 0x000fe200078e023d */
[----:B------:R-:W-:Y:S01]  /*4b00*/  LOP3.LUT R67, R240, 0x9c, RZ, 0xfc, !PT ;  /* 0x0000009cf0437812 */ /* 0x000fe200078efcff */
[----:B------:R-:W-:Y:S01]  /*4b10*/  @!P0 IMAD.IADD R59, R59, 0x1, -R247 ;  /* 0x000000013b3b8824 */ /* 0x000fe200078e0af7 */
[----:B------:R-:W-:Y:S01]  /*4b20*/  ISETP.GE.AND P0, PT, R69, RZ, PT ;  /* 0x000000ff4500720c */ /* 0x000fe20003f06270 */
[----:B------:R-:W-:Y:S01]  /*4b30*/  @!P5 IMAD.MOV R57, RZ, RZ, -R57 ;  /* 0x000000ffff39d224 */ /* 0x000fe200078e0a39 */
[C---:B------:R-:W-:Y:S01]  /*4b40*/  ISETP.GT.U32.AND P5, PT, R247.reuse, R61, PT ;  /* 0x0000003df700720c */ /* 0x040fe20003fa4070 */
[----:B------:R-:W-:Y:S01]  /*4b50*/  @!P6 IMAD.IADD R62, R62, 0x1, -R247 ;  /* 0x000000013e3ee824 */ /* 0x000fe200078e0af7 */
[C---:B------:R-:W-:Y:S01]  /*4b60*/  ISETP.GT.U32.AND P6, PT, R247.reuse, R60, PT ;  /* 0x0000003cf700720c */ /* 0x040fe20003fc4070 */
[----:B------:R-:W-:Y:S01]  /*4b70*/  @!P3 IMAD.MOV R55, RZ, RZ, -R55 ;  /* 0x000000ffff37b224 */ /* 0x000fe200078e0a37 */
[----:B------:R-:W-:Y:S01]  /*4b80*/  ISETP.GT.U32.AND P3, PT, R247, R59, PT ;  /* 0x0000003bf700720c */ /* 0x000fe20003f64070 */
[----:B------:R-:W-:-:S04]  /*4b90*/  IMAD.HI.U32 R63, R238, R64, RZ ;  /* 0x00000040ee3f7227 */ /* 0x000fc800078e00ff */
[----:B------:R-:W-:Y:S02]  /*4ba0*/  IMAD.MOV R63, RZ, RZ, -R63 ;  /* 0x000000ffff3f7224 */ /* 0x000fe400078e0a3f */
[----:B------:R-:W-:Y:S02]  /*4bb0*/  IMAD.MOV.U32 R54, RZ, RZ, R56 ;  /* 0x000000ffff367224 */ /* 0x000fe400078e0038 */
[----:B------:R-:W-:Y:S01]  /*4bc0*/  IMAD R64, R247, R63, R64 ;  /* 0x0000003ff7407224 */ /* 0x000fe200078e0240 */
[----:B------:R-:W-:Y:S01]  /*4bd0*/  IABS R63, R67 ;  /* 0x00000043003f7213 */ /* 0x000fe20000000000 */
[--C-:B------:R-:W-:Y:S02]  /*4be0*/  @!P5 IMAD.IADD R61, R61, 0x1, -R247.reuse ;  /* 0x000000013d3dd824 */ /* 0x100fe400078e0af7 */
[--C-:B------:R-:W-:Y:S01]  /*4bf0*/  @!P6 IMAD.IADD R60, R60, 0x1, -R247.reuse ;  /* 0x000000013c3ce824 */ /* 0x100fe200078e0af7 */
[----:B------:R-:W-:Y:S01]  /*4c00*/  ISETP.GE.AND P6, PT, R71, RZ, PT ;  /* 0x000000ff4700720c */ /* 0x000fe20003fc6270 */
[----:B------:R-:W-:Y:S01]  /*4c10*/  @!P4 IMAD.MOV R54, RZ, RZ, -R54 ;  /* 0x000000ffff36c224 */ /* 0x000fe200078e0a36 */
[C---:B------:R-:W-:Y:S01]  /*4c20*/  ISETP.GT.U32.AND P4, PT, R247.reuse, R62, PT ;  /* 0x0000003ef700720c */ /* 0x040fe20003f84070 */
[----:B------:R-:W-:Y:S01]  /*4c30*/  IMAD.MOV.U32 R56, RZ, RZ, R58 ;  /* 0x000000ffff387224 */ /* 0x000fe200078e003a */
[----:B------:R-:W-:Y:S01]  /*4c40*/  ISETP.GT.U32.AND P5, PT, R247, R61, PT ;  /* 0x0000003df700720c */ /* 0x000fe20003fa4070 */
[----:B------:R-:W-:Y:S01]  /*4c50*/  @!P3 IMAD.IADD R59, R59, 0x1, -R247 ;  /* 0x000000013b3bb824 */ /* 0x000fe200078e0af7 */
[----:B------:R-:W-:Y:S01]  /*4c60*/  ISETP.GT.U32.AND P3, PT, R247, R64, PT ;  /* 0x00000040f700720c */ /* 0x000fe20003f64070 */
[----:B------:R-:W-:Y:S01]  /*4c70*/  IMAD.MOV.U32 R58, RZ, RZ, R60 ;  /* 0x000000ffff3a7224 */ /* 0x000fe200078e003c */
[----:B------:R-:W-:Y:S01]  /*4c80*/  IABS R71, R74 ;  /* 0x0000004a00477213 */ /* 0x000fe20000000000 */
[----:B------:R-:W-:-:S04]  /*4c90*/  IMAD.HI.U32 R60, R238, R63, RZ ;  /* 0x0000003fee3c7227 */ /* 0x000fc800078e00ff */
[----:B------:R-:W-:Y:S01]  /*4ca0*/  @!P1 IMAD.MOV R56, RZ, RZ, -R56 ;  /* 0x000000ffff389224 */ /* 0x000fe200078e0a38 */
[----:B------:R-:W-:Y:S01]  /*4cb0*/  ISETP.GE.AND P1, PT, R70, RZ, PT ;  /* 0x000000ff4600720c */ /* 0x000fe20003f26270 */
[----:B------:R-:W-:Y:S02]  /*4cc0*/  IMAD.MOV R66, RZ, RZ, -R60 ;  /* 0x000000ffff427224 */ /* 0x000fe400078e0a3c */
[----:B------:R-:W-:Y:S01]  /*4cd0*/  @!P4 IMAD.IADD R62, R62, 0x1, -R247 ;  /* 0x000000013e3ec824 */ /* 0x000fe200078e0af7 */
[----:B------:R-:W-:Y:S01]  /*4ce0*/  ISETP.GE.AND P4, PT, R65, RZ, PT ;  /* 0x000000ff4100720c */ /* 0x000fe20003f86270 */
[----:B------:R-:W-:Y:S01]  /*4cf0*/  IMAD R63, R247, R66, R63 ;  /* 0x00000042f73f7224 */ /* 0x000fe200078e023f */
[----:B------:R-:W-:Y:S01]  /*4d00*/  IABS R65, R68 ;  /* 0x0000004400417213 */ /* 0x000fe20000000000 */
[--C-:B------:R-:W-:Y:S01]  /*4d10*/  @!P3 IMAD.IADD R64, R64, 0x1, -R247.reuse ;  /* 0x000000014040b824 */ /* 0x100fe200078e0af7 */
[----:B------:R-:W-:Y:S01]  /*4d20*/  ISETP.GE.AND P3, PT, R67, RZ, PT ;  /* 0x000000ff4300720c */ /* 0x000fe20003f66270 */
[----:B------:R-:W-:Y:S01]  /*4d30*/  @!P5 IMAD.IADD R61, R61, 0x1, -R247 ;  /* 0x000000013d3dd824 */ /* 0x000fe200078e0af7 */
[C---:B------:R-:W-:Y:S01]  /*4d40*/  ISETP.GT.U32.AND P5, PT, R247.reuse, R63, PT ;  /* 0x0000003ff700720c */ /* 0x040fe20003fa4070 */
[----:B------:R-:W-:Y:S01]  /*4d50*/  IMAD.MOV.U32 R60, RZ, RZ, R62 ;  /* 0x000000ffff3c7224 */ /* 0x000fe200078e003e */
[----:B------:R-:W-:Y:S01]  /*4d60*/  LOP3.LUT R67, R240, 0xa0, RZ, 0xfc, !PT ;  /* 0x000000a0f0437812 */ /* 0x000fe200078efcff */
[----:B------:R-:W-:Y:S01]  /*4d70*/  @!P1 IMAD.MOV R59, RZ, RZ, -R59 ;  /* 0x000000ffff3b9224 */ /* 0x000fe200078e0a3b */
[----:B------:R-:W-:Y:S01]  /*4d80*/  ISETP.GT.U32.AND P1, PT, R247, R64, PT ;  /* 0x00000040f700720c */ /* 0x000fe20003f24070 */
[----:B------:R-:W-:Y:S01]  /*4d90*/  IMAD.HI.U32 R62, R238, R65, RZ ;  /* 0x00000041ee3e7227 */ /* 0x000fe200078e00ff */
[----:B------:R-:W-:-:S03]  /*4da0*/  IABS R69, R67 ;  /* 0x0000004300457213 */ /* 0x000fc60000000000 */
[----:B------:R-:W-:Y:S02]  /*4db0*/  IMAD.MOV R62, RZ, RZ, -R62 ;  /* 0x000000ffff3e7224 */ /* 0x000fe400078e0a3e */
[----:B------:R-:W-:Y:S01]  /*4dc0*/  @!P0 IMAD.MOV R58, RZ, RZ, -R58 ;  /* 0x000000ffff3a8224 */ /* 0x000fe200078e0a3a */
[----:B------:R-:W-:Y:S01]  /*4dd0*/  ISETP.GE.AND P0, PT, R72, RZ, PT ;  /* 0x000000ff4800720c */ /* 0x000fe20003f06270 */
[----:B------:R-:W-:Y:S01]  /*4de0*/  IMAD R66, R247, R62, R65 ;  /* 0x0000003ef7427224 */ /* 0x000fe200078e0241 */
[----:B------:R-:W-:Y:S01]  /*4df0*/  LOP3.LUT R72, R240, 0xa2, RZ, 0xfc, !PT ;  /* 0x000000a2f0487812 */ /* 0x000fe200078efcff */
[--C-:B------:R-:W-:Y:S02]  /*4e00*/  @!P5 IMAD.IADD R63, R63, 0x1, -R247.reuse ;  /* 0x000000013f3fd824 */ /* 0x100fe400078e0af7 */
[----:B------:R-:W-:Y:S01]  /*4e10*/  @!P1 IMAD.IADD R64, R64, 0x1, -R247 ;  /* 0x0000000140409824 */ /* 0x000fe200078e0af7 */
[C---:B------:R-:W-:Y:S01]  /*4e20*/  ISETP.GT.U32.AND P1, PT, R247.reuse, R66, PT ;  /* 0x00000042f700720c */ /* 0x040fe20003f24070 */
[----:B------:R-:W-:Y:S01]  /*4e30*/  IMAD.HI.U32 R65, R238, R69, RZ ;  /* 0x00000045ee417227 */ /* 0x000fe200078e00ff */
[----:B------:R-:W-:-:S02]  /*4e40*/  ISETP.GT.U32.AND P5, PT, R247, R63, PT ;  /* 0x0000003ff700720c */ /* 0x000fc40003fa4070 */
[----:B------:R-:W-:Y:S01]  /*4e50*/  IABS R70, R72 ;  /* 0x0000004800467213 */ /* 0x000fe20000000000 */
[----:B------:R-:W-:Y:S02]  /*4e60*/  IMAD.MOV.U32 R62, RZ, RZ, R64 ;  /* 0x000000ffff3e7224 */ /* 0x000fe400078e0040 */
[----:B------:R-:W-:Y:S02]  /*4e70*/  IMAD.MOV R64, RZ, RZ, -R65 ;  /* 0x000000ffff407224 */ /* 0x000fe400078e0a41 */
[----:B------:R-:W-:Y:S01]  /*4e80*/  @!P4 IMAD.MOV R61, RZ, RZ, -R61 ;  /* 0x000000ffff3dc224 */ /* 0x000fe200078e0a3d */
[----:B------:R-:W-:Y:S01]  /*4e90*/  ISETP.GE.AND P4, PT, R67, RZ, PT ;  /* 0x000000ff4300720c */ /* 0x000fe20003f86270 */
[----:B------:R-:W-:Y:S02]  /*4ea0*/  IMAD R65, R247, R64, R69 ;  /* 0x00000040f7417224 */ /* 0x000fe400078e0245 */
[--C-:B------:R-:W-:Y:S02]  /*4eb0*/  @!P1 IMAD.IADD R66, R66, 0x1, -R247.reuse ;  /* 0x0000000142429824 */ /* 0x100fe400078e0af7 */
[----:B------:R-:W-:Y:S01]  /*4ec0*/  @!P5 IMAD.IADD R63, R63, 0x1, -R247 ;  /* 0x000000013f3fd824 */ /* 0x000fe200078e0af7 */
[C---:B------:R-:W-:Y:S01]  /*4ed0*/  ISETP.GT.U32.AND P5, PT, R247.reuse, R65, PT ;  /* 0x00000041f700720c */ /* 0x040fe20003fa4070 */
[----:B------:R-:W-:Y:S01]  /*4ee0*/  @!P6 IMAD.MOV R60, RZ, RZ, -R60 ;  /* 0x000000ffff3ce224 */ /* 0x000fe200078e0a3c */
[----:B------:R-:W-:Y:S01]  /*4ef0*/  ISETP.GE.AND P6, PT, R68, RZ, PT ;  /* 0x000000ff4400720c */ /* 0x000fe20003fc6270 */
[----:B------:R-:W-:Y:S01]  /*4f00*/  IMAD.HI.U32 R67, R238, R70, RZ ;  /* 0x00000046ee437227 */ /* 0x000fe200078e00ff */
[----:B------:R-:W-:-:S03]  /*4f10*/  ISETP.GT.U32.AND P1, PT, R247, R66, PT ;  /* 0x00000042f700720c */ /* 0x000fc60003f24070 */
[----:B------:R-:W-:-:S04]  /*4f20*/  IMAD.HI.U32 R68, R238, R71, RZ ;  /* 0x00000047ee447227 */ /* 0x000fc800078e00ff */
[----:B------:R-:W-:Y:S02]  /*4f30*/  IMAD.MOV R67, RZ, RZ, -R67 ;  /* 0x000000ffff437224 */ /* 0x000fe400078e0a43 */
[----:B------:R-:W-:Y:S02]  /*4f40*/  IMAD.MOV R64, RZ, RZ, -R68 ;  /* 0x000000ffff407224 */ /* 0x000fe400078e0a44 */
[C---:B------:R-:W-:Y:S01]  /*4f50*/  IMAD R68, R247.reuse, R67, R70 ;  /* 0x00000043f7447224 */ /* 0x040fe200078e0246 */
[----:B------:R-:W-:Y:S01]  /*4f60*/  IABS R70, R76 ;  /* 0x0000004c00467213 */ /* 0x000fe20000000000 */
[----:B------:R-:W-:Y:S02]  /*4f70*/  IMAD R67, R247, R64, R71 ;  /* 0x00000040f7437224 */ /* 0x000fe400078e0247 */
[----:B------:R-:W-:Y:S02]  /*4f80*/  @!P5 IMAD.IADD R65, R65, 0x1, -R247 ;  /* 0x000000014141d824 */ /* 0x000fe400078e0af7 */
[----:B------:R-:W-:Y:S01]  /*4f90*/  @!P3 IMAD.MOV R63, RZ, RZ, -R63 ;  /* 0x000000ffff3fb224 */ /* 0x000fe200078e0a3f */
[C---:B------:R-:W-:Y:S01]  /*4fa0*/  ISETP.GT.U32.AND P3, PT, R247.reuse, R67, PT ;  /* 0x00000043f700720c */ /* 0x040fe20003f64070 */
[----:B------:R-:W-:Y:S01]  /*4fb0*/  @!P1 IMAD.IADD R66, R66, 0x1, -R247 ;  /* 0x0000000142429824 */ /* 0x000fe200078e0af7 */
[C---:B------:R-:W-:Y:S01]  /*4fc0*/  ISETP.GT.U32.AND P1, PT, R247.reuse, R68, PT ;  /* 0x00000044f700720c */ /* 0x040fe20003f24070 */
[----:B------:R-:W-:Y:S01]  /*4fd0*/  IMAD.HI.U32 R69, R238, R70, RZ ;  /* 0x00000046ee457227 */ /* 0x000fe200078e00ff */
[----:B------:R-:W-:-:S03]  /*4fe0*/  ISETP.GT.U32.AND P5, PT, R247, R65, PT ;  /* 0x00000041f700720c */ /* 0x000fc60003fa4070 */
[----:B------:R-:W-:Y:S02]  /*4ff0*/  IMAD.MOV R69, RZ, RZ, -R69 ;  /* 0x000000ffff457224 */ /* 0x000fe400078e0a45 */
[----:B------:R-:W-:Y:S01]  /*5000*/  @!P0 IMAD.MOV R62, RZ, RZ, -R62 ;  /* 0x000000ffff3e8224 */ /* 0x000fe200078e0a3e */
[----:B------:R-:W-:Y:S01]  /*5010*/  ISETP.GE.AND P0, PT, R72, RZ, PT ;  /* 0x000000ff4800720c */ /* 0x000fe20003f06270 */
[----:B------:R-:W-:Y:S01]  /*5020*/  IMAD R70, R247, R69, R70 ;  /* 0x00000045f7467224 */ /* 0x000fe200078e0246 */
[----:B------:R-:W-:Y:S01]  /*5030*/  IABS R72, R77 ;  /* 0x0000004d00487213 */ /* 0x000fe20000000000 */
[--C-:B------:R-:W-:Y:S02]  /*5040*/  @!P3 IMAD.IADD R67, R67, 0x1, -R247.reuse ;  /* 0x000000014343b824 */ /* 0x100fe400078e0af7 */
[--C-:B------:R-:W-:Y:S02]  /*5050*/  @!P1 IMAD.IADD R68, R68, 0x1, -R247.reuse ;  /* 0x0000000144449824 */ /* 0x100fe400078e0af7 */
[----:B------:R-:W-:Y:S01]  /*5060*/  @!P5 IMAD.IADD R65, R65, 0x1, -R247 ;  /* 0x000000014141d824 */ /* 0x000fe200078e0af7 */
[C---:B------:R-:W-:Y:S01]  /*5070*/  ISETP.GT.U32.AND P5, PT, R247.reuse, R70, PT ;  /* 0x00000046f700720c */ /* 0x040fe20003fa4070 */
[----:B------:R-:W-:Y:S01]  /*5080*/  IMAD.MOV.U32 R64, RZ, RZ, R66 ;  /* 0x000000ffff407224 */ /* 0x000fe200078e0042 */
[C---:B------:R-:W-:Y:S01]  /*5090*/  ISETP.GT.U32.AND P3, PT, R247.reuse, R67, PT ;  /* 0x00000043f700720c */ /* 0x040fe20003f64070 */
[----:B------:R-:W-:Y:S01]  /*50a0*/  IMAD.HI.U32 R66, R238, R72, RZ ;  /* 0x00000048ee427227 */ /* 0x000fe200078e00ff */
[----:B------:R-:W-:-:S03]  /*50b0*/  ISETP.GT.U32.AND P1, PT, R247, R68, PT ;  /* 0x00000044f700720c */ /* 0x000fc60003f24070 */
[----:B------:R-:W-:-:S04]  /*50c0*/  IMAD.HI.U32 R69, R238, R73, RZ ;  /* 0x00000049ee457227 */ /* 0x000fc800078e00ff */
[----:B------:R-:W-:Y:S01]  /*50d0*/  @!P6 IMAD.MOV R64, RZ, RZ, -R64 ;  /* 0x000000ffff40e224 */ /* 0x000fe200078e0a40 */
[----:B------:R-:W-:Y:S01]  /*50e0*/  ISETP.GE.AND P6, PT, R74, RZ, PT ;  /* 0x000000ff4a00720c */ /* 0x000fe20003fc6270 */
[----:B------:R-:W-:Y:S02]  /*50f0*/  IMAD.MOV R66, RZ, RZ, -R66 ;  /* 0x000000ffff427224 */ /* 0x000fe400078e0a42 */
[----:B------:R-:W-:-:S04]  /*5100*/  IMAD.HI.U32 R71, R238, R75, RZ ;  /* 0x0000004bee477227 */ /* 0x000fc800078e00ff */
[----:B------:R-:W-:Y:S02]  /*5110*/  IMAD.MOV R74, RZ, RZ, -R69 ;  /* 0x000000ffff4a7224 */ /* 0x000fe400078e0a45 */
[C---:B------:R-:W-:Y:S02]  /*5120*/  IMAD R69, R247.reuse, R66, R72 ;  /* 0x00000042f7457224 */ /* 0x040fe400078e0248 */
[----:B------:R-:W-:Y:S02]  /*5130*/  IMAD.MOV R66, RZ, RZ, -R71 ;  /* 0x000000ffff427224 */ /* 0x000fe400078e0a47 */
[C---:B------:R-:W-:Y:S01]  /*5140*/  IMAD R72, R247.reuse, R74, R73 ;  /* 0x0000004af7487224 */ /* 0x040fe200078e0249 */
[----:B------:R-:W-:Y:S01]  /*5150*/  IABS R74, R80 ;  /* 0x00000050004a7213 */ /* 0x000fe20000000000 */
[----:B------:R-:W-:Y:S01]  /*5160*/  @!P5 IMAD.IADD R70, R70, 0x1, -R247 ;  /* 0x000000014646d824 */ /* 0x000fe200078e0af7 */
[C---:B------:R-:W-:Y:S01]  /*5170*/  ISETP.GT.U32.AND P5, PT, R247.reuse, R69, PT ;  /* 0x00000045f700720c */ /* 0x040fe20003fa4070 */
[----:B------:R-:W-:-:S02]  /*5180*/  IMAD R71, R247, R66, R75 ;  /* 0x00000042f7477224 */ /* 0x000fc400078e024b */
[--C-:B------:R-:W-:Y:S01]  /*5190*/  @!P3 IMAD.IADD R67, R67, 0x1, -R247.reuse ;  /* 0x000000014343b824 */ /* 0x100fe200078e0af7 */
[C---:B------:R-:W-:Y:S01]  /*51a0*/  ISETP.GT.U32.AND P3, PT, R247.reuse, R72, PT ;  /* 0x00000048f700720c */ /* 0x040fe20003f64070 */
[----:B------:R-:W-:Y:S01]  /*51b0*/  @!P1 IMAD.IADD R68, R68, 0x1, -R247 ;  /* 0x0000000144449824 */ /* 0x000fe200078e0af7 */
[----:B------:R-:W-:Y:S01]  /*51c0*/  ISETP.GE.AND P1, PT, R76, RZ, PT ;  /* 0x000000ff4c00720c */ /* 0x000fe20003f26270 */
[----:B------:R-:W-:Y:S01]  /*51d0*/  @!P4 IMAD.MOV R65, RZ, RZ, -R65 ;  /* 0x000000ffff41c224 */ /* 0x000fe200078e0a41 */
[C---:B------:R-:W-:Y:S01]  /*51e0*/  ISETP.GT.U32.AND P4, PT, R247.reuse, R70, PT ;  /* 0x00000046f700720c */ /* 0x040fe20003f84070 */
[----:B------:R-:W-:Y:S01]  /*51f0*/  @!P6 IMAD.MOV R67, RZ, RZ, -R67 ;  /* 0x000000ffff43e224 */ /* 0x000fe200078e0a43 */
[----:B------:R-:W-:Y:S01]  /*5200*/  ISETP.GT.U32.AND P6, PT, R247, R71, PT ;  /* 0x00000047f700720c */ /* 0x000fe20003fc4070 */
[----:B------:R-:W-:Y:S01]  /*5210*/  IMAD.MOV.U32 R66, RZ, RZ, R68 ;  /* 0x000000ffff427224 */ /* 0x000fe200078e0044 */
[----:B------:R-:W-:Y:S01]  /*5220*/  IABS R76, R81 ;  /* 0x00000051004c7213 */ /* 0x000fe20000000000 */
[----:B------:R-:W-:-:S04]  /*5230*/  IMAD.HI.U32 R68, R238, R74, RZ ;  /* 0x0000004aee447227 */ /* 0x000fc800078e00ff */
[----:B------:R-:W-:Y:S01]  /*5240*/  @!P0 IMAD.MOV R66, RZ, RZ, -R66 ;  /* 0x000000ffff428224 */ /* 0x000fe200078e0a42 */
[----:B------:R-:W-:Y:S01]  /*5250*/  ISETP.GE.AND P0, PT, R77, RZ, PT ;  /* 0x000000ff4d00720c */ /* 0x000fe20003f06270 */
[--C-:B------:R-:W-:Y:S01]  /*5260*/  @!P3 IMAD.IADD R72, R72, 0x1, -R247.reuse ;  /* 0x000000014848b824 */ /* 0x100fe200078e0af7 */
[----:B------:R-:W-:Y:S01]  /*5270*/  LOP3.LUT R77, R240, 0xb0, RZ, 0xfc, !PT ;  /* 0x000000b0f04d7812 */ /* 0x000fe200078efcff */
[--C-:B------:R-:W-:Y:S01]  /*5280*/  @!P4 IMAD.IADD R70, R70, 0x1, -R247.reuse ;  /* 0x000000014646c824 */ /* 0x100fe200078e0af7 */
[----:B------:R-:W-:Y:S01]  /*5290*/  ISETP.GE.AND P4, PT, R78, RZ, PT ;  /* 0x000000ff4e00720c */ /* 0x000fe20003f86270 */
[--C-:B------:R-:W-:Y:S01]  /*52a0*/  @!P5 IMAD.IADD R69, R69, 0x1, -R247.reuse ;  /* 0x000000014545d824 */ /* 0x100fe200078e0af7 */
[----:B------:R-:W-:Y:S01]  /*52b0*/  IABS R75, R77 ;  /* 0x0000004d004b7213 */ /* 0x000fe20000000000 */
[----:B------:R-:W-:Y:S01]  /*52c0*/  IMAD.MOV R73, RZ, RZ, -R68 ;  /* 0x000000ffff497224 */ /* 0x000fe200078e0a44 */
[----:B------:R-:W-:Y:S01]  /*52d0*/  IABS R78, R82 ;  /* 0x00000052004e7213 */ /* 0x000fe20000000000 */
[----:B------:R-:W-:Y:S01]  /*52e0*/  @!P6 IMAD.IADD R71, R71, 0x1, -R247 ;  /* 0x000000014747e824 */ /* 0x000fe200078e0af7 */
[C---:B------:R-:W-:Y:S01]  /*52f0*/  ISETP.GT.U32.AND P6, PT, R247.reuse, R72, PT ;  /* 0x00000048f700720c */ /* 0x040fe20003fc4070 */
[----:B------:R-:W-:Y:S01]  /*5300*/  IMAD.MOV.U32 R68, RZ, RZ, R70 ;  /* 0x000000ffff447224 */ /* 0x000fe200078e0046 */
[----:B------:R-:W-:Y:S01]  /*5310*/  ISETP.GT.U32.AND P3, PT, R247, R69, PT ;  /* 0x00000045f700720c */ /* 0x000fe20003f64070 */
[----:B------:R-:W-:Y:S01]  /*5320*/  IMAD.HI.U32 R70, R238, R75, RZ ;  /* 0x0000004bee467227 */ /* 0x000fe200078e00ff */
[----:B------:R-:W-:-:S02]  /*5330*/  ISETP.GE.AND P5, PT, R79, RZ, PT ;  /* 0x000000ff4f00720c */ /* 0x000fc40003fa6270 */
[----:B------:R-:W-:Y:S01]  /*5340*/  IABS R79, R83 ;  /* 0x00000053004f7213 */ /* 0x000fe20000000000 */
[----:B------:R-:W-:Y:S02]  /*5350*/  IMAD.MOV R70, RZ, RZ, -R70 ;  /* 0x000000ffff467224 */ /* 0x000fe400078e0a46 */
[C---:B------:R-:W-:Y:S02]  /*5360*/  IMAD R74, R247.reuse, R73, R74 ;  /* 0x00000049f74a7224 */ /* 0x040fe400078e024a */
[----:B------:R-:W-:Y:S02]  /*5370*/  IMAD R73, R247, R70, R75 ;  /* 0x00000046f7497224 */ /* 0x000fe400078e024b */
[--C-:B------:R-:W-:Y:S02]  /*5380*/  @!P6 IMAD.IADD R72, R72, 0x1, -R247.reuse ;  /* 0x000000014848e824 */ /* 0x100fe400078e0af7 */
[----:B------:R-:W-:Y:S01]  /*5390*/  @!P3 IMAD.IADD R69, R69, 0x1, -R247 ;  /* 0x000000014545b824 */ /* 0x000fe200078e0af7 */
[C---:B------:R-:W-:Y:S01]  /*53a0*/  ISETP.GT.U32.AND P6, PT, R247.reuse, R73, PT ;  /* 0x00000049f700720c */ /* 0x040fe20003fc4070 */
[----:B------:R-:W-:Y:S01]  /*53b0*/  @!P1 IMAD.MOV R68, RZ, RZ, -R68 ;  /* 0x000000ffff449224 */ /* 0x000fe200078e0a44 */
[C---:B------:R-:W-:Y:S01]  /*53c0*/  ISETP.GT.U32.AND P3, PT, R247.reuse, R74, PT ;  /* 0x0000004af700720c */ /* 0x040fe20003f64070 */
[----:B------:R-:W-:Y:S01]  /*53d0*/  IMAD.HI.U32 R75, R238, R78, RZ ;  /* 0x0000004eee4b7227 */ /* 0x000fe200078e00ff */
[----:B------:R-:W-:-:S03]  /*53e0*/  ISETP.GT.U32.AND P1, PT, R247, R71, PT ;  /* 0x00000047f700720c */ /* 0x000fc60003f24070 */
[----:B------:R-:W-:Y:S02]  /*53f0*/  IMAD.MOV R75, RZ, RZ, -R75 ;  /* 0x000000ffff4b7224 */ /* 0x000fe400078e0a4b */
[----:B------:R-:W-:Y:S02]  /*5400*/  @!P0 IMAD.MOV R69, RZ, RZ, -R69 ;  /* 0x000000ffff458224 */ /* 0x000fe400078e0a45 */
[----:B------:R-:W-:Y:S02]  /*5410*/  IMAD R75, R247, R75, R78 ;  /* 0x0000004bf74b7224 */ /* 0x000fe400078e024e */
[--C-:B------:R-:W-:Y:S02]  /*5420*/  @!P6 IMAD.IADD R73, R73, 0x1, -R247.reuse ;  /* 0x000000014949e824 */ /* 0x100fe400078e0af7 */
[----:B------:R-:W-:Y:S01]  /*5430*/  @!P3 IMAD.IADD R74, R74, 0x1, -R247 ;  /* 0x000000014a4ab824 */ /* 0x000fe200078e0af7 */
[----:B------:R-:W-:Y:S01]  /*5440*/  ISETP.GE.AND P3, PT, R77, RZ, PT ;  /* 0x000000ff4d00720c */ /* 0x000fe20003f66270 */
[----:B------:R-:W-:Y:S01]  /*5450*/  IMAD.HI.U32 R77, R238, R79, RZ ;  /* 0x0000004fee4d7227 */ /* 0x000fe200078e00ff */
[----:B------:R-:W-:-:S02]  /*5460*/  ISETP.GT.U32.AND P6, PT, R247, R73, PT ;  /* 0x00000049f700720c */ /* 0x000fc40003fc4070 */
[----:B------:R-:W-:Y:S01]  /*5470*/  ISETP.GT.U32.AND P0, PT, R247, R74, PT ;  /* 0x0000004af700720c */ /* 0x000fe20003f04070 */
[----:B------:R-:W-:Y:S01]  /*5480*/  @!P1 IMAD.IADD R71, R71, 0x1, -R247 ;  /* 0x0000000147479824 */ /* 0x000fe200078e0af7 */
[----:B------:R-:W-:Y:S01]  /*5490*/  ISETP.GE.AND P1, PT, R80, RZ, PT ;  /* 0x000000ff5000720c */ /* 0x000fe20003f26270 */
[----:B------:R-:W-:Y:S02]  /*54a0*/  IMAD.MOV R80, RZ, RZ, -R77 ;  /* 0x000000ffff507224 */ /* 0x000fe400078e0a4d */
[----:B------:R-:W-:Y:S01]  /*54b0*/  @!P5 IMAD.MOV R71, RZ, RZ, -R71 ;  /* 0x000000ffff47d224 */ /* 0x000fe200078e0a47 */
[C---:B------:R-:W-:Y:S01]  /*54c0*/  ISETP.GT.U32.AND P5, PT, R247.reuse, R75, PT ;  /* 0x0000004bf700720c */ /* 0x040fe20003fa4070 */
[----:B------:R-:W-:Y:S01]  /*54d0*/  IMAD R78, R247, R80, R79 ;  /* 0x00000050f74e7224 */ /* 0x000fe200078e024f */
[----:B------:R-:W-:Y:S01]  /*54e0*/  IABS R79, R84 ;  /* 0x00000054004f7213 */ /* 0x000fe20000000000 */
[----:B------:R-:W-:-:S04]  /*54f0*/  IMAD.HI.U32 R70, R238, R76, RZ ;  /* 0x0000004cee467227 */ /* 0x000fc800078e00ff */
[--C-:B------:R-:W-:Y:S01]  /*5500*/  @!P6 IMAD.IADD R73, R73, 0x1, -R247.reuse ;  /* 0x000000014949e824 */ /* 0x100fe200078e0af7 */
[----:B------:R-:W-:Y:S01]  /*5510*/  ISETP.GT.U32.AND P6, PT, R247, R78, PT ;  /* 0x0000004ef700720c */ /* 0x000fe20003fc4070 */
[----:B------:R-:W-:Y:S02]  /*5520*/  IMAD.MOV R70, RZ, RZ, -R70 ;  /* 0x000000ffff467224 */ /* 0x000fe400078e0a46 */
[--C-:B------:R-:W-:Y:S01]  /*5530*/  @!P0 IMAD.IADD R74, R74, 0x1, -R247.reuse ;  /* 0x000000014a4a8824 */ /* 0x100fe200078e0af7 */
[----:B------:R-:W-:Y:S01]  /*5540*/  ISETP.GE.AND P0, PT, R81, RZ, PT ;  /* 0x000000ff5100720c */ /* 0x000fe20003f06270 */
[----:B------:R-:W-:Y:S01]  /*5550*/  IMAD R76, R247, R70, R76 ;  /* 0x00000046f74c7224 */ /* 0x000fe200078e024c */
[----:B------:R-:W-:Y:S01]  /*5560*/  IABS R81, R85 ;  /* 0x0000005500517213 */ /* 0x000fe20000000000 */
[----:B------:R-:W-:Y:S02]  /*5570*/  IMAD.MOV.U32 R70, RZ, RZ, R72 ;  /* 0x000000ffff467224 */ /* 0x000fe400078e0048 */
[----:B------:R-:W-:-:S02]  /*5580*/  @!P5 IMAD.IADD R75, R75, 0x1, -R247 ;  /* 0x000000014b4bd824 */ /* 0x000fc400078e0af7 */
[----:B------:R-:W-:Y:S01]  /*5590*/  @!P4 IMAD.MOV R70, RZ, RZ, -R70 ;  /* 0x000000ffff46c224 */ /* 0x000fe200078e0a46 */
[C---:B------:R-:W-:Y:S01]  /*55a0*/  ISETP.GT.U32.AND P4, PT, R247.reuse, R76, PT ;  /* 0x0000004cf700720c */ /* 0x040fe20003f84070 */
[----:B------:R-:W-:Y:S01]  /*55b0*/  @!P6 IMAD.IADD R78, R78, 0x1, -R247 ;  /* 0x000000014e4ee824 */ /* 0x000fe200078e0af7 */
[----:B------:R-:W-:Y:S01]  /*55c0*/  ISETP.GT.U32.AND P6, PT, R247, R75, PT ;  /* 0x0000004bf700720c */ /* 0x000fe20003fc4070 */
[----:B------:R-:W-:-:S04]  /*55d0*/  IMAD.HI.U32 R77, R238, R79, RZ ;  /* 0x0000004fee4d7227 */ /* 0x000fc800078e00ff */
[----:B------:R-:W-:Y:S02]  /*55e0*/  IMAD.MOV.U32 R72, RZ, RZ, R74 ;  /* 0x000000ffff487224 */ /* 0x000fe400078e004a */
[----:B------:R-:W-:-:S04]  /*55f0*/  IMAD.HI.U32 R74, R238, R81, RZ ;  /* 0x00000051ee4a7227 */ /* 0x000fc800078e00ff */
[----:B------:R-:W-:Y:S02]  /*5600*/  IMAD.MOV R80, RZ, RZ, -R77 ;  /* 0x000000ffff507224 */ /* 0x000fe400078e0a4d */
[----:B------:R-:W-:Y:S02]  /*5610*/  IMAD.MOV R74, RZ, RZ, -R74 ;  /* 0x000000ffff4a7224 */ /* 0x000fe400078e0a4a */
[C---:B------:R-:W-:Y:S01]  /*5620*/  IMAD R77, R247.reuse, R80, R79 ;  /* 0x00000050f74d7224 */ /* 0x040fe200078e024f */
[----:B------:R-:W-:Y:S01]  /*5630*/  IABS R79, R86 ;  /* 0x00000056004f7213 */ /* 0x000fe20000000000 */
[----:B------:R-:W-:Y:S01]  /*5640*/  IMAD R80, R247, R74, R81 ;  /* 0x0000004af7507224 */ /* 0x000fe200078e0251 */
[----:B------:R-:W-:Y:S01]  /*5650*/  IABS R81, R87 ;  /* 0x0000005700517213 */ /* 0x000fe20000000000 */
[--C-:B------:R-:W-:Y:S01]  /*5660*/  @!P4 IMAD.IADD R76, R76, 0x1, -R247.reuse ;  /* 0x000000014c4cc824 */ /* 0x100fe200078e0af7 */
[----:B------:R-:W-:Y:S01]  /*5670*/  ISETP.GE.AND P4, PT, R82, RZ, PT ;  /* 0x000000ff5200720c */ /* 0x000fe20003f86270 */
[----:B------:R-:W-:Y:S01]  /*5680*/  @!P6 IMAD.IADD R75, R75, 0x1, -R247 ;  /* 0x000000014b4be824 */ /* 0x000fe200078e0af7 */
[C---:B------:R-:W-:Y:S01]  /*5690*/  ISETP.GT.U32.AND P6, PT, R247.reuse, R80, PT ;  /* 0x00000050f700720c */ /* 0x040fe20003fc4070 */
[----:B------:R-:W-:Y:S01]  /*56a0*/  IMAD.HI.U32 R74, R238, R79, RZ ;  /* 0x0000004fee4a7227 */ /* 0x000fe200078e00ff */
[----:B------:R-:W-:-:S03]  /*56b0*/  ISETP.GT.U32.AND P5, PT, R247, R76, PT ;  /* 0x0000004cf700720c */ /* 0x000fc60003fa4070 */
[----:B------:R-:W-:Y:S02]  /*56c0*/  @!P3 IMAD.MOV R73, RZ, RZ, -R73 ;  /* 0x000000ffff49b224 */ /* 0x000fe400078e0a49 */
[----:B------:R-:W-:Y:S01]  /*56d0*/  @!P1 IMAD.MOV R72, RZ, RZ, -R72 ;  /* 0x000000ffff489224 */ /* 0x000fe200078e0a48 */
[----:B------:R-:W-:Y:S01]  /*56e0*/  ISETP.GT.U32.AND P1, PT, R247, R78, PT ;  /* 0x0000004ef700720c */ /* 0x000fe20003f24070 */
[----:B------:R-:W-:Y:S02]  /*56f0*/  IMAD.MOV R82, RZ, RZ, -R74 ;  /* 0x000000ffff527224 */ /* 0x000fe400078e0a4a */
[----:B------:R-:W-:-:S04]  /*5700*/  IMAD.HI.U32 R74, R238, R81, RZ ;  /* 0x00000051ee4a7227 */ /* 0x000fc800078e00ff */
[--C-:B------:R-:W-:Y:S02]  /*5710*/  @!P6 IMAD.IADD R80, R80, 0x1, -R247.reuse ;  /* 0x000000015050e824 */ /* 0x100fe400078e0af7 */
[----:B------:R-:W-:Y:S01]  /*5720*/  @!P5 IMAD.IADD R76, R76, 0x1, -R247 ;  /* 0x000000014c4cd824 */ /* 0x000fe200078e0af7 */
[C---:B------:R-:W-:Y:S01]  /*5730*/  ISETP.GT.U32.AND P5, PT, R247.reuse, R77, PT ;  /* 0x0000004df700720c */ /* 0x040fe20003fa4070 */
[C---:B------:R-:W-:Y:S01]  /*5740*/  IMAD R79, R247.reuse, R82, R79 ;  /* 0x00000052f74f7224 */ /* 0x040fe200078e024f */
[----:B------:R-:W-:Y:S01]  /*5750*/  ISETP.GT.U32.AND P3, PT, R247, R80, PT ;  /* 0x00000050f700720c */ /* 0x000fe20003f64070 */
[----:B------:R-:W-:Y:S02]  /*5760*/  IMAD.MOV R82, RZ, RZ, -R74 ;  /* 0x000000ffff527224 */ /* 0x000fe400078e0a4a */
[----:B------:R-:W-:Y:S01]  /*5770*/  @!P1 IMAD.IADD R78, R78, 0x1, -R247 ;  /* 0x000000014e4e9824 */ /* 0x000fe200078e0af7 */
[----:B------:R-:W-:Y:S01]  /*5780*/  ISETP.GE.AND P1, PT, R83, RZ, PT ;  /* 0x000000ff5300720c */ /* 0x000fe20003f26270 */
[----:B------:R-:W-:Y:S01]  /*5790*/  IMAD R82, R247, R82, R81 ;  /* 0x00000052f7527224 */ /* 0x000fe200078e0251 */
[----:B------:R-:W-:Y:S01]  /*57a0*/  IABS R83, R88 ;  /* 0x0000005800537213 */ /* 0x000fe20000000000 */
[----:B------:R-:W-:-:S02]  /*57b0*/  IMAD.MOV.U32 R74, RZ, RZ, R76 ;  /* 0x000000ffff4a7224 */ /* 0x000fc400078e004c */
[----:B------:R-:W-:Y:S02]  /*57c0*/  IMAD.MOV.U32 R76, RZ, RZ, R78 ;  /* 0x000000ffff4c7224 */ /* 0x000fe400078e004e */
[--C-:B------:R-:W-:Y:S01]  /*57d0*/  @!P5 IMAD.IADD R77, R77, 0x1, -R247.reuse ;  /* 0x000000014d4dd824 */ /* 0x100fe200078e0af7 */
[----:B------:R-:W-:Y:S01]  /*57e0*/  ISETP.GE.AND P5, PT, R84, RZ, PT ;  /* 0x000000ff5400720c */ /* 0x000fe20003fa6270 */
[----:B------:R-:W-:Y:S01]  /*57f0*/  @!P3 IMAD.IADD R80, R80, 0x1, -R247 ;  /* 0x000000015050b824 */ /* 0x000fe200078e0af7 */
[C---:B------:R-:W-:Y:S01]  /*5800*/  ISETP.GT.U32.AND P3, PT, R247.reuse, R82, PT ;  /* 0x00000052f700720c */ /* 0x040fe20003f64070 */
[----:B------:R-:W-:Y:S01]  /*5810*/  @!P4 IMAD.MOV R75, RZ, RZ, -R75 ;  /* 0x000000ffff4bc224 */ /* 0x000fe200078e0a4b */
[----:B------:R-:W-:Y:S01]  /*5820*/  ISETP.GT.U32.AND P6, PT, R247, R77, PT ;  /* 0x0000004df700720c */ /* 0x000fe20003fc4070 */
[----:B------:R-:W-:Y:S01]  /*5830*/  IMAD.HI.U32 R78, R238, R83, RZ ;  /* 0x00000053ee4e7227 */ /* 0x000fe200078e00ff */
[----:B------:R-:W-:Y:S02]  /*5840*/  ISETP.GE.AND P4, PT, R85, RZ, PT ;  /* 0x000000ff5500720c */ /* 0x000fe40003f86270 */
[----:B------:R-:W-:Y:S01]  /*5850*/  LOP3.LUT R85, R240, 0xc2, RZ, 0xfc, !PT ;  /* 0x000000c2f0557812 */ /* 0x000fe200078efcff */
[----:B------:R-:W-:-:S02]  /*5860*/  IMAD.MOV R78, RZ, RZ, -R78 ;  /* 0x000000ffff4e7224 */ /* 0x000fc400078e0a4e */
[----:B------:R-:W-:Y:S01]  /*5870*/  @!P0 IMAD.MOV R74, RZ, RZ, -R74 ;  /* 0x000000ffff4a8224 */ /* 0x000fe200078e0a4a */
[----:B------:R-:W-:Y:S01]  /*5880*/  IABS R84, R85 ;  /* 0x0000005500547213 */ /* 0x000fe20000000000 */
[C---:B------:R-:W-:Y:S01]  /*5890*/  IMAD R81, R247.reuse, R78, R83 ;  /* 0x0000004ef7517224 */ /* 0x040fe200078e0253 */
[----:B------:R-:W-:Y:S01]  /*58a0*/  ISETP.GT.U32.AND P0, PT, R247, R79, PT ;  /* 0x0000004ff700720c */ /* 0x000fe20003f04070 */
[--C-:B------:R-:W-:Y:S02]  /*58b0*/  @!P3 IMAD.IADD R82, R82, 0x1, -R247.reuse ;  /* 0x000000015252b824 */ /* 0x100fe400078e0af7 */
[----:B------:R-:W-:Y:S01]  /*58c0*/  @!P6 IMAD.IADD R77, R77, 0x1, -R247 ;  /* 0x000000014d4de824 */ /* 0x000fe200078e0af7 */
[----:B------:R-:W-:Y:S01]  /*58d0*/  ISETP.GE.AND P6, PT, R87, RZ, PT ;  /* 0x000000ff5700720c */ /* 0x000fe20003fc6270 */
[----:B------:R-:W-:Y:S01]  /*58e0*/  IMAD.MOV.U32 R78, RZ, RZ, R80 ;  /* 0x000000ffff4e7224 */ /* 0x000fe200078e0050 */
[----:B------:R-:W-:Y:S01]  /*58f0*/  LOP3.LUT R87, R240, 0xc4, RZ, 0xfc, !PT ;  /* 0x000000c4f0577812 */ /* 0x000fe200078efcff */
[----:B------:R-:W-:Y:S01]  /*5900*/  IMAD.HI.U32 R80, R238, R84, RZ ;  /* 0x00000054ee507227 */ /* 0x000fe200078e00ff */
[----:B------:R-:W-:-:S02]  /*5910*/  ISETP.GT.U32.AND P3, PT, R247, R82, PT ;  /* 0x00000052f700720c */ /* 0x000fc40003f64070 */
[----:B------:R-:W-:Y:S01]  /*5920*/  IABS R83, R87 ;  /* 0x0000005700537213 */ /* 0x000fe20000000000 */
[----:B------:R-:W-:Y:S02]  /*5930*/  IMAD.MOV R80, RZ, RZ, -R80 ;  /* 0x000000ffff507224 */ /* 0x000fe400078e0a50 */
[----:B------:R-:W-:Y:S01]  /*5940*/  @!P4 IMAD.MOV R78, RZ, RZ, -R78 ;  /* 0x000000ffff4ec224 */ /* 0x000fe200078e0a4e */
[C---:B------:R-:W-:Y:S01]  /*5950*/  ISETP.GT.U32.AND P4, PT, R247.reuse, R81, PT ;  /* 0x00000051f700720c */ /* 0x040fe20003f84070 */
[----:B------:R-:W-:Y:S02]  /*5960*/  IMAD R84, R247, R80, R84 ;  /* 0x00000050f7547224 */ /* 0x000fe400078e0254 */
[----:B------:R-:W-:-:S04]  /*5970*/  IMAD.HI.U32 R80, R238, R83, RZ ;  /* 0x00000053ee507227 */ /* 0x000fc800078e00ff */
[----:B------:R-:W-:Y:S02]  /*5980*/  IMAD.MOV R80, RZ, RZ, -R80 ;  /* 0x000000ffff507224 */ /* 0x000fe400078e0a50 */
[--C-:B------:R-:W-:Y:S01]  /*5990*/  @!P3 IMAD.IADD R82, R82, 0x1, -R247.reuse ;  /* 0x000000015252b824 */ /* 0x100fe200078e0af7 */
[----:B------:R-:W-:Y:S01]  /*59a0*/  ISETP.GE.AND P3, PT, R87, RZ, PT ;  /* 0x000000ff5700720c */ /* 0x000fe20003f66270 */
[----:B------:R-:W-:Y:S01]  /*59b0*/  @!P0 IMAD.IADD R79, R79, 0x1, -R247 ;  /* 0x000000014f4f8824 */ /* 0x000fe200078e0af7 */
[----:B------:R-:W-:Y:S01]  /*59c0*/  IABS R87, R93 ;  /* 0x0000005d00577213 */ /* 0x000fe20000000000 */
[C---:B------:R-:W-:Y:S02]  /*59d0*/  IMAD R83, R247.reuse, R80, R83 ;  /* 0x00000050f7537224 */ /* 0x040fe400078e0253 */
[----:B------:R-:W-:Y:S01]  /*59e0*/  IMAD.MOV.U32 R80, RZ, RZ, R82 ;  /* 0x000000ffff507224 */ /* 0x000fe200078e0052 */
[----:B------:R-:W-:Y:S01]  /*59f0*/  ISETP.GT.U32.AND P0, PT, R247, R79, PT ;  /* 0x0000004ff700720c */ /* 0x000fe20003f04070 */
[----:B------:R-:W-:-:S02]  /*5a00*/  @!P4 IMAD.IADD R81, R81, 0x1, -R247 ;  /* 0x000000015151c824 */ /* 0x000fc400078e0af7 */
[----:B------:R-:W-:Y:S01]  /*5a10*/  @!P6 IMAD.MOV R80, RZ, RZ, -R80 ;  /* 0x000000ffff50e224 */ /* 0x000fe200078e0a50 */
[C---:B------:R-:W-:Y:S01]  /*5a20*/  ISETP.GT.U32.AND P6, PT, R247.reuse, R83, PT ;  /* 0x00000053f700720c */ /* 0x040fe20003fc4070 */
[----:B------:R-:W-:Y:S01]  /*5a30*/  @!P1 IMAD.MOV R76, RZ, RZ, -R76 ;  /* 0x000000ffff4c9224 */ /* 0x000fe200078e0a4c */
[----:B------:R-:W-:Y:S01]  /*5a40*/  ISETP.GE.AND P1, PT, R86, RZ, PT ;  /* 0x000000ff5600720c */ /* 0x000fe20003f26270 */
[----:B------:R-:W-:Y:S01]  /*5a50*/  @!P5 IMAD.MOV R77, RZ, RZ, -R77 ;  /* 0x000000ffff4dd224 */ /* 0x000fe200078e0a4d */
[----:B------:R-:W-:Y:S01]  /*5a60*/  ISETP.GT.U32.AND P4, PT, R247, R81, PT ;  /* 0x00000051f700720c */ /* 0x000fe20003f84070 */
[----:B------:R-:W-:Y:S01]  /*5a70*/  IMAD.HI.U32 R82, R238, R87, RZ ;  /* 0x00000057ee527227 */ /* 0x000fe200078e00ff */
[----:B------:R-:W-:Y:S02]  /*5a80*/  ISETP.GE.AND P5, PT, R88, RZ, PT ;  /* 0x000000ff5800720c */ /* 0x000fe40003fa6270 */
[----:B------:R-:W-:Y:S01]  /*5a90*/  LOP3.LUT R88, R240, 0xc6, RZ, 0xfc, !PT ;  /* 0x000000c6f0587812 */ /* 0x000fe200078efcff */
[----:B------:R-:W-:Y:S01]  /*5aa0*/  @!P0 IMAD.IADD R79, R79, 0x1, -R247 ;  /* 0x000000014f4f8824 */ /* 0x000fe200078e0af7 */
[----:B------:R-:W-:Y:S01]  /*5ab0*/  ISETP.GE.AND P0, PT, R85, RZ, PT ;  /* 0x000000ff5500720c */ /* 0x000fe20003f06270 */
[----:B------:R-:W-:Y:S01]  /*5ac0*/  IMAD.HI.U32 R248, R238, R246, RZ ;  /* 0x000000f6eef87227 */ /* 0x000fe200078e00ff */
[----:B------:R-:W-:-:S03]  /*5ad0*/  IABS R86, R88 ;  /* 0x0000005800567213 */ /* 0x000fc60000000000 */
[----:B------:R-:W-:Y:S02]  /*5ae0*/  @!P6 IMAD.IADD R83, R83, 0x1, -R247 ;  /* 0x000000015353e824 */ /* 0x000fe400078e0af7 */
[----:B------:R-:W-:Y:S01]  /*5af0*/  @!P1 IMAD.MOV R79, RZ, RZ, -R79 ;  /* 0x000000ffff4f9224 */ /* 0x000fe200078e0a4f */
[----:B------:R-:W-:Y:S01]  /*5b00*/  ISETP.GT.U32.AND P1, PT, R247, R84, PT ;  /* 0x00000054f700720c */ /* 0x000fe20003f24070 */
[----:B------:R-:W-:Y:S01]  /*5b10*/  @!P4 IMAD.IADD R81, R81, 0x1, -R247 ;  /* 0x000000015151c824 */ /* 0x000fe200078e0af7 */
[----:B------:R-:W-:Y:S01]  /*5b20*/  ISETP.GE.AND P4, PT, R88, RZ, PT ;  /* 0x000000ff5800720c */ /* 0x000fe20003f86270 */
[----:B------:R-:W-:Y:S01]  /*5b30*/  IMAD.HI.U32 R85, R238, R86, RZ ;  /* 0x00000056ee557227 */ /* 0x000fe200078e00ff */
[----:B------:R-:W-:-:S03]  /*5b40*/  ISETP.GT.U32.AND P6, PT, R247, R83, PT ;  /* 0x00000053f700720c */ /* 0x000fc60003fc4070 */
[----:B------:R-:W-:Y:S02]  /*5b50*/  IMAD.MOV R88, RZ, RZ, -R82 ;  /* 0x000000ffff587224 */ /* 0x000fe400078e0a52 */
[----:B------:R-:W-:-:S04]  /*5b60*/  IMAD.HI.U32 R82, R238, R89, RZ ;  /* 0x00000059ee527227 */ /* 0x000fc800078e00ff */
[----:B------:R-:W-:Y:S02]  /*5b70*/  IMAD.MOV R85, RZ, RZ, -R85 ;  /* 0x000000ffff557224 */ /* 0x000fe400078e0a55 */
[----:B------:R-:W-:Y:S02]  /*5b80*/  IMAD.MOV R82, RZ, RZ, -R82 ;  /* 0x000000ffff527224 */ /* 0x000fe400078e0a52 */
[C---:B------:R-:W-:Y:S02]  /*5b90*/  IMAD R86, R247.reuse, R85, R86 ;  /* 0x00000055f7567224 */ /* 0x040fe400078e0256 */
[C---:B------:R-:W-:Y:S02]  /*5ba0*/  IMAD R85, R247.reuse, R88, R87 ;  /* 0x00000058f7557224 */ /* 0x040fe400078e0257 */
[----:B------:R-:W-:Y:S02]  /*5bb0*/  IMAD R88, R247, R82, R89 ;  /* 0x00000052f7587224 */ /* 0x000fe400078e0259 */
[----:B------:R-:W-:-:S02]  /*5bc0*/  @!P1 IMAD.IADD R84, R84, 0x1, -R247 ;  /* 0x0000000154549824 */ /* 0x000fc400078e0af7 */
[----:B------:R-:W-:Y:S01]  /*5bd0*/  @!P5 IMAD.MOV R81, RZ, RZ, -R81 ;  /* 0x000000ffff51d224 */ /* 0x000fe200078e0a51 */
[----:B------:R-:W-:Y:S01]  /*5be0*/  ISETP.GT.U32.AND P5, PT, R247, R86, PT ;  /* 0x00000056f700720c */ /* 0x000fe20003fa4070 */
[----:B------:R-:W-:Y:S01]  /*5bf0*/  @!P6 IMAD.IADD R83, R83, 0x1, -R247 ;  /* 0x000000015353e824 */ /* 0x000fe200078e0af7 */
[C---:B------:R-:W-:Y:S01]  /*5c00*/  ISETP.GT.U32.AND P6, PT, R247.reuse, R88, PT ;  /* 0x00000058f700720c */ /* 0x040fe20003fc4070 */
[----:B------:R-:W-:Y:S01]  /*5c10*/  IMAD.HI.U32 R87, R238, R90, RZ ;  /* 0x0000005aee577227 */ /* 0x000fe200078e00ff */
[----:B------:R-:W-:-:S03]  /*5c20*/  ISETP.GT.U32.AND P1, PT, R247, R84, PT ;  /* 0x00000054f700720c */ /* 0x000fc60003f24070 */
[----:B------:R-:W-:Y:S02]  /*5c30*/  @!P3 IMAD.MOV R83, RZ, RZ, -R83 ;  /* 0x000000ffff53b224 */ /* 0x000fe400078e0a53 */
[----:B------:R-:W-:Y:S02]  /*5c40*/  IMAD.MOV R87, RZ, RZ, -R87 ;  /* 0x000000ffff577224 */ /* 0x000fe400078e0a57 */
[----:B------:R-:W-:-:S04]  /*5c50*/  IMAD.HI.U32 R89, R238, R92, RZ ;  /* 0x0000005cee597227 */ /* 0x000fc800078e00ff */
[--C-:B------:R-:W-:Y:S02]  /*5c60*/  @!P5 IMAD.IADD R86, R86, 0x1, -R247.reuse ;  /* 0x000000015656d824 */ /* 0x100fe400078e0af7 */
[--C-:B------:R-:W-:Y:S01]  /*5c70*/  @!P6 IMAD.IADD R88, R88, 0x1, -R247.reuse ;  /* 0x000000015858e824 */ /* 0x100fe200078e0af7 */
[----:B------:R-:W-:Y:S01]  /*5c80*/  ISETP.GE.AND P6, PT, R94, RZ, PT ;  /* 0x000000ff5e00720c */ /* 0x000fe20003fc6270 */
[----:B------:R-:W-:Y:S01]  /*5c90*/  @!P1 IMAD.IADD R84, R84, 0x1, -R247 ;  /* 0x0000000154549824 */ /* 0x000fe200078e0af7 */
[C---:B------:R-:W-:Y:S01]  /*5ca0*/  ISETP.GT.U32.AND P5, PT, R247.reuse, R86, PT ;  /* 0x00000056f700720c */ /* 0x040fe20003fa4070 */
[C---:B------:R-:W-:Y:S01]  /*5cb0*/  IMAD R87, R247.reuse, R87, R90 ;  /* 0x00000057f7577224 */ /* 0x040fe200078e025a */
[C---:B------:R-:W-:Y:S01]  /*5cc0*/  ISETP.GT.U32.AND P3, PT, R247.reuse, R88, PT ;  /* 0x00000058f700720c */ /* 0x040fe20003f64070 */
[----:B------:R-:W-:Y:S01]  /*5cd0*/  IMAD.MOV.U32 R82, RZ, RZ, R84 ;  /* 0x000000ffff527224 */ /* 0x000fe200078e0054 */
[----:B------:R-:W-:Y:S01]  /*5ce0*/  LOP3.LUT R94, R240, 0xd2, RZ, 0xfc, !PT ;  /* 0x000000d2f05e7812 */ /* 0x000fe200078efcff */
[----:B------:R-:W-:Y:S01]  /*5cf0*/  IMAD.HI.U32 R84, R238, R91, RZ ;  /* 0x0000005bee547227 */ /* 0x000fe200078e00ff */
[----:B------:R-:W-:-:S03]  /*5d00*/  ISETP.GT.U32.AND P1, PT, R247, R85, PT ;  /* 0x00000055f700720c */ /* 0x000fc60003f24070 */
[----:B------:R-:W-:Y:S02]  /*5d10*/  IMAD.MOV R84, RZ, RZ, -R84 ;  /* 0x000000ffff547224 */ /* 0x000fe400078e0a54 */
[----:B------:R-:W-:Y:S02]  /*5d20*/  IMAD.MOV R89, RZ, RZ, -R89 ;  /* 0x000000ffff597224 */ /* 0x000fe400078e0a59 */
[C---:B------:R-:W-:Y:S01]  /*5d30*/  IMAD R90, R247.reuse, R84, R91 ;  /* 0x00000054f75a7224 */ /* 0x040fe200078e025b */
[----:B------:R-:W-:Y:S01]  /*5d40*/  IABS R84, R94 ;  /* 0x0000005e00547213 */ /* 0x000fe20000000000 */
[--C-:B------:R-:W-:Y:S01]  /*5d50*/  @!P5 IMAD.IADD R86, R86, 0x1, -R247.reuse ;  /* 0x000000015656d824 */ /* 0x100fe200078e0af7 */
[C---:B------:R-:W-:Y:S01]  /*5d60*/  ISETP.GT.U32.AND P5, PT, R247.reuse, R87, PT ;  /* 0x00000057f700720c */ /* 0x040fe20003fa4070 */
[----:B------:R-:W-:Y:S01]  /*5d70*/  @!P3 IMAD.IADD R88, R88, 0x1, -R247 ;  /* 0x000000015858b824 */ /* 0x000fe200078e0af7 */
[C---:B------:R-:W-:Y:S01]  /*5d80*/  ISETP.GT.U32.AND P3, PT, R247.reuse, R90, PT ;  /* 0x0000005af700720c */ /* 0x040fe20003f64070 */
[----:B------:R-:W-:-:S02]  /*5d90*/  IMAD R89, R247, R89, R92 ;  /* 0x00000059f7597224 */ /* 0x000fc400078e025c */
[----:B------:R-:W-:Y:S02]  /*5da0*/  IMAD.MOV.U32 R92, RZ, RZ, R84 ;  /* 0x000000ffff5c7224 */ /* 0x000fe400078e0054 */
[----:B------:R-:W-:Y:S02]  /*5db0*/  IMAD.MOV.U32 R84, RZ, RZ, R86 ;  /* 0x000000ffff547224 */ /* 0x000fe400078e0056 */
[--C-:B------:R-:W-:Y:S02]  /*5dc0*/  @!P1 IMAD.IADD R85, R85, 0x1, -R247.reuse ;  /* 0x0000000155559824 */ /* 0x100fe400078e0af7 */
[----:B------:R-:W-:Y:S01]  /*5dd0*/  @!P4 IMAD.MOV R84, RZ, RZ, -R84 ;  /* 0x000000ffff54c224 */ /* 0x000fe200078e0a54 */
[----:B------:R-:W-:Y:S01]  /*5de0*/  ISETP.GT.U32.AND P4, PT, R247, R89, PT ;  /* 0x00000059f700720c */ /* 0x000fe20003f84070 */
[--C-:B------:R-:W-:Y:S01]  /*5df0*/  @!P5 IMAD.IADD R87, R87, 0x1, -R247.reuse ;  /* 0x000000015757d824 */ /* 0x100fe200078e0af7 */
[----:B------:R-:W-:Y:S01]  /*5e00*/  ISETP.GT.U32.AND P1, PT, R247, R85, PT ;  /* 0x00000055f700720c */ /* 0x000fe20003f24070 */
[----:B------:R-:W-:-:S02]  /*5e10*/  @!P3 IMAD.IADD R90, R90, 0x1, -R247 ;  /* 0x000000015a5ab824 */ /* 0x000fc400078e0af7 */
[----:B------:R-:W-:Y:S01]  /*5e20*/  IMAD.MOV.U32 R86, RZ, RZ, R88 ;  /* 0x000000ffff567224 */ /* 0x000fe200078e0058 */
[C---:B------:R-:W-:Y:S01]  /*5e30*/  ISETP.GT.U32.AND P5, PT, R247.reuse, R87, PT ;  /* 0x00000057f700720c */ /* 0x040fe20003fa4070 */
[----:B------:R-:W-:Y:S01]  /*5e40*/  IMAD.HI.U32 R88, R238, R92, RZ ;  /* 0x0000005cee587227 */ /* 0x000fe200078e00ff */
[----:B------:R-:W-:-:S03]  /*5e50*/  ISETP.GT.U32.AND P3, PT, R247, R90, PT ;  /* 0x0000005af700720c */ /* 0x000fc60003f64070 */
[----:B------:R-:W-:Y:S01]  /*5e60*/  @!P0 IMAD.MOV R82, RZ, RZ, -R82 ;  /* 0x000000ffff528224 */ /* 0x000fe200078e0a52 */
[----:B------:R-:W-:Y:S01]  /*5e70*/  ISETP.GE.AND P0, PT, R93, RZ, PT ;  /* 0x000000ff5d00720c */ /* 0x000fe20003f06270 */
[--C-:B------:R-:W-:Y:S01]  /*5e80*/  @!P4 IMAD.IADD R89, R89, 0x1, -R247.reuse ;  /* 0x000000015959c824 */ /* 0x100fe200078e0af7 */
[----:B------:R-:W-:Y:S01]  /*5e90*/  IABS R93, R100 ;  /* 0x00000064005d7213 */ /* 0x000fe20000000000 */
[----:B------:R-:W-:Y:S02]  /*5ea0*/  IMAD.MOV R88, RZ, RZ, -R88 ;  /* 0x000000ffff587224 */ /* 0x000fe400078e0a58 */
[----:B------:R-:W-:Y:S01]  /*5eb0*/  @!P1 IMAD.IADD R85, R85, 0x1, -R247 ;  /* 0x0000000155559824 */ /* 0x000fe200078e0af7 */
[----:B------:R-:W-:Y:S01]  /*5ec0*/  ISETP.GE.AND P1, PT, R95, RZ, PT ;  /* 0x000000ff5f00720c */ /* 0x000fe20003f26270 */
[C---:B------:R-:W-:Y:S01]  /*5ed0*/  IMAD R92, R247.reuse, R88, R92 ;  /* 0x00000058f75c7224 */ /* 0x040fe200078e025c */
[----:B------:R-:W-:Y:S01]  /*5ee0*/  ISETP.GT.U32.AND P4, PT, R247, R89, PT ;  /* 0x00000059f700720c */ /* 0x000fe20003f84070 */
[----:B------:R-:W-:Y:S01]  /*5ef0*/  IMAD.HI.U32 R91, R238, R93, RZ ;  /* 0x0000005dee5b7227 */ /* 0x000fe200078e00ff */
[----:B------:R-:W-:-:S03]  /*5f00*/  IABS R95, R101 ;  /* 0x00000065005f7213 */ /* 0x000fc60000000000 */
[--C-:B------:R-:W-:Y:S01]  /*5f10*/  @!P5 IMAD.IADD R87, R87, 0x1, -R247.reuse ;  /* 0x000000015757d824 */ /* 0x100fe200078e0af7 */
[----:B------:R-:W-:Y:S01]  /*5f20*/  ISETP.GE.AND P5, PT, R94, RZ, PT ;  /* 0x000000ff5e00720c */ /* 0x000fe20003fa6270 */
[----:B------:R-:W-:Y:S01]  /*5f30*/  @!P3 IMAD.IADD R90, R90, 0x1, -R247 ;  /* 0x000000015a5ab824 */ /* 0x000fe200078e0af7 */
[----:B------:R-:W-:Y:S01]  /*5f40*/  ISETP.GT.U32.AND P3, PT, R247, R92, PT ;  /* 0x0000005cf700720c */ /* 0x000fe20003f64070 */
[----:B------:R-:W-:Y:S02]  /*5f50*/  IMAD.MOV R94, RZ, RZ, -R91 ;  /* 0x000000ffff5e7224 */ /* 0x000fe400078e0a5b */
[----:B------:R-:W-:-:S04]  /*5f60*/  IMAD.HI.U32 R88, R238, R95, RZ ;  /* 0x0000005fee587227 */ /* 0x000fc800078e00ff */
[----:B------:R-:W-:Y:S02]  /*5f70*/  IMAD R91, R247, R94, R93 ;  /* 0x0000005ef75b7224 */ /* 0x000fe400078e025d */
[----:B------:R-:W-:Y:S02]  /*5f80*/  IMAD.MOV R88, RZ, RZ, -R88 ;  /* 0x000000ffff587224 */ /* 0x000fe400078e0a58 */
[----:B------:R-:W-:Y:S01]  /*5f90*/  @!P4 IMAD.IADD R89, R89, 0x1, -R247 ;  /* 0x000000015959c824 */ /* 0x000fe200078e0af7 */
[C---:B------:R-:W-:Y:S01]  /*5fa0*/  ISETP.GT.U32.AND P4, PT, R247.reuse, R91, PT ;  /* 0x0000005bf700720c */ /* 0x040fe20003f84070 */
[C---:B------:R-:W-:Y:S02]  /*5fb0*/  IMAD R94, R247.reuse, R88, R95 ;  /* 0x00000058f75e7224 */ /* 0x040fe400078e025f */
[----:B------:R-:W-:Y:S01]  /*5fc0*/  @!P0 IMAD.MOV R85, RZ, RZ, -R85 ;  /* 0x000000ffff558224 */ /* 0x000fe200078e0a55 */
[----:B------:R-:W-:Y:S01]  /*5fd0*/  ISETP.GE.AND P0, PT, R96, RZ, PT ;  /* 0x000000ff6000720c */ /* 0x000fe20003f06270 */
[----:B------:R-:W-:Y:S01]  /*5fe0*/  @!P3 IMAD.IADD R92, R92, 0x1, -R247 ;  /* 0x000000015c5cb824 */ /* 0x000fe200078e0af7 */
[----:B------:R-:W-:Y:S01]  /*5ff0*/  IABS R96, R102 ;  /* 0x0000006600607213 */ /* 0x000fe20000000000 */
[----:B------:R-:W-:Y:S01]  /*6000*/  @!P6 IMAD.MOV R86, RZ, RZ, -R86 ;  /* 0x000000ffff56e224 */ /* 0x000fe200078e0a56 */
[----:B------:R-:W-:Y:S01]  /*6010*/  ISETP.GT.U32.AND P3, PT, R247, R94, PT ;  /* 0x0000005ef700720c */ /* 0x000fe20003f64070 */
[----:B------:R-:W-:Y:S01]  /*6020*/  IMAD.HI.U32 R95, R238, R99, RZ ;  /* 0x00000063ee5f7227 */ /* 0x000fe200078e00ff */
[----:B------:R-:W-:-:S02]  /*6030*/  ISETP.GE.AND P6, PT, R97, RZ, PT ;  /* 0x000000ff6100720c */ /* 0x000fc40003fc6270 */
[----:B------:R-:W-:Y:S01]  /*6040*/  IABS R97, R103 ;  /* 0x0000006700617213 */ /* 0x000fe20000000000 */
[----:B------:R-:W-:-:S04]  /*6050*/  IMAD.HI.U32 R88, R238, R96, RZ ;  /* 0x00000060ee587227 */ /* 0x000fc800078e00ff */
[----:B------:R-:W-:-:S04]  /*6060*/  IMAD.HI.U32 R93, R238, R97, RZ ;  /* 0x00000061ee5d7227 */ /* 0x000fc800078e00ff */
[----:B------:R-:W-:Y:S02]  /*6070*/  IMAD.MOV R88, RZ, RZ, -R88 ;  /* 0x000000ffff587224 */ /* 0x000fe400078e0a58 */
[----:B------:R-:W-:Y:S01]  /*6080*/  @!P4 IMAD.IADD R91, R91, 0x1, -R247 ;  /* 0x000000015b5bc824 */ /* 0x000fe200078e0af7 */
[C---:B------:R-:W-:Y:S01]  /*6090*/  ISETP.GT.U32.AND P4, PT, R247.reuse, R92, PT ;  /* 0x0000005cf700720c */ /* 0x040fe20003f84070 */
[----:B------:R-:W-:Y:S02]  /*60a0*/  IMAD.MOV R98, RZ, RZ, -R93 ;  /* 0x000000ffff627224 */ /* 0x000fe400078e0a5d */
[C---:B------:R-:W-:Y:S02]  /*60b0*/  IMAD R93, R247.reuse, R88, R96 ;  /* 0x00000058f75d7224 */ /* 0x040fe400078e0260 */
[----:B------:R-:W-:Y:S02]  /*60c0*/  IMAD.MOV.U32 R88, RZ, RZ, R90 ;  /* 0x000000ffff587224 */ /* 0x000fe400078e005a */
[----:B------:R-:W-:Y:S01]  /*60d0*/  @!P3 IMAD.IADD R94, R94, 0x1, -R247 ;  /* 0x000000015e5eb824 */ /* 0x000fe200078e0af7 */
[----:B------:R-:W-:Y:S01]  /*60e0*/  ISETP.GT.U32.AND P3, PT, R247, R91, PT ;  /* 0x0000005bf700720c */ /* 0x000fe20003f64070 */
[----:B------:R-:W-:-:S02]  /*60f0*/  @!P0 IMAD.MOV R88, RZ, RZ, -R88 ;  /* 0x000000ffff588224 */ /* 0x000fc400078e0a58 */
[----:B------:R-:W-:Y:S01]  /*6100*/  @!P1 IMAD.MOV R87, RZ, RZ, -R87 ;  /* 0x000000ffff579224 */ /* 0x000fe200078e0a57 */
[C---:B------:R-:W-:Y:S01]  /*6110*/  ISETP.GT.U32.AND P0, PT, R247.reuse, R94, PT ;  /* 0x0000005ef700720c */ /* 0x040fe20003f04070 */
[C---:B------:R-:W-:Y:S01]  /*6120*/  IMAD R96, R247.reuse, R98, R97 ;  /* 0x00000062f7607224 */ /* 0x040fe200078e0261 */
[----:B------:R-:W-:Y:S01]  /*6130*/  ISETP.GE.AND P1, PT, R100, RZ, PT ;  /* 0x000000ff6400720c */ /* 0x000fe20003f26270 */
[----:B------:R-:W-:Y:S01]  /*6140*/  IMAD.MOV R90, RZ, RZ, -R95 ;  /* 0x000000ffff5a7224 */ /* 0x000fe200078e0a5f */
[----:B------:R-:W-:Y:S01]  /*6150*/  IABS R100, R105 ;  /* 0x0000006900647213 */ /* 0x000fe20000000000 */
[----:B------:R-:W-:Y:S01]  /*6160*/  @!P4 IMAD.IADD R92, R92, 0x1, -R247 ;  /* 0x000000015c5cc824 */ /* 0x000fe200078e0af7 */
[C---:B------:R-:W-:Y:S01]  /*6170*/  ISETP.GT.U32.AND P4, PT, R247.reuse, R93, PT ;  /* 0x0000005df700720c */ /* 0x040fe20003f84070 */
[C---:B------:R-:W-:Y:S01]  /*6180*/  IMAD R95, R247.reuse, R90, R99 ;  /* 0x0000005af75f7224 */ /* 0x040fe200078e0263 */
[----:B------:R-:W-:Y:S01]  /*6190*/  IABS R99, R106 ;  /* 0x0000006a00637213 */ /* 0x000fe20000000000 */
[----:B------:R-:W-:Y:S01]  /*61a0*/  @!P6 IMAD.MOV R89, RZ, RZ, -R89 ;  /* 0x000000ffff59e224 */ /* 0x000fe200078e0a59 */
[----:B------:R-:W-:Y:S01]  /*61b0*/  ISETP.GT.U32.AND P6, PT, R247, R96, PT ;  /* 0x00000060f700720c */ /* 0x000fe20003fc4070 */
[----:B------:R-:W-:-:S02]  /*61c0*/  IMAD.MOV.U32 R90, RZ, RZ, R92 ;  /* 0x000000ffff5a7224 */ /* 0x000fc400078e005c */
[----:B------:R-:W-:Y:S02]  /*61d0*/  IMAD.MOV.U32 R98, RZ, RZ, R100 ;  /* 0x000000ffff627224 */ /* 0x000fe400078e0064 */
[----:B------:R-:W-:Y:S01]  /*61e0*/  @!P5 IMAD.MOV R90, RZ, RZ, -R90 ;  /* 0x000000ffff5ad224 */ /* 0x000fe200078e0a5a */
[----:B------:R-:W-:Y:S01]  /*61f0*/  ISETP.GE.AND P5, PT, R101, RZ, PT ;  /* 0x000000ff6500720c */ /* 0x000fe20003fa6270 */
[----:B------:R-:W-:Y:S01]  /*6200*/  IMAD.HI.U32 R92, R238, R98, RZ ;  /* 0x00000062ee5c7227 */ /* 0x000fe200078e00ff */
[----:B------:R-:W-:-:S03]  /*6210*/  IABS R101, R107 ;  /* 0x0000006b00657213 */ /* 0x000fc60000000000 */
[--C-:B------:R-:W-:Y:S01]  /*6220*/  @!P0 IMAD.IADD R94, R94, 0x1, -R247.reuse ;  /* 0x000000015e5e8824 */ /* 0x100fe200078e0af7 */
[----:B------:R-:W-:Y:S01]  /*6230*/  ISETP.GE.AND P0, PT, R102, RZ, PT ;  /* 0x000000ff6600720c */ /* 0x000fe20003f06270 */
[--C-:B------:R-:W-:Y:S01]  /*6240*/  @!P3 IMAD.IADD R91, R91, 0x1, -R247.reuse ;  /* 0x000000015b5bb824 */ /* 0x100fe200078e0af7 */
[----:B------:R-:W-:Y:S01]  /*6250*/  LOP3.LUT R102, R240, 0xe0, RZ, 0xfc, !PT ;  /* 0x000000e0f0667812 */ /* 0x000fe200078efcff */
[----:B------:R-:W-:Y:S01]  /*6260*/  IMAD.MOV R92, RZ, RZ, -R92 ;  /* 0x000000ffff5c7224 */ /* 0x000fe200078e0a5c */
[C---:B------:R-:W-:Y:S01]  /*6270*/  ISETP.GT.U32.AND P3, PT, R247.reuse, R95, PT ;  /* 0x0000005ff700720c */ /* 0x040fe20003f64070 */
[----:B------:R-:W-:Y:S01]  /*6280*/  @!P6 IMAD.IADD R96, R96, 0x1, -R247 ;  /* 0x000000016060e824 */ /* 0x000fe200078e0af7 */
[----:B------:R-:W-:Y:S01]  /*6290*/  IABS R97, R102 ;  /* 0x0000006600617213 */ /* 0x000fe20000000000 */
[----:B------:R-:W-:Y:S02]  /*62a0*/  IMAD R98, R247, R92, R98 ;  /* 0x0000005cf7627224 */ /* 0x000fe400078e0262 */
[----:B------:R-:W-:-:S02]  /*62b0*/  IMAD.MOV.U32 R92, RZ, RZ, R94 ;  /* 0x000000ffff5c7224 */ /* 0x000fc400078e005e */
[----:B------:R-:W-:-:S04]  /*62c0*/  IMAD.HI.U32 R94, R238, R97, RZ ;  /* 0x00000061ee5e7227 */ /* 0x000fc800078e00ff */
[----:B------:R-:W-:Y:S01]  /*62d0*/  @!P1 IMAD.MOV R91, RZ, RZ, -R91 ;  /* 0x000000ffff5b9224 */ /* 0x000fe200078e0a5b */
[C---:B------:R-:W-:Y:S01]  /*62e0*/  ISETP.GT.U32.AND P1, PT, R247.reuse, R96, PT ;  /* 0x00000060f700720c */ /* 0x040fe20003f24070 */
[----:B------:R-:W-:Y:S01]  /*62f0*/  @!P5 IMAD.MOV R92, RZ, RZ, -R92 ;  /* 0x000000ffff5cd224 */ /* 0x000fe200078e0a5c */
[----:B------:R-:W-:Y:S01]  /*6300*/  ISETP.GT.U32.AND P5, PT, R247, R98, PT ;  /* 0x00000062f700720c */ /* 0x000fe20003fa4070 */
[----:B------:R-:W-:Y:S02]  /*6310*/  IMAD.MOV R100, RZ, RZ, -R94 ;  /* 0x000000ffff647224 */ /* 0x000fe400078e0a5e */
[----:B------:R-:W-:Y:S02]  /*6320*/  @!P3 IMAD.IADD R95, R95, 0x1, -R247 ;  /* 0x000000015f5fb824 */ /* 0x000fe400078e0af7 */
[----:B------:R-:W-:-:S03]  /*6330*/  IMAD.HI.U32 R94, R238, R99, RZ ;  /* 0x00000063ee5e7227 */ /* 0x000fc600078e00ff */
[----:B------:R-:W-:Y:S01]  /*6340*/  ISETP.GT.U32.AND P3, PT, R247, R95, PT ;  /* 0x0000005ff700720c */ /* 0x000fe20003f64070 */
[----:B------:R-:W-:Y:S01]  /*6350*/  @!P4 IMAD.IADD R93, R93, 0x1, -R247 ;  /* 0x000000015d5dc824 */ /* 0x000fe200078e0af7 */
[----:B------:R-:W-:Y:S01]  /*6360*/  ISETP.GE.AND P4, PT, R103, RZ, PT ;  /* 0x000000ff6700720c */ /* 0x000fe20003f86270 */
[----:B------:R-:W-:Y:S01]  /*6370*/  IMAD.MOV R94, RZ, RZ, -R94 ;  /* 0x000000ffff5e7224 */ /* 0x000fe200078e0a5e */
[----:B------:R-:W-:Y:S01]  /*6380*/  IABS R103, R108 ;  /* 0x0000006c00677213 */ /* 0x000fe20000000000 */
[C---:B------:R-:W-:Y:S01]  /*6390*/  IMAD R97, R247.reuse, R100, R97 ;  /* 0x00000064f7617224 */ /* 0x040fe200078e0261 */
[C---:B------:R-:W-:Y:S01]  /*63a0*/  ISETP.GT.U32.AND P6, PT, R247.reuse, R93, PT ;  /* 0x0000005df700720c */ /* 0x040fe20003fc4070 */
[----:B------:R-:W-:Y:S02]  /*63b0*/  IMAD R100, R247, R94, R99 ;  /* 0x0000005ef7647224 */ /* 0x000fe400078e0263 */
[----:B------:R-:W-:-:S04]  /*63c0*/  IMAD.HI.U32 R94, R238, R101, RZ ;  /* 0x00000065ee5e7227 */ /* 0x000fc800078e00ff */
[--C-:B------:R-:W-:Y:S01]  /*63d0*/  @!P1 IMAD.IADD R96, R96, 0x1, -R247.reuse ;  /* 0x0000000160609824 */ /* 0x100fe200078e0af7 */
[----:B------:R-:W-:Y:S01]  /*63e0*/  ISETP.GE.AND P1, PT, R105, RZ, PT ;  /* 0x000000ff6900720c */ /* 0x000fe20003f26270 */
[--C-:B------:R-:W-:Y:S01]  /*63f0*/  @!P5 IMAD.IADD R98, R98, 0x1, -R247.reuse ;  /* 0x000000016262d824 */ /* 0x100fe200078e0af7 */
[----:B------:R-:W-:Y:S01]  /*6400*/  ISETP.GE.AND P5, PT, R102, RZ, PT ;  /* 0x000000ff6600720c */ /* 0x000fe20003fa6270 */
[----:B------:R-:W-:Y:S01]  /*6410*/  IMAD.MOV R102, RZ, RZ, -R94 ;  /* 0x000000ffff667224 */ /* 0x000fe200078e0a5e */
[----:B------:R-:W-:Y:S01]  /*6420*/  IABS R105, R110 ;  /* 0x0000006e00697213 */ /* 0x000fe20000000000 */
[----:B------:R-:W-:Y:S02]  /*6430*/  IMAD.MOV.U32 R94, RZ, RZ, R96 ;  /* 0x000000ffff5e7224 */ /* 0x000fe400078e0060 */
[--C-:B------:R-:W-:Y:S01]  /*6440*/  @!P3 IMAD.IADD R95, R95, 0x1, -R247.reuse ;  /* 0x000000015f5fb824 */ /* 0x100fe200078e0af7 */
[C---:B------:R-:W-:Y:S01]  /*6450*/  ISETP.GT.U32.AND P3, PT, R247.reuse, R97, PT ;  /* 0x00000061f700720c */ /* 0x040fe20003f64070 */
[----:B------:R-:W-:Y:S01]  /*6460*/  @!P4 IMAD.MOV R94, RZ, RZ, -R94 ;  /* 0x000000ffff5ec224 */ /* 0x000fe200078e0a5e */
[----:B------:R-:W-:Y:S01]  /*6470*/  ISETP.GT.U32.AND P4, PT, R247, R100, PT ;  /* 0x00000064f700720c */ /* 0x000fe20003f84070 */
[----:B------:R-:W-:Y:S01]  /*6480*/  @!P6 IMAD.IADD R93, R93, 0x1, -R247 ;  /* 0x000000015d5de824 */ /* 0x000fe200078e0af7 */
[----:B------:R-:W-:Y:S01]  /*6490*/  ISETP.GE.AND P6, PT, R104, RZ, PT ;  /* 0x000000ff6800720c */ /* 0x000fe20003fc6270 */
[----:B------:R-:W-:Y:S01]  /*64a0*/  IMAD R99, R247, R102, R101 ;  /* 0x00000066f7637224 */ /* 0x000fe200078e0265 */
[----:B------:R-:W-:Y:S01]  /*64b0*/  IABS R104, R109 ;  /* 0x0000006d00687213 */ /* 0x000fe20000000000 */
[----:B------:R-:W-:-:S02]  /*64c0*/  @!P0 IMAD.MOV R93, RZ, RZ, -R93 ;  /* 0x000000ffff5d8224 */ /* 0x000fc400078e0a5d */
[----:B------:R-:W-:-:S04]  /*64d0*/  IMAD.HI.U32 R96, R238, R103, RZ ;  /* 0x00000067ee607227 */ /* 0x000fc800078e00ff */
[--C-:B------:R-:W-:Y:S01]  /*64e0*/  @!P3 IMAD.IADD R97, R97, 0x1, -R247.reuse ;  /* 0x000000016161b824 */ /* 0x100fe200078e0af7 */
[C---:B------:R-:W-:Y:S01]  /*64f0*/  ISETP.GT.U32.AND P3, PT, R247.reuse, R98, PT ;  /* 0x00000062f700720c */ /* 0x040fe20003f64070 */
[----:B------:R-:W-:Y:S02]  /*6500*/  @!P4 IMAD.IADD R100, R100, 0x1, -R247 ;  /* 0x000000016464c824 */ /* 0x000fe400078e0af7 */
[----:B------:R-:W-:Y:S01]  /*6510*/  IMAD.HI.U32 R101, R238, R104, RZ ;  /* 0x00000068ee657227 */ /* 0x000fe200078e00ff */
[C---:B------:R-:W-:Y:S02]  /*6520*/  ISETP.GT.U32.AND P0, PT, R247.reuse, R97, PT ;  /* 0x00000061f700720c */ /* 0x040fe40003f04070 */
[----:B------:R-:W-:Y:S01]  /*6530*/  ISETP.GT.U32.AND P4, PT, R247, R100, PT ;  /* 0x00000064f700720c */ /* 0x000fe20003f84070 */
[----:B------:R-:W-:Y:S01]  /*6540*/  @!P6 IMAD.MOV R95, RZ, RZ, -R95 ;  /* 0x000000ffff5fe224 */ /* 0x000fe200078e0a5f */
[----:B------:R-:W-:Y:S01]  /*6550*/  ISETP.GE.AND P6, PT, R106, RZ, PT ;  /* 0x000000ff6a00720c */ /* 0x000fe20003fc6270 */
[----:B------:R-:W-:-:S02]  /*6560*/  IMAD.MOV R102, RZ, RZ, -R96 ;  /* 0x000000ffff667224 */ /* 0x000fc400078e0a60 */
[----:B------:R-:W-:-:S04]  /*6570*/  IMAD.HI.U32 R96, R238, R105, RZ ;  /* 0x00000069ee607227 */ /* 0x000fc800078e00ff */
[----:B------:R-:W-:Y:S02]  /*6580*/  IMAD.MOV R101, RZ, RZ, -R101 ;  /* 0x000000ffff657224 */ /* 0x000fe400078e0a65 */
[--C-:B------:R-:W-:Y:S01]  /*6590*/  @!P3 IMAD.IADD R98, R98, 0x1, -R247.reuse ;  /* 0x000000016262b824 */ /* 0x100fe200078e0af7 */
[----:B------:R-:W-:Y:S01]  /*65a0*/  ISETP.GT.U32.AND P3, PT, R247, R99, PT ;  /* 0x00000063f700720c */ /* 0x000fe20003f64070 */
[--C-:B------:R-:W-:Y:S01]  /*65b0*/  @!P0 IMAD.IADD R97, R97, 0x1, -R247.reuse ;  /* 0x0000000161618824 */ /* 0x100fe200078e0af7 */
[----:B------:R-:W-:Y:S01]  /*65c0*/  ISETP.GE.AND P0, PT, R107, RZ, PT ;  /* 0x000000ff6b00720c */ /* 0x000fe20003f06270 */
[----:B------:R-:W-:Y:S01]  /*65d0*/  IMAD.MOV R106, RZ, RZ, -R96 ;  /* 0x000000ffff6a7224 */ /* 0x000fe200078e0a60 */
[----:B------:R-:W-:Y:S01]  /*65e0*/  LOP3.LUT R107, R240, 0xec, RZ, 0xfc, !PT ;  /* 0x000000ecf06b7812 */ /* 0x000fe200078efcff */
[----:B------:R-:W-:Y:S02]  /*65f0*/  IMAD R101, R247, R101, R104 ;  /* 0x00000065f7657224 */ /* 0x000fe400078e0268 */
[----:B------:R-:W-:-:S02]  /*6600*/  @!P4 IMAD.IADD R100, R100, 0x1, -R247 ;  /* 0x000000016464c824 */ /* 0x000fc400078e0af7 */
[----:B------:R-:W-:Y:S01]  /*6610*/  IMAD.MOV.U32 R96, RZ, RZ, R98 ;  /* 0x000000ffff607224 */ /* 0x000fe200078e0062 */
[C---:B------:R-:W-:Y:S01]  /*6620*/  ISETP.GT.U32.AND P4, PT, R247.reuse, R101, PT ;  /* 0x00000065f700720c */ /* 0x040fe20003f84070 */
[C---:B------:R-:W-:Y:S01]  /*6630*/  IMAD R104, R247.reuse, R106, R105 ;  /* 0x0000006af7687224 */ /* 0x040fe200078e0269 */
[----:B------:R-:W-:Y:S01]  /*6640*/  IABS R106, R111 ;  /* 0x0000006f006a7213 */ /* 0x000fe20000000000 */
[----:B------:R-:W-:Y:S02]  /*6650*/  IMAD.MOV.U32 R98, RZ, RZ, R100 ;  /* 0x000000ffff627224 */ /* 0x000fe400078e0064 */
[C---:B------:R-:W-:Y:S01]  /*6660*/  IMAD R102, R247.reuse, R102, R103 ;  /* 0x00000066f7667224 */ /* 0x040fe200078e0267 */
[----:B------:R-:W-:Y:S01]  /*6670*/  IABS R103, R107 ;  /* 0x0000006b00677213 */ /* 0x000fe20000000000 */
[----:B------:R-:W-:Y:S01]  /*6680*/  @!P6 IMAD.MOV R98, RZ, RZ, -R98 ;  /* 0x000000ffff62e224 */ /* 0x000fe200078e0a62 */
[----:B------:R-:W-:Y:S01]  /*6690*/  ISETP.GT.U32.AND P6, PT, R247, R104, PT ;  /* 0x00000068f700720c */ /* 0x000fe20003fc4070 */
[----:B------:R-:W-:-:S02]  /*66a0*/  @!P3 IMAD.IADD R99, R99, 0x1, -R247 ;  /* 0x000000016363b824 */ /* 0x000fc400078e0af7 */
[----:B------:R-:W-:Y:S02]  /*66b0*/  IMAD.MOV.U32 R105, RZ, RZ, R103 ;  /* 0x000000ffff697224 */ /* 0x000fe400078e0067 */
[----:B------:R-:W-:Y:S01]  /*66c0*/  @!P4 IMAD.IADD R101, R101, 0x1, -R247 ;  /* 0x000000016565c824 */ /* 0x000fe200078e0af7 */
[----:B------:R-:W-:Y:S01]  /*66d0*/  ISETP.GT.U32.AND P3, PT, R247, R99, PT ;  /* 0x00000063f700720c */ /* 0x000fe20003f64070 */
[----:B------:R-:W-:-:S04]  /*66e0*/  IMAD.HI.U32 R103, R238, R105, RZ ;  /* 0x00000069ee677227 */ /* 0x000fc800078e00ff */
[----:B------:R-:W-:Y:S02]  /*66f0*/  IMAD.MOV R100, RZ, RZ, -R103 ;  /* 0x000000ffff647224 */ /* 0x000fe400078e0a67 */
[----:B------:R-:W-:Y:S01]  /*6700*/  @!P6 IMAD.IADD R104, R104, 0x1, -R247 ;  /* 0x000000016868e824 */ /* 0x000fe200078e0af7 */
[C---:B------:R-:W-:Y:S01]  /*6710*/  ISETP.GT.U32.AND P6, PT, R247.reuse, R101, PT ;  /* 0x00000065f700720c */ /* 0x040fe20003fc4070 */
[----:B------:R-:W-:Y:S01]  /*6720*/  IMAD R103, R247, R100, R105 ;  /* 0x00000064f7677224 */ /* 0x000fe200078e0269 */
[----:B------:R-:W-:Y:S01]  /*6730*/  IABS R105, R112 ;  /* 0x0000007000697213 */ /* 0x000fe20000000000 */
[----:B------:R-:W-:-:S04]  /*6740*/  IMAD.HI.U32 R100, R238, R106, RZ ;  /* 0x0000006aee647227 */ /* 0x000fc800078e00ff */
[----:B------:R-:W-:Y:S01]  /*6750*/  @!P1 IMAD.MOV R96, RZ, RZ, -R96 ;  /* 0x000000ffff609224 */ /* 0x000fe200078e0a60 */
[----:B------:R-:W-:Y:S01]  /*6760*/  ISETP.GT.U32.AND P1, PT, R247, R102, PT ;  /* 0x00000066f700720c */ /* 0x000fe20003f24070 */
[----:B------:R-:W-:Y:S02]  /*6770*/  IMAD.MOV R100, RZ, RZ, -R100 ;  /* 0x000000ffff647224 */ /* 0x000fe400078e0a64 */
[--C-:B------:R-:W-:Y:S01]  /*6780*/  @!P3 IMAD.IADD R99, R99, 0x1, -R247.reuse ;  /* 0x000000016363b824 */ /* 0x100fe200078e0af7 */
[----:B------:R-:W-:Y:S01]  /*6790*/  ISETP.GE.AND P3, PT, R109, RZ, PT ;  /* 0x000000ff6d00720c */ /* 0x000fe20003f66270 */
[----:B------:R-:W-:Y:S02]  /*67a0*/  IMAD R106, R247, R100, R106 ;  /* 0x00000064f76a7224 */ /* 0x000fe400078e026a */
[----:B------:R-:W-:Y:S02]  /*67b0*/  @!P6 IMAD.IADD R101, R101, 0x1, -R247 ;  /* 0x000000016565e824 */ /* 0x000fe400078e0af7 */
[----:B------:R-:W-:Y:S01]  /*67c0*/  @!P0 IMAD.MOV R99, RZ, RZ, -R99 ;  /* 0x000000ffff638224 */ /* 0x000fe200078e0a63 */
[C---:B------:R-:W-:Y:S01]  /*67d0*/  ISETP.GT.U32.AND P6, PT, R247.reuse, R106, PT ;  /* 0x0000006af700720c */ /* 0x040fe20003fc4070 */
[----:B------:R-:W-:Y:S01]  /*67e0*/  @!P5 IMAD.MOV R97, RZ, RZ, -R97 ;  /* 0x000000ffff61d224 */ /* 0x000fe200078e0a61 */
[----:B------:R-:W-:Y:S01]  /*67f0*/  ISETP.GT.U32.AND P0, PT, R247, R104, PT ;  /* 0x00000068f700720c */ /* 0x000fe20003f04070 */
[----:B------:R-:W-:Y:S01]  /*6800*/  @!P1 IMAD.IADD R102, R102, 0x1, -R247 ;  /* 0x0000000166669824 */ /* 0x000fe200078e0af7 */
[----:B------:R-:W-:Y:S01]  /*6810*/  ISETP.GE.AND P5, PT, R108, RZ, PT ;  /* 0x000000ff6c00720c */ /* 0x000fe20003fa6270 */
[----:B------:R-:W-:Y:S01]  /*6820*/  IMAD.HI.U32 R100, R238, R105, RZ ;  /* 0x00000069ee647227 */ /* 0x000fe200078e00ff */
[----:B------:R-:W-:-:S02]  /*6830*/  ISETP.GE.AND P1, PT, R110, RZ, PT ;  /* 0x000000ff6e00720c */ /* 0x000fc40003f26270 */
[----:B------:R-:W-:Y:S01]  /*6840*/  ISETP.GT.U32.AND P4, PT, R247, R102, PT ;  /* 0x00000066f700720c */ /* 0x000fe20003f84070 */
[----:B------:R-:W-:Y:S01]  /*6850*/  IMAD.MOV R100, RZ, RZ, -R100 ;  /* 0x000000ffff647224 */ /* 0x000fe200078e0a64 */
[----:B------:R-:W-:Y:S01]  /*6860*/  IABS R108, R113 ;  /* 0x00000071006c7213 */ /* 0x000fe20000000000 */
[----:B------:R-:W-:Y:S01]  /*6870*/  @!P3 IMAD.MOV R101, RZ, RZ, -R101 ;  /* 0x000000ffff65b224 */ /* 0x000fe200078e0a65 */
[----:B------:R-:W-:Y:S01]  /*6880*/  IABS R110, R114 ;  /* 0x00000072006e7213 */ /* 0x000fe20000000000 */
[--C-:B------:R-:W-:Y:S02]  /*6890*/  @!P6 IMAD.IADD R106, R106, 0x1, -R247.reuse ;  /* 0x000000016a6ae824 */ /* 0x100fe400078e0af7 */
[----:B------:R-:W-:Y:S01]  /*68a0*/  @!P0 IMAD.IADD R104, R104, 0x1, -R247 ;  /* 0x0000000168688824 */ /* 0x000fe200078e0af7 */
[----:B------:R-:W-:Y:S01]  /*68b0*/  ISETP.GE.AND P0, PT, R107, RZ, PT ;  /* 0x000000ff6b00720c */ /* 0x000fe20003f06270 */
[----:B------:R-:W-:Y:S01]  /*68c0*/  IMAD.HI.U32 R107, R238, R108, RZ ;  /* 0x0000006cee6b7227 */ /* 0x000fe200078e00ff */
[----:B------:R-:W-:-:S03]  /*68d0*/  ISETP.GT.U32.AND P6, PT, R247, R106, PT ;  /* 0x0000006af700720c */ /* 0x000fc60003fc4070 */
[----:B------:R-:W-:-:S04]  /*68e0*/  IMAD.HI.U32 R109, R238, R110, RZ ;  /* 0x0000006eee6d7227 */ /* 0x000fc800078e00ff */
[----:B------:R-:W-:Y:S01]  /*68f0*/  @!P4 IMAD.IADD R102, R102, 0x1, -R247 ;  /* 0x000000016666c824 */ /* 0x000fe200078e0af7 */
[C---:B------:R-:W-:Y:S01]  /*6900*/  ISETP.GT.U32.AND P4, PT, R247.reuse, R103, PT ;  /* 0x00000067f700720c */ /* 0x040fe20003f84070 */
[----:B------:R-:W-:Y:S02]  /*6910*/  IMAD.MOV R107, RZ, RZ, -R107 ;  /* 0x000000ffff6b7224 */ /* 0x000fe400078e0a6b */
[----:B------:R-:W-:Y:S02]  /*6920*/  IMAD.MOV R109, RZ, RZ, -R109 ;  /* 0x000000ffff6d7224 */ /* 0x000fe400078e0a6d */
[C---:B------:R-:W-:Y:S02]  /*6930*/  IMAD R108, R247.reuse, R107, R108 ;  /* 0x0000006bf76c7224 */ /* 0x040fe400078e026c */
[----:B------:R-:W-:Y:S01]  /*6940*/  IMAD R107, R247, R109, R110 ;  /* 0x0000006df76b7224 */ /* 0x000fe200078e026e */
[----:B------:R-:W-:Y:S01]  /*6950*/  IABS R110, R115 ;  /* 0x00000073006e7213 */ /* 0x000fe20000000000 */
[----:B------:R-:W-:-:S02]  /*6960*/  @!P6 IMAD.IADD R106, R106, 0x1, -R247 ;  /* 0x000000016a6ae824 */ /* 0x000fc400078e0af7 */
[C---:B------:R-:W-:Y:S01]  /*6970*/  IMAD R105, R247.reuse, R100, R105 ;  /* 0x00000064f7697224 */ /* 0x040fe200078e0269 */
[----:B------:R-:W-:Y:S01]  /*6980*/  ISETP.GT.U32.AND P6, PT, R247, R107, PT ;  /* 0x0000006bf700720c */ /* 0x000fe20003fc4070 */
[----:B------:R-:W-:Y:S01]  /*6990*/  @!P4 IMAD.IADD R103, R103, 0x1, -R247 ;  /* 0x000000016767c824 */ /* 0x000fe200078e0af7 */
[----:B------:R-:W-:Y:S01]  /*69a0*/  ISETP.GE.AND P4, PT, R111, RZ, PT ;  /* 0x000000ff6f00720c */ /* 0x000fe20003f86270 */
[----:B------:R-:W-:Y:S01]  /*69b0*/  IMAD.MOV.U32 R100, RZ, RZ, R102 ;  /* 0x000000ffff647224 */ /* 0x000fe200078e0066 */
[C---:B------:R-:W-:Y:S01]  /*69c0*/  ISETP.GT.U32.AND P3, PT, R247.reuse, R105, PT ;  /* 0x00000069f700720c */ /* 0x040fe20003f64070 */
[----:B------:R-:W-:Y:S01]  /*69d0*/  IMAD.MOV.U32 R102, RZ, RZ, R104 ;  /* 0x000000ffff667224 */ /* 0x000fe200078e0068 */
[----:B------:R-:W-:Y:S01]  /*69e0*/  IABS R111, R116 ;  /* 0x00000074006f7213 */ /* 0x000fe20000000000 */
[----:B------:R-:W-:Y:S01]  /*69f0*/  @!P5 IMAD.MOV R100, RZ, RZ, -R100 ;  /* 0x000000ffff64d224 */ /* 0x000fe200078e0a64 */
[C---:B------:R-:W-:Y:S01]  /*6a00*/  ISETP.GT.U32.AND P5, PT, R247.reuse, R103, PT ;  /* 0x00000067f700720c */ /* 0x040fe20003fa4070 */
[----:B------:R-:W-:Y:S01]  /*6a10*/  @!P1 IMAD.MOV R102, RZ, RZ, -R102 ;  /* 0x000000ffff669224 */ /* 0x000fe200078e0a66 */
[----:B------:R-:W-:Y:S01]  /*6a20*/  ISETP.GT.U32.AND P1, PT, R247, R108, PT ;  /* 0x0000006cf700720c */ /* 0x000fe20003f24070 */
[----:B------:R-:W-:-:S04]  /*6a30*/  IMAD.HI.U32 R109, R238, R110, RZ ;  /* 0x0000006eee6d7227 */ /* 0x000fc800078e00ff */
[----:B------:R-:W-:Y:S02]  /*6a40*/  @!P6 IMAD.IADD R107, R107, 0x1, -R247 ;  /* 0x000000016b6be824 */ /* 0x000fe400078e0af7 */
[----:B------:R-:W-:Y:S02]  /*6a50*/  IMAD.MOV.U32 R104, RZ, RZ, R106 ;  /* 0x000000ffff687224 */ /* 0x000fe400078e006a */
[----:B------:R-:W-:Y:S01]  /*6a60*/  IMAD.HI.U32 R106, R238, R111, RZ ;  /* 0x0000006fee6a7227 */ /* 0x000fe200078e00ff */
[----:B------:R-:W-:-:S03]  /*6a70*/  ISETP.GT.U32.AND P6, PT, R247, R107, PT ;  /* 0x0000006bf700720c */ /* 0x000fc60003fc4070 */
[--C-:B------:R-:W-:Y:S01]  /*6a80*/  @!P5 IMAD.IADD R103, R103, 0x1, -R247.reuse ;  /* 0x000000016767d824 */ /* 0x100fe200078e0af7 */
[----:B------:R-:W-:Y:S01]  /*6a90*/  ISETP.GE.AND P5, PT, R112, RZ, PT ;  /* 0x000000ff7000720c */ /* 0x000fe20003fa6270 */
[----:B------:R-:W-:Y:S01]  /*6aa0*/  @!P3 IMAD.IADD R105, R105, 0x1, -R247 ;  /* 0x000000016969b824 */ /* 0x000fe200078e0af7 */
[----:B------:R-:W-:Y:S01]  /*6ab0*/  ISETP.GE.AND P3, PT, R113, RZ, PT ;  /* 0x000000ff7100720c */ /* 0x000fe20003f66270 */
[----:B------:R-:W-:Y:S01]  /*6ac0*/  IMAD.MOV R109, RZ, RZ, -R109 ;  /* 0x000000ffff6d7224 */ /* 0x000fe200078e0a6d */
[----:B------:R-:W-:Y:S01]  /*6ad0*/  IABS R112, R118 ;  /* 0x0000007600707213 */ /* 0x000fe20000000000 */
[----:B------:R-:W-:Y:S02]  /*6ae0*/  IMAD.MOV R106, RZ, RZ, -R106 ;  /* 0x000000ffff6a7224 */ /* 0x000fe400078e0a6a */
[----:B------:R-:W-:Y:S01]  /*6af0*/  @!P0 IMAD.MOV R103, RZ, RZ, -R103 ;  /* 0x000000ffff678224 */ /* 0x000fe200078e0a67 */
[----:B------:R-:W-:Y:S01]  /*6b00*/  ISETP.GT.U32.AND P0, PT, R247, R105, PT ;  /* 0x00000069f700720c */ /* 0x000fe20003f04070 */
[----:B------:R-:W-:-:S02]  /*6b10*/  @!P1 IMAD.IADD R108, R108, 0x1, -R247 ;  /* 0x000000016c6c9824 */ /* 0x000fc400078e0af7 */
[C---:B------:R-:W-:Y:S02]  /*6b20*/  IMAD R110, R247.reuse, R109, R110 ;  /* 0x0000006df76e7224 */ /* 0x040fe400078e026e */
[C---:B------:R-:W-:Y:S01]  /*6b30*/  IMAD R109, R247.reuse, R106, R111 ;  /* 0x0000006af76d7224 */ /* 0x040fe200078e026f */
[----:B------:R-:W-:Y:S01]  /*6b40*/  ISETP.GT.U32.AND P1, PT, R247, R108, PT ;  /* 0x0000006cf700720c */ /* 0x000fe20003f24070 */
[--C-:B------:R-:W-:Y:S02]  /*6b50*/  @!P6 IMAD.IADD R107, R107, 0x1, -R247.reuse ;  /* 0x000000016b6be824 */ /* 0x100fe400078e0af7 */
[----:B------:R-:W-:Y:S01]  /*6b60*/  @!P4 IMAD.MOV R104, RZ, RZ, -R104 ;  /* 0x000000ffff68c224 */ /* 0x000fe200078e0a68 */
[----:B------:R-:W-:Y:S01]  /*6b70*/  ISETP.GT.U32.AND P6, PT, R247, R109, PT ;  /* 0x0000006df700720c */ /* 0x000fe20003fc4070 */
[----:B------:R-:W-:Y:S01]  /*6b80*/  IMAD.HI.U32 R106, R238, R112, RZ ;  /* 0x00000070ee6a7227 */ /* 0x000fe200078e00ff */
[----:B------:R-:W-:Y:S02]  /*6b90*/  ISETP.GE.AND P4, PT, R114, RZ, PT ;  /* 0x000000ff7200720c */ /* 0x000fe40003f86270 */
[----:B------:R-:W-:Y:S01]  /*6ba0*/  IABS R114, R119 ;  /* 0x0000007700727213 */ /* 0x000fe20000000000 */
[----:B------:R-:W-:Y:S01]  /*6bb0*/  @!P0 IMAD.IADD R105, R105, 0x1, -R247 ;  /* 0x0000000169698824 */ /* 0x000fe200078e0af7 */
[----:B------:R-:W-:Y:S01]  /*6bc0*/  ISETP.GT.U32.AND P0, PT, R247, R110, PT ;  /* 0x0000006ef700720c */ /* 0x000fe20003f04070 */
[----:B------:R-:W-:-:S02]  /*6bd0*/  IMAD.MOV R106, RZ, RZ, -R106 ;  /* 0x000000ffff6a7224 */ /* 0x000fc400078e0a6a */
[----:B------:R-:W-:Y:S01]  /*6be0*/  @!P1 IMAD.IADD R108, R108, 0x1, -R247 ;  /* 0x000000016c6c9824 */ /* 0x000fe200078e0af7 */
[----:B------:R-:W-:Y:S01]  /*6bf0*/  ISETP.GE.AND P1, PT, R115, RZ, PT ;  /* 0x000000ff7300720c */ /* 0x000fe20003f26270 */
[----:B------:R-:W-:Y:S01]  /*6c00*/  IMAD.HI.U32 R111, R238, R114, RZ ;  /* 0x00000072ee6f7227 */ /* 0x000fe200078e00ff */
[----:B------:R-:W-:-:S03]  /*6c10*/  IABS R115, R120 ;  /* 0x0000007800737213 */ /* 0x000fc60000000000 */
[----:B------:R-:W-:Y:S02]  /*6c20*/  @!P6 IMAD.IADD R109, R109, 0x1, -R247 ;  /* 0x000000016d6de824 */ /* 0x000fe400078e0af7 */
[----:B------:R-:W-:-:S03]  /*6c30*/  IMAD.HI.U32 R113, R238, R115, RZ ;  /* 0x00000073ee717227 */ /* 0x000fc600078e00ff */
[C---:B------:R-:W-:Y:S01]  /*6c40*/  ISETP.GT.U32.AND P6, PT, R247.reuse, R109, PT ;  /* 0x0000006df700720c */ /* 0x040fe20003fc4070 */
[----:B------:R-:W-:Y:S01]  /*6c50*/  @!P0 IMAD.IADD R110, R110, 0x1, -R247 ;  /* 0x000000016e6e8824 */ /* 0x000fe200078e0af7 */
[----:B------:R-:W-:Y:S01]  /*6c60*/  ISETP.GE.AND P0, PT, R116, RZ, PT ;  /* 0x000000ff7400720c */ /* 0x000fe20003f06270 */
[----:B------:R-:W-:Y:S02]  /*6c70*/  IMAD.MOV R111, RZ, RZ, -R111 ;  /* 0x000000ffff6f7224 */ /* 0x000fe400078e0a6f */
[----:B------:R-:W-:Y:S02]  /*6c80*/  IMAD.MOV R116, RZ, RZ, -R113 ;  /* 0x000000ffff747224 */ /* 0x000fe400078e0a71 */
[C---:B------:R-:W-:Y:S02]  /*6c90*/  IMAD R111, R247.reuse, R111, R114 ;  /* 0x0000006ff76f7224 */ /* 0x040fe400078e0272 */
[C---:B------:R-:W-:Y:S01]  /*6ca0*/  IMAD R114, R247.reuse, R116, R115 ;  /* 0x00000074f7727224 */ /* 0x040fe200078e0273 */
[----:B------:R-:W-:Y:S01]  /*6cb0*/  IABS R116, R122 ;  /* 0x0000007a00747213 */ /* 0x000fe20000000000 */
[----:B------:R-:W-:Y:S01]  /*6cc0*/  @!P5 IMAD.MOV R105, RZ, RZ, -R105 ;  /* 0x000000ffff69d224 */ /* 0x000fe200078e0a69 */
[----:B------:R-:W-:Y:S01]  /*6cd0*/  ISETP.GT.U32.AND P5, PT, R247, R110, PT ;  /* 0x0000006ef700720c */ /* 0x000fe20003fa4070 */
[----:B------:R-:W-:Y:S01]  /*6ce0*/  @!P6 IMAD.IADD R109, R109, 0x1, -R247 ;  /* 0x000000016d6de824 */ /* 0x000fe200078e0af7 */
[C---:B------:R-:W-:Y:S01]  /*6cf0*/  ISETP.GT.U32.AND P6, PT, R247.reuse, R114, PT ;  /* 0x00000072f700720c */ /* 0x040fe20003fc4070 */
[----:B------:R-:W-:-:S02]  /*6d00*/  IMAD R112, R247, R106, R112 ;  /* 0x0000006af7707224 */ /* 0x000fc400078e0270 */
[----:B------:R-:W-:Y:S02]  /*6d10*/  IMAD.MOV.U32 R106, RZ, RZ, R108 ;  /* 0x000000ffff6a7224 */ /* 0x000fe400078e006c */
[----:B------:R-:W-:-:S04]  /*6d20*/  IMAD.HI.U32 R108, R238, R117, RZ ;  /* 0x00000075ee6c7227 */ /* 0x000fc800078e00ff */
[----:B------:R-:W-:Y:S01]  /*6d30*/  @!P3 IMAD.MOV R106, RZ, RZ, -R106 ;  /* 0x000000ffff6ab224 */ /* 0x000fe200078e0a6a */
[C---:B------:R-:W-:Y:S01]  /*6d40*/  ISETP.GT.U32.AND P3, PT, R247.reuse, R112, PT ;  /* 0x00000070f700720c */ /* 0x040fe20003f64070 */
[--C-:B------:R-:W-:Y:S01]  /*6d50*/  @!P5 IMAD.IADD R110, R110, 0x1, -R247.reuse ;  /* 0x000000016e6ed824 */ /* 0x100fe200078e0af7 */
[C---:B------:R-:W-:Y:S01]  /*6d60*/  ISETP.GT.U32.AND P5, PT, R247.reuse, R111, PT ;  /* 0x0000006ff700720c */ /* 0x040fe20003fa4070 */
[----:B------:R-:W-:Y:S02]  /*6d70*/  IMAD.MOV R108, RZ, RZ, -R108 ;  /* 0x000000ffff6c7224 */ /* 0x000fe400078e0a6c */
[----:B------:R-:W-:Y:S02]  /*6d80*/  @!P6 IMAD.IADD R114, R114, 0x1, -R247 ;  /* 0x000000017272e824 */ /* 0x000fe400078e0af7 */
[C---:B------:R-:W-:Y:S01]  /*6d90*/  IMAD R113, R247.reuse, R108, R117 ;  /* 0x0000006cf7717224 */ /* 0x040fe200078e0275 */
[----:B------:R-:W-:Y:S01]  /*6da0*/  IABS R117, R123 ;  /* 0x0000007b00757213 */ /* 0x000fe20000000000 */
[----:B------:R-:W-:Y:S01]  /*6db0*/  IMAD.MOV.U32 R108, RZ, RZ, R110 ;  /* 0x000000ffff6c7224 */ /* 0x000fe200078e006e */
[----:B------:R-:W-:Y:S01]  /*6dc0*/  ISETP.GT.U32.AND P6, PT, R247, R114, PT ;  /* 0x00000072f700720c */ /* 0x000fe20003fc4070 */
[----:B------:R-:W-:-:S04]  /*6dd0*/  IMAD.HI.U32 R110, R238, R116, RZ ;  /* 0x00000074ee6e7227 */ /* 0x000fc800078e00ff */
[--C-:B------:R-:W-:Y:S01]  /*6de0*/  @!P3 IMAD.IADD R112, R112, 0x1, -R247.reuse ;  /* 0x000000017070b824 */ /* 0x100fe200078e0af7 */
[----:B------:R-:W-:Y:S01]  /*6df0*/  ISETP.GE.AND P3, PT, R119, RZ, PT ;  /* 0x000000ff7700720c */ /* 0x000fe20003f66270 */
        /* <DEDUP_REMOVED lines=9> */
[C---:B------:R-:W-:Y:S01]  /*6e90*/  ISETP.GT.U32.AND P6, PT, R247.reuse, R116, PT ;  /* 0x00000074f700720c */ /* 0x040fe20003fc4070 */
[----:B------:R-:W-:Y:S01]  /*6ea0*/  IMAD.HI.U32 R110, R238, R117, RZ ;  /* 0x00000075ee6e7227 */ /* 0x000fe200078e00ff */
[----:B------:R-:W-:-:S03]  /*6eb0*/  ISETP.GT.U32.AND P1, PT, R247, R111, PT ;  /* 0x0000006ff700720c */ /* 0x000fc60003f24070 */
[----:B------:R-:W-:-:S04]  /*6ec0*/  IMAD.HI.U32 R115, R238, R118, RZ ;  /* 0x00000076ee737227 */ /* 0x000fc800078e00ff */
[----:B------:R-:W-:Y:S02]  /*6ed0*/  IMAD.MOV R110, RZ, RZ, -R110 ;  /* 0x000000ffff6e7224 */ /* 0x000fe400078e0a6e */
[----:B------:R-:W-:Y:S01]  /*6ee0*/  @!P5 IMAD.IADD R112, R112, 0x1, -R247 ;  /* 0x000000017070d824 */ /* 0x000fe200078e0af7 */
[----:B------:R-:W-:Y:S01]  /*6ef0*/  ISETP.GE.AND P5, PT, R120, RZ, PT ;  /* 0x000000ff7800720c */ /* 0x000fe20003fa6270 */
[----:B------:R-:W-:Y:S01]  /*6f00*/  IMAD.MOV R119, RZ, RZ, -R115 ;  /* 0x000000ffff777224 */ /* 0x000fe200078e0a73 */
[----:B------:R-:W-:Y:S01]  /*6f10*/  IABS R120, R126 ;  /* 0x0000007e00787213 */ /* 0x000fe20000000000 */
[----:B------:R-:W-:Y:S01]  /*6f20*/  @!P0 IMAD.MOV R109, RZ, RZ, -R109 ;  /* 0x000000ffff6d8224 */ /* 0x000fe200078e0a6d */
[C---:B------:R-:W-:Y:S01]  /*6f30*/  ISETP.GT.U32.AND P0, PT, R247.reuse, R113, PT ;  /* 0x00000071f700720c */ /* 0x040fe20003f04070 */
[C---:B------:R-:W-:Y:S02]  /*6f40*/  IMAD R115, R247.reuse, R110, R117 ;  /* 0x0000006ef7737224 */ /* 0x040fe400078e0275 */
[----:B------:R-:W-:Y:S01]  /*6f50*/  IMAD R118, R247, R119, R118 ;  /* 0x00000077f7767224 */ /* 0x000fe200078e0276 */
[----:B------:R-:W-:Y:S01]  /*6f60*/  IABS R119, R125 ;  /* 0x0000007d00777213 */ /* 0x000fe20000000000 */
[----:B------:R-:W-:-:S02]  /*6f70*/  IMAD.MOV.U32 R110, RZ, RZ, R112 ;  /* 0x000000ffff6e7224 */ /* 0x000fc400078e0070 */
[--C-:B------:R-:W-:Y:S02]  /*6f80*/  @!P6 IMAD.IADD R116, R116, 0x1, -R247.reuse ;  /* 0x000000017474e824 */ /* 0x100fe400078e0af7 */
[----:B------:R-:W-:Y:S01]  /*6f90*/  @!P1 IMAD.IADD R111, R111, 0x1, -R247 ;  /* 0x000000016f6f9824 */ /* 0x000fe200078e0af7 */
[----:B------:R-:W-:Y:S01]  /*6fa0*/  ISETP.GE.AND P1, PT, R121, RZ, PT ;  /* 0x000000ff7900720c */ /* 0x000fe20003f26270 */
[----:B------:R-:W-:Y:S01]  /*6fb0*/  @!P4 IMAD.MOV R110, RZ, RZ, -R110 ;  /* 0x000000ffff6ec224 */ /* 0x000fe200078e0a6e */
[----:B------:R-:W-:Y:S01]  /*6fc0*/  ISETP.GT.U32.AND P4, PT, R247, R116, PT ;  /* 0x00000074f700720c */ /* 0x000fe20003f84070 */
[----:B------:R-:W-:Y:S01]  /*6fd0*/  IMAD.HI.U32 R117, R238, R119, RZ ;  /* 0x00000077ee757227 */ /* 0x000fe200078e00ff */
[----:B------:R-:W-:-:S03]  /*6fe0*/  IABS R121, R127 ;  /* 0x0000007f00797213 */ /* 0x000fc60000000000 */
[----:B------:R-:W-:Y:S01]  /*6ff0*/  @!P3 IMAD.MOV R111, RZ, RZ, -R111 ;  /* 0x000000ffff6fb224 */ /* 0x000fe200078e0a6f */
[----:B------:R-:W-:Y:S01]  /*7000*/  ISETP.GT.U32.AND P3, PT, R247, R115, PT ;  /* 0x00000073f700720c */ /* 0x000fe20003f64070 */
[----:B------:R-:W-:Y:S02]  /*7010*/  IMAD.MOV.U32 R112, RZ, RZ, R114 ;  /* 0x000000ffff707224 */ /* 0x000fe400078e0072 */
[----:B------:R-:W-:Y:S02]  /*7020*/  IMAD.MOV R114, RZ, RZ, -R117 ;  /* 0x000000ffff727224 */ /* 0x000fe400078e0a75 */
[----:B------:R-:W-:Y:S01]  /*7030*/  @!P0 IMAD.IADD R113, R113, 0x1, -R247 ;  /* 0x0000000171718824 */ /* 0x000fe200078e0af7 */
[----:B------:R-:W-:Y:S01]  /*7040*/  ISETP.GE.AND P0, PT, R122, RZ, PT ;  /* 0x000000ff7a00720c */ /* 0x000fe20003f06270 */
[----:B------:R-:W-:Y:S01]  /*7050*/  @!P5 IMAD.MOV R112, RZ, RZ, -R112 ;  /* 0x000000ffff70d224 */ /* 0x000fe200078e0a70 */
[C---:B------:R-:W-:Y:S01]  /*7060*/  ISETP.GT.U32.AND P5, PT, R247.reuse, R118, PT ;  /* 0x00000076f700720c */ /* 0x040fe20003fa4070 */
[C---:B------:R-:W-:Y:S01]  /*7070*/  IMAD R117, R247.reuse, R114, R119 ;  /* 0x00000072f7757224 */ /* 0x040fe200078e0277 */
[----:B------:R-:W-:Y:S01]  /*7080*/  ISETP.GT.U32.AND P6, PT, R247, R113, PT ;  /* 0x00000071f700720c */ /* 0x000fe20003fc4070 */
[----:B------:R-:W-:-:S02]  /*7090*/  @!P4 IMAD.IADD R116, R116, 0x1, -R247 ;  /* 0x000000017474c824 */ /* 0x000fc400078e0af7 */
[----:B------:R-:W-:Y:S01]  /*70a0*/  @!P3 IMAD.IADD R115, R115, 0x1, -R247 ;  /* 0x000000017373b824 */ /* 0x000fe200078e0af7 */
[----:B------:R-:W-:Y:S01]  /*70b0*/  ISETP.GT.U32.AND P4, PT, R247, R117, PT ;  /* 0x00000075f700720c */ /* 0x000fe20003f84070 */
[----:B------:R-:W-:-:S03]  /*70c0*/  IMAD.HI.U32 R114, R238, R120, RZ ;  /* 0x00000078ee727227 */ /* 0x000fc600078e00ff */
[----:B------:R-:W-:Y:S01]  /*70d0*/  ISETP.GT.U32.AND P3, PT, R247, R115, PT ;  /* 0x00000073f700720c */ /* 0x000fe20003f64070 */
[----:B------:R-:W-:Y:S02]  /*70e0*/  IMAD.MOV R114, RZ, RZ, -R114 ;  /* 0x000000ffff727224 */ /* 0x000fe400078e0a72 */
[--C-:B------:R-:W-:Y:S01]  /*70f0*/  @!P5 IMAD.IADD R118, R118, 0x1, -R247.reuse ;  /* 0x000000017676d824 */ /* 0x100fe200078e0af7 */
[----:B------:R-:W-:Y:S01]  /*7100*/  ISETP.GE.AND P5, PT, R124, RZ, PT ;  /* 0x000000ff7c00720c */ /* 0x000fe20003fa6270 */
[--C-:B------:R-:W-:Y:S01]  /*7110*/  @!P6 IMAD.IADD R113, R113, 0x1, -R247.reuse ;  /* 0x000000017171e824 */ /* 0x100fe200078e0af7 */
[----:B------:R-:W-:Y:S01]  /*7120*/  ISETP.GE.AND P6, PT, R123, RZ, PT ;  /* 0x000000ff7b00720c */ /* 0x000fe20003fc6270 */
[----:B------:R-:W-:Y:S01]  /*7130*/  IMAD.HI.U32 R119, R238, R121, RZ ;  /* 0x00000079ee777227 */ /* 0x000fe200078e00ff */
[C---:B------:R-:W-:Y:S02]  /*7140*/  LOP3.LUT R123, R240.reuse, 0x10e, RZ, 0xfc, !PT ;  /* 0x0000010ef07b7812 */ /* 0x040fe400078efcff */
[----:B------:R-:W-:Y:S01]  /*7150*/  LOP3.LUT R124, R240, 0x110, RZ, 0xfc, !PT ;  /* 0x00000110f07c7812 */ /* 0x000fe200078efcff */
[----:B------:R-:W-:Y:S01]  /*7160*/  @!P4 IMAD.IADD R117, R117, 0x1, -R247 ;  /* 0x000000017575c824 */ /* 0x000fe200078e0af7 */
[C---:B------:R-:W-:Y:S01]  /*7170*/  ISETP.GT.U32.AND P4, PT, R247.reuse, R118, PT ;  /* 0x00000076f700720c */ /* 0x040fe20003f84070 */
[----:B------:R-:W-:Y:S01]  /*7180*/  IMAD R120, R247, R114, R120 ;  /* 0x00000072f7787224 */ /* 0x000fe200078e0278 */
[----:B------:R-:W-:Y:S01]  /*7190*/  IABS R122, R123 ;  /* 0x0000007b007a7213 */ /* 0x000fe20000000000 */
[----:B------:R-:W-:-:S02]  /*71a0*/  IMAD.MOV R114, RZ, RZ, -R119 ;  /* 0x000000ffff727224 */ /* 0x000fc400078e0a77 */
[----:B------:R-:W-:Y:S01]  /*71b0*/  @!P3 IMAD.IADD R115, R115, 0x1, -R247 ;  /* 0x000000017373b824 */ /* 0x000fe200078e0af7 */
[C---:B------:R-:W-:Y:S01]  /*71c0*/  ISETP.GT.U32.AND P3, PT, R247.reuse, R120, PT ;  /* 0x00000078f700720c */ /* 0x040fe20003f64070 */
[----:B------:R-:W-:Y:S01]  /*71d0*/  IMAD R119, R247, R114, R121 ;  /* 0x00000072f7777224 */ /* 0x000fe200078e0279 */
[----:B------:R-:W-:Y:S01]  /*71e0*/  IABS R121, R124 ;  /* 0x0000007c00797213 */ /* 0x000fe20000000000 */
[----:B------:R-:W-:Y:S02]  /*71f0*/  IMAD.MOV.U32 R114, RZ, RZ, R116 ;  /* 0x000000ffff727224 */ /* 0x000fe400078e0074 */
[----:B------:R-:W-:-:S04]  /*7200*/  IMAD.HI.U32 R116, R238, R122, RZ ;  /* 0x0000007aee747227 */ /* 0x000fc800078e00ff */
[----:B------:R-:W-:Y:S01]  /*7210*/  @!P6 IMAD.MOV R115, RZ, RZ, -R115 ;  /* 0x000000ffff73e224 */ /* 0x000fe200078e0a73 */
[C---:B------:R-:W-:Y:S01]  /*7220*/  ISETP.GT.U32.AND P6, PT, R247.reuse, R119, PT ;  /* 0x00000077f700720c */ /* 0x040fe20003fc4070 */
[----:B------:R-:W-:Y:S02]  /*7230*/  IMAD.MOV R116, RZ, RZ, -R116 ;  /* 0x000000ffff747224 */ /* 0x000fe400078e0a74 */
[----:B------:R-:W-:Y:S01]  /*7240*/  @!P4 IMAD.IADD R118, R118, 0x1, -R247 ;  /* 0x000000017676c824 */ /* 0x000fe200078e0af7 */
[----:B------:R-:W-:Y:S01]  /*7250*/  ISETP.GE.AND P4, PT, R126, RZ, PT ;  /* 0x000000ff7e00720c */ /* 0x000fe20003f86270 */
[C---:B------:R-:W-:Y:S01]  /*7260*/  IMAD R122, R247.reuse, R116, R122 ;  /* 0x00000074f77a7224 */ /* 0x040fe200078e027a */
[----:B------:R-:W-:Y:S01]  /*7270*/  LOP3.LUT R126, R240, 0x112, RZ, 0xfc, !PT ;  /* 0x00000112f07e7812 */ /* 0x000fe200078efcff */
[----:B------:R-:W-:Y:S02]  /*7280*/  IMAD.MOV.U32 R116, RZ, RZ, R118 ;  /* 0x000000ffff747224 */ /* 0x000fe400078e0076 */
[----:B------:R-:W-:Y:S01]  /*7290*/  @!P1 IMAD.MOV R113, RZ, RZ, -R113 ;  /* 0x000000ffff719224 */ /* 0x000fe200078e0a71 */
[C---:B------:R-:W-:Y:S01]  /*72a0*/  ISETP.GT.U32.AND P1, PT, R247.reuse, R117, PT ;  /* 0x00000075f700720c */ /* 0x040fe20003f24070 */
[----:B------:R-:W-:Y:S01]  /*72b0*/  @!P5 IMAD.MOV R116, RZ, RZ, -R116 ;  /* 0x000000ffff74d224 */ /* 0x000fe200078e0a74 */
[----:B------:R-:W-:Y:S01]  /*72c0*/  ISETP.GT.U32.AND P5, PT, R247, R122, PT ;  /* 0x0000007af700720c */ /* 0x000fe20003fa4070 */
[----:B------:R-:W-:-:S02]  /*72d0*/  @!P3 IMAD.IADD R120, R120, 0x1, -R247 ;  /* 0x000000017878b824 */ /* 0x000fc400078e0af7 */
[----:B------:R-:W-:Y:S01]  /*72e0*/  @!P0 IMAD.MOV R114, RZ, RZ, -R114 ;  /* 0x000000ffff728224 */ /* 0x000fe200078e0a72 */
[----:B------:R-:W-:Y:S01]  /*72f0*/  ISETP.GE.AND P0, PT, R125, RZ, PT ;  /* 0x000000ff7d00720c */ /* 0x000fe20003f06270 */
[--C-:B------:R-:W-:Y:S01]  /*7300*/  @!P6 IMAD.IADD R119, R119, 0x1, -R247.reuse ;  /* 0x000000017777e824 */ /* 0x100fe200078e0af7 */
[C---:B------:R-:W-:Y:S01]  /*7310*/  ISETP.GT.U32.AND P3, PT, R247.reuse, R120, PT ;  /* 0x00000078f700720c */ /* 0x040fe20003f64070 */
[----:B------:R-:W-:Y:S01]  /*7320*/  IMAD.HI.U32 R118, R238, R121, RZ ;  /* 0x00000079ee767227 */ /* 0x000fe200078e00ff */
[----:B------:R-:W-:Y:S02]  /*7330*/  IABS R125, R126 ;  /* 0x0000007e007d7213 */ /* 0x000fe40000000000 */
[----:B------:R-:W-:Y:S01]  /*7340*/  ISETP.GT.U32.AND P6, PT, R247, R119, PT ;  /* 0x00000077f700720c */ /* 0x000fe20003fc4070 */
[--C-:B------:R-:W-:Y:S01]  /*7350*/  @!P1 IMAD.IADD R117, R117, 0x1, -R247.reuse ;  /* 0x0000000175759824 */ /* 0x100fe200078e0af7 */
[----:B------:R-:W-:Y:S01]  /*7360*/  ISETP.GE.AND P1, PT, R127, RZ, PT ;  /* 0x000000ff7f00720c */ /* 0x000fe20003f26270 */
[----:B------:R-:W-:Y:S01]  /*7370*/  @!P5 IMAD.IADD R122, R122, 0x1, -R247 ;  /* 0x000000017a7ad824 */ /* 0x000fe200078e0af7 */
[----:B------:R-:W-:Y:S01]  /*7380*/  IABS R127, R128 ;  /* 0x00000080007f7213 */ /* 0x000fe20000000000 */
[----:B------:R-:W-:-:S02]  /*7390*/  IMAD.MOV R118, RZ, RZ, -R118 ;  /* 0x000000ffff767224 */ /* 0x000fc400078e0a76 */
[----:B------:R-:W-:Y:S01]  /*73a0*/  @!P0 IMAD.MOV R117, RZ, RZ, -R117 ;  /* 0x000000ffff758224 */ /* 0x000fe200078e0a75 */
[----:B------:R-:W-:Y:S01]  /*73b0*/  ISETP.GE.AND P0, PT, R123, RZ, PT ;  /* 0x000000ff7b00720c */ /* 0x000fe20003f06270 */
[----:B------:R-:W-:Y:S01]  /*73c0*/  IMAD.HI.U32 R123, R238, R125, RZ ;  /* 0x0000007dee7b7227 */ /* 0x000fe200078e00ff */
[----:B------:R-:W-:-:S03]  /*73d0*/  ISETP.GT.U32.AND P5, PT, R247, R122, PT ;  /* 0x0000007af700720c */ /* 0x000fc60003fa4070 */
[--C-:B------:R-:W-:Y:S01]  /*73e0*/  @!P3 IMAD.IADD R120, R120, 0x1, -R247.reuse ;  /* 0x000000017878b824 */ /* 0x100fe200078e0af7 */
[----:B------:R-:W-:Y:S01]  /*73f0*/  ISETP.GE.AND P3, PT, R124, RZ, PT ;  /* 0x000000ff7c00720c */ /* 0x000fe20003f66270 */
[----:B------:R-:W-:Y:S01]  /*7400*/  @!P6 IMAD.IADD R119, R119, 0x1, -R247 ;  /* 0x000000017777e824 */ /* 0x000fe200078e0af7 */
[----:B------:R-:W-:Y:S01]  /*7410*/  ISETP.GE.AND P6, PT, R126, RZ, PT ;  /* 0x000000ff7e00720c */ /* 0x000fe20003fc6270 */
[----:B------:R-:W-:-:S04]  /*7420*/  IMAD.HI.U32 R124, R238, R127, RZ ;  /* 0x0000007fee7c7227 */ /* 0x000fc800078e00ff */
[C---:B------:R-:W-:Y:S02]  /*7430*/  IMAD R121, R247.reuse, R118, R121 ;  /* 0x00000076f7797224 */ /* 0x040fe400078e0279 */
[----:B------:R-:W-:Y:S02]  /*7440*/  IMAD.MOV R126, RZ, RZ, -R123 ;  /* 0x000000ffff7e7224 */ /* 0x000fe400078e0a7b */
[----:B------:R-:W-:Y:S02]  /*7450*/  IMAD.MOV.U32 R118, RZ, RZ, R120 ;  /* 0x000000ffff767224 */ /* 0x000fe400078e0078 */
[----:B------:R-:W-:Y:S02]  /*7460*/  IMAD.MOV R120, RZ, RZ, -R124 ;  /* 0x000000ffff787224 */ /* 0x000fe400078e0a7c */
[C---:B------:R-:W-:Y:S02]  /*7470*/  IMAD R124, R247.reuse, R126, R125 ;  /* 0x0000007ef77c7224 */ /* 0x040fe400078e027d */
[----:B------:R-:W-:Y:S01]  /*7480*/  @!P4 IMAD.MOV R118, RZ, RZ, -R118 ;  /* 0x000000ffff76c224 */ /* 0x000fe200078e0a76 */
[----:B------:R-:W-:Y:S01]  /*7490*/  ISETP.GE.AND P4, PT, R128, RZ, PT ;  /* 0x000000ff8000720c */ /* 0x000fe20003f86270 */
[----:B------:R-:W-:Y:S01]  /*74a0*/  @!P5 IMAD.IADD R122, R122, 0x1, -R247 ;  /* 0x000000017a7ad824 */ /* 0x000fe200078e0af7 */
[----:B------:R-:W-:Y:S01]  /*74b0*/  IABS R128, R133 ;  /* 0x0000008500807213 */ /* 0x000fe20000000000 */
[C---:B------:R-:W-:Y:S01]  /*74c0*/  IMAD R123, R247.reuse, R120, R127 ;  /* 0x00000078f77b7224 */ /* 0x040fe200078e027f */
[C---:B------:R-:W-:Y:S01]  /*74d0*/  ISETP.GT.U32.AND P5, PT, R247.reuse, R124, PT ;  /* 0x0000007cf700720c */ /* 0x040fe20003fa4070 */
[----:B------:R-:W-:Y:S01]  /*74e0*/  @!P1 IMAD.MOV R119, RZ, RZ, -R119 ;  /* 0x000000ffff779224 */ /* 0x000fe200078e0a77 */
[----:B------:R-:W-:Y:S01]  /*74f0*/  ISETP.GT.U32.AND P1, PT, R247, R121, PT ;  /* 0x00000079f700720c */ /* 0x000fe20003f24070 */
[----:B------:R-:W-:-:S04]  /*7500*/  IMAD.HI.U32 R120, R238, R128, RZ ;  /* 0x00000080ee787227 */ /* 0x000fc800078e00ff */
[----:B------:R-:W-:Y:S02]  /*7510*/  IMAD.MOV R129, RZ, RZ, -R120 ;  /* 0x000000ffff817224 */ /* 0x000fe400078e0a78 */
[----:B------:R-:W-:Y:S02]  /*7520*/  IMAD.MOV.U32 R120, RZ, RZ, R122 ;  /* 0x000000ffff787224 */ /* 0x000fe400078e007a */
[----:B------:R-:W-:-:S04]  /*7530*/  IMAD.HI.U32 R125, R238, R130, RZ ;  /* 0x00000082ee7d7227 */ /* 0x000fc800078e00ff */
[----:B------:R-:W-:Y:S01]  /*7540*/  @!P0 IMAD.MOV R120, RZ, RZ, -R120 ;  /* 0x000000ffff788224 */ /* 0x000fe200078e0a78 */
[C---:B------:R-:W-:Y:S01]  /*7550*/  ISETP.GT.U32.AND P0, PT, R247.reuse, R123, PT ;  /* 0x0000007bf700720c */ /* 0x040fe20003f04070 */
[----:B------:R-:W-:Y:S02]  /*7560*/  @!P5 IMAD.IADD R124, R124, 0x1, -R247 ;  /* 0x000000017c7cd824 */ /* 0x000fe400078e0af7 */
[----:B------:R-:W-:Y:S02]  /*7570*/  IMAD.MOV R125, RZ, RZ, -R125 ;  /* 0x000000ffff7d7224 */ /* 0x000fe400078e0a7d */
[----:B------:R-:W-:Y:S01]  /*7580*/  IMAD.HI.U32 R126, R238, R131, RZ ;  /* 0x00000083ee7e7227 */ /* 0x000fe200078e00ff */
[----:B------:R-:W-:-:S03]  /*7590*/  ISETP.GT.U32.AND P5, PT, R247, R124, PT ;  /* 0x0000007cf700720c */ /* 0x000fc60003fa4070 */
[----:B------:R-:W-:Y:S02]  /*75a0*/  IMAD R125, R247, R125, R130 ;  /* 0x0000007df77d7224 */ /* 0x000fe400078e0282 */
[----:B------:R-:W-:Y:S02]  /*75b0*/  IMAD.MOV R122, RZ, RZ, -R126 ;  /* 0x000000ffff7a7224 */ /* 0x000fe400078e0a7e */
[--C-:B------:R-:W-:Y:S01]  /*75c0*/  @!P0 IMAD.IADD R123, R123, 0x1, -R247.reuse ;  /* 0x000000017b7b8824 */ /* 0x100fe200078e0af7 */
[C---:B------:R-:W-:Y:S01]  /*75d0*/  ISETP.GT.U32.AND P0, PT, R247.reuse, R125, PT ;  /* 0x0000007df700720c */ /* 0x040fe20003f04070 */
[----:B------:R-:W-:Y:S02]  /*75e0*/  IMAD R126, R247, R129, R128 ;  /* 0x00000081f77e7224 */ /* 0x000fe400078e0280 */
[--C-:B------:R-:W-:Y:S02]  /*75f0*/  @!P1 IMAD.IADD R121, R121, 0x1, -R247.reuse ;  /* 0x0000000179799824 */ /* 0x100fe400078e0af7 */
[----:B------:R-:W-:Y:S01]  /*7600*/  @!P5 IMAD.IADD R124, R124, 0x1, -R247 ;  /* 0x000000017c7cd824 */ /* 0x000fe200078e0af7 */
[C---:B------:R-:W-:Y:S01]  /*7610*/  ISETP.GT.U32.AND P5, PT, R247.reuse, R126, PT ;  /* 0x0000007ef700720c */ /* 0x040fe20003fa4070 */
[----:B------:R-:W-:Y:S01]  /*7620*/  IMAD.HI.U32 R127, R238, R132, RZ ;  /* 0x00000084ee7f7227 */ /* 0x000fe200078e00ff */
[----:B------:R-:W-:-:S03]  /*7630*/  ISETP.GT.U32.AND P1, PT, R247, R121, PT ;  /* 0x00000079f700720c */ /* 0x000fc60003f24070 */
[----:B------:R-:W-:Y:S02]  /*7640*/  IMAD.MOV R127, RZ, RZ, -R127 ;  /* 0x000000ffff7f7224 */ /* 0x000fe400078e0a7f */
[----:B------:R-:W-:Y:S01]  /*7650*/  IMAD R128, R247, R122, R131 ;  /* 0x0000007af7807224 */ /* 0x000fe200078e0283 */
[----:B------:R-:W-:Y:S01]  /*7660*/  IABS R131, R138 ;  /* 0x0000008a00837213 */ /* 0x000fe20000000000 */
[--C-:B------:R-:W-:Y:S02]  /*7670*/  @!P0 IMAD.IADD R125, R125, 0x1, -R247.reuse ;  /* 0x000000017d7d8824 */ /* 0x100fe400078e0af7 */
[C---:B------:R-:W-:Y:S01]  /*7680*/  IMAD R127, R247.reuse, R127, R132 ;  /* 0x0000007ff77f7224 */ /* 0x040fe200078e0284 */
[----:B------:R-:W-:Y:S01]  /*7690*/  IABS R132, R139 ;  /* 0x0000008b00847213 */ /* 0x000fe20000000000 */
[----:B------:R-:W-:Y:S01]  /*76a0*/  @!P5 IMAD.IADD R126, R126, 0x1, -R247 ;  /* 0x000000017e7ed824 */ /* 0x000fe200078e0af7 */
[----:B------:R-:W-:Y:S01]  /*76b0*/  ISETP.GT.U32.AND P0, PT, R247, R125, PT ;  /* 0x0000007df700720c */ /* 0x000fe20003f04070 */
[----:B------:R-:W-:-:S02]  /*76c0*/  IMAD.MOV.U32 R122, RZ, RZ, R124 ;  /* 0x000000ffff7a7224 */ /* 0x000fc400078e007c */
[----:B------:R-:W-:Y:S01]  /*76d0*/  @!P1 IMAD.IADD R121, R121, 0x1, -R247 ;  /* 0x0000000179799824 */ /* 0x000fe200078e0af7 */
[----:B------:R-:W-:Y:S01]  /*76e0*/  ISETP.GT.U32.AND P5, PT, R247, R126, PT ;  /* 0x0000007ef700720c */ /* 0x000fe20003fa4070 */
[C---:B------:R-:W-:Y:S01]  /*76f0*/  IMAD.HI.U32 R129, R238.reuse, R131, RZ ;  /* 0x00000083ee817227 */ /* 0x040fe200078e00ff */
[----:B------:R-:W-:Y:S02]  /*7700*/  ISETP.GE.AND P1, PT, R133, RZ, PT ;  /* 0x000000ff8500720c */ /* 0x000fe40003f26270 */
[----:B------:R-:W-:Y:S01]  /*7710*/  IABS R133, R140 ;  /* 0x0000008c00857213 */ /* 0x000fe20000000000 */
[----:B------:R-:W-:-:S04]  /*7720*/  IMAD.HI.U32 R130, R238, R132, RZ ;  /* 0x00000084ee827227 */ /* 0x000fc800078e00ff */
[----:B------:R-:W-:Y:S01]  /*7730*/  @!P6 IMAD.MOV R122, RZ, RZ, -R122 ;  /* 0x000000ffff7ae224 */ /* 0x000fe200078e0a7a */
[C---:B------:R-:W-:Y:S01]  /*7740*/  ISETP.GT.U32.AND P6, PT, R247.reuse, R128, PT ;  /* 0x00000080f700720c */ /* 0x040fe20003fc4070 */
[----:B------:R-:W-:Y:S01]  /*7750*/  @!P3 IMAD.MOV R121, RZ, RZ, -R121 ;  /* 0x000000ffff79b224 */ /* 0x000fe200078e0a79 */
[C---:B------:R-:W-:Y:S01]  /*7760*/  ISETP.GT.U32.AND P3, PT, R247.reuse, R123, PT ;  /* 0x0000007bf700720c */ /* 0x040fe20003f64070 */
[----:B------:R-:W-:Y:S02]  /*7770*/  IMAD.MOV R124, RZ, RZ, -R129 ;  /* 0x000000ffff7c7224 */ /* 0x000fe400078e0a81 */
[----:B------:R-:W-:Y:S02]  /*7780*/  IMAD.MOV R129, RZ, RZ, -R130 ;  /* 0x000000ffff817224 */ /* 0x000fe400078e0a82 */
[----:B------:R-:W-:Y:S02]  /*7790*/  IMAD R130, R247, R124, R131 ;  /* 0x0000007cf7827224 */ /* 0x000fe400078e0283 */
[----:B------:R-:W-:-:S02]  /*77a0*/  @!P0 IMAD.IADD R125, R125, 0x1, -R247 ;  /* 0x000000017d7d8824 */ /* 0x000fc400078e0af7 */
[C---:B------:R-:W-:Y:S01]  /*77b0*/  IMAD R129, R247.reuse, R129, R132 ;  /* 0x00000081f7817224 */ /* 0x040fe200078e0284 */
[----:B------:R-:W-:Y:S01]  /*77c0*/  ISETP.GT.U32.AND P0, PT, R247, R130, PT ;  /* 0x00000082f700720c */ /* 0x000fe20003f04070 */
[--C-:B------:R-:W-:Y:S01]  /*77d0*/  @!P5 IMAD.IADD R126, R126, 0x1, -R247.reuse ;  /* 0x000000017e7ed824 */ /* 0x100fe200078e0af7 */
[----:B------:R-:W-:Y:S01]  /*77e0*/  ISETP.GE.AND P5, PT, R135, RZ, PT ;  /* 0x000000ff8700720c */ /* 0x000fe20003fa6270 */
[--C-:B------:R-:W-:Y:S01]  /*77f0*/  @!P6 IMAD.IADD R128, R128, 0x1, -R247.reuse ;  /* 0x000000018080e824 */ /* 0x100fe200078e0af7 */
[----:B------:R-:W-:Y:S01]  /*7800*/  ISETP.GT.U32.AND P6, PT, R247, R129, PT ;  /* 0x00000081f700720c */ /* 0x000fe20003fc4070 */
[----:B------:R-:W-:Y:S01]  /*7810*/  @!P3 IMAD.IADD R123, R123, 0x1, -R247 ;  /* 0x000000017b7bb824 */ /* 0x000fe200078e0af7 */
[----:B------:R-:W-:Y:S01]  /*7820*/  ISETP.GT.U32.AND P3, PT, R247, R127, PT ;  /* 0x0000007ff700720c */ /* 0x000fe20003f64070 */
[----:B------:R-:W-:Y:S01]  /*7830*/  IMAD.HI.U32 R124, R238, R133, RZ ;  /* 0x00000085ee7c7227 */ /* 0x000fe200078e00ff */
[----:B------:R-:W-:-:S03]  /*7840*/  IABS R135, R143 ;  /* 0x0000008f00877213 */ /* 0x000fc60000000000 */
[----:B------:R-:W-:-:S04]  /*7850*/  IMAD.HI.U32 R131, R238, R134, RZ ;  /* 0x00000086ee837227 */ /* 0x000fc800078e00ff */
[----:B------:R-:W-:Y:S02]  /*7860*/  IMAD.MOV R124, RZ, RZ, -R124 ;  /* 0x000000ffff7c7224 */ /* 0x000fe400078e0a7c */
[----:B------:R-:W-:Y:S02]  /*7870*/  IMAD.MOV R131, RZ, RZ, -R131 ;  /* 0x000000ffff837224 */ /* 0x000fe400078e0a83 */
[----:B------:R-:W-:Y:S01]  /*7880*/  @!P0 IMAD.IADD R130, R130, 0x1, -R247 ;  /* 0x0000000182828824 */ /* 0x000fe200078e0af7 */
[C---:B------:R-:W-:Y:S01]  /*7890*/  ISETP.GT.U32.AND P0, PT, R247.reuse, R128, PT ;  /* 0x00000080f700720c */ /* 0x040fe20003f04070 */
[C---:B------:R-:W-:Y:S02]  /*78a0*/  IMAD R132, R247.reuse, R124, R133 ;  /* 0x0000007cf7847224 */ /* 0x040fe400078e0285 */
[----:B------:R-:W-:Y:S01]  /*78b0*/  IMAD R131, R247, R131, R134 ;  /* 0x00000083f7837224 */ /* 0x000fe200078e0286 */
[----:B------:R-:W-:Y:S01]  /*78c0*/  IABS R134, R142 ;  /* 0x0000008e00867213 */ /* 0x000fe20000000000 */
[----:B------:R-:W-:-:S02]  /*78d0*/  @!P6 IMAD.IADD R129, R129, 0x1, -R247 ;  /* 0x000000018181e824 */ /* 0x000fc400078e0af7 */
[----:B------:R-:W-:Y:S01]  /*78e0*/  @!P5 IMAD.MOV R125, RZ, RZ, -R125 ;  /* 0x000000ffff7dd224 */ /* 0x000fe200078e0a7d */
[----:B------:R-:W-:Y:S01]  /*78f0*/  ISETP.GT.U32.AND P5, PT, R247, R132, PT ;  /* 0x00000084f700720c */ /* 0x000fe20003fa4070 */
[----:B------:R-:W-:Y:S01]  /*7900*/  @!P3 IMAD.IADD R127, R127, 0x1, -R247 ;  /* 0x000000017f7fb824 */ /* 0x000fe200078e0af7 */
[----:B------:R-:W-:Y:S01]  /*7910*/  ISETP.GE.AND P3, PT, R136, RZ, PT ;  /* 0x000000ff8800720c */ /* 0x000fe20003f66270 */
[----:B------:R-:W-:Y:S02]  /*7920*/  IMAD.MOV.U32 R124, RZ, RZ, R126 ;  /* 0x000000ffff7c7224 */ /* 0x000fe400078e007e */
[----:B------:R-:W-:Y:S01]  /*7930*/  @!P4 IMAD.MOV R123, RZ, RZ, -R123 ;  /* 0x000000ffff7bc224 */ /* 0x000fe200078e0a7b */
[C---:B------:R-:W-:Y:S01]  /*7940*/  ISETP.GT.U32.AND P4, PT, R247.reuse, R129, PT ;  /* 0x00000081f700720c */ /* 0x040fe20003f84070 */
[----:B------:R-:W-:Y:S01]  /*7950*/  IMAD.HI.U32 R126, R238, R134, RZ ;  /* 0x00000086ee7e7227 */ /* 0x000fe200078e00ff */
[----:B------:R-:W-:-:S03]  /*7960*/  ISETP.GT.U32.AND P6, PT, R247, R127, PT ;  /* 0x0000007ff700720c */ /* 0x000fc60003fc4070 */
[----:B------:R-:W-:Y:S01]  /*7970*/  @!P1 IMAD.MOV R124, RZ, RZ, -R124 ;  /* 0x000000ffff7c9224 */ /* 0x000fe200078e0a7c */
[----:B------:R-:W-:Y:S01]  /*7980*/  ISETP.GT.U32.AND P1, PT, R247, R130, PT ;  /* 0x00000082f700720c */ /* 0x000fe20003f24070 */
[----:B------:R-:W-:Y:S01]  /*7990*/  @!P0 IMAD.IADD R128, R128, 0x1, -R247 ;  /* 0x0000000180808824 */ /* 0x000fe200078e0af7 */
[----:B------:R-:W-:Y:S01]  /*79a0*/  ISETP.GE.AND P0, PT, R137, RZ, PT ;  /* 0x000000ff8900720c */ /* 0x000fe20003f06270 */
[----:B------:R-:W-:Y:S01]  /*79b0*/  IMAD.MOV R126, RZ, RZ, -R126 ;  /* 0x000000ffff7e7224 */ /* 0x000fe200078e0a7e */
[----:B------:R-:W-:Y:S01]  /*79c0*/  LOP3.LUT R137, R240, 0x12a, RZ, 0xfc, !PT ;  /* 0x0000012af0897812 */ /* 0x000fe200078efcff */
[----:B------:R-:W-:-:S04]  /*79d0*/  IMAD.HI.U32 R133, R238, R135, RZ ;  /* 0x00000087ee857227 */ /* 0x000fc800078e00ff */
[----:B------:R-:W-:Y:S02]  /*79e0*/  IMAD R134, R247, R126, R134 ;  /* 0x0000007ef7867224 */ /* 0x000fe400078e0286 */
[----:B------:R-:W-:Y:S01]  /*79f0*/  @!P5 IMAD.IADD R132, R132, 0x1, -R247 ;  /* 0x000000018484d824 */ /* 0x000fe200078e0af7 */
[----:B------:R-:W-:Y:S01]  /*7a00*/  ISETP.GE.AND P5, PT, R140, RZ, PT ;  /* 0x000000ff8c00720c */ /* 0x000fe20003fa6270 */
[----:B------:R-:W-:Y:S01]  /*7a10*/  IMAD.MOV.U32 R126, RZ, RZ, R128 ;  /* 0x000000ffff7e7224 */ /* 0x000fe200078e0080 */
[----:B------:R-:W-:Y:S01]  /*7a20*/  LOP3.LUT R140, R240, 0x12e, RZ, 0xfc, !PT ;  /* 0x0000012ef08c7812 */ /* 0x000fe200078efcff */
[----:B------:R-:W-:Y:S02]  /*7a30*/  IMAD.MOV R136, RZ, RZ, -R133 ;  /* 0x000000ffff887224 */ /* 0x000fe400078e0a85 */
[--C-:B------:R-:W-:Y:S01]  /*7a40*/  @!P4 IMAD.IADD R129, R129, 0x1, -R247.reuse ;  /* 0x000000018181c824 */ /* 0x100fe200078e0af7 */
[----:B------:R-:W-:Y:S01]  /*7a50*/  ISETP.GE.AND P4, PT, R139, RZ, PT ;  /* 0x000000ff8b00720c */ /* 0x000fe20003f86270 */
[----:B------:R-:W-:Y:S01]  /*7a60*/  @!P3 IMAD.MOV R126, RZ, RZ, -R126 ;  /* 0x000000ffff7eb224 */ /* 0x000fe200078e0a7e */
[----:B------:R-:W-:Y:S01]  /*7a70*/  ISETP.GT.U32.AND P3, PT, R247, R132, PT ;  /* 0x00000084f700720c */ /* 0x000fe20003f64070 */
[----:B------:R-:W-:Y:S01]  /*7a80*/  @!P6 IMAD.IADD R127, R127, 0x1, -R247 ;  /* 0x000000017f7fe824 */ /* 0x000fe200078e0af7 */
[C---:B------:R-:W-:Y:S01]  /*7a90*/  ISETP.GT.U32.AND P6, PT, R247.reuse, R131, PT ;  /* 0x00000083f700720c */ /* 0x040fe20003fc4070 */
[C---:B------:R-:W-:Y:S01]  /*7aa0*/  IMAD R133, R247.reuse, R136, R135 ;  /* 0x00000088f7857224 */ /* 0x040fe200078e0287 */
[----:B------:R-:W-:Y:S01]  /*7ab0*/  IABS R136, R137 ;  /* 0x0000008900887213 */ /* 0x000fe20000000000 */
[----:B------:R-:W-:Y:S01]  /*7ac0*/  @!P1 IMAD.IADD R130, R130, 0x1, -R247 ;  /* 0x0000000182829824 */ /* 0x000fe200078e0af7 */
[----:B------:R-:W-:Y:S01]  /*7ad0*/  LOP3.LUT R139, R240, 0x12c, RZ, 0xfc, !PT ;  /* 0x0000012cf08b7812 */ /* 0x000fe200078efcff */
[----:B------:R-:W-:Y:S01]  /*7ae0*/  @!P0 IMAD.MOV R127, RZ, RZ, -R127 ;  /* 0x000000ffff7f8224 */ /* 0x000fe200078e0a7f */
[----:B------:R-:W-:Y:S01]  /*7af0*/  ISETP.GT.U32.AND P0, PT, R247, R134, PT ;  /* 0x00000086f700720c */ /* 0x000fe20003f04070 */
[----:B------:R-:W-:Y:S01]  /*7b00*/  IMAD.MOV.U32 R128, RZ, RZ, R130 ;  /* 0x000000ffff807224 */ /* 0x000fe200078e0082 */
[----:B------:R-:W-:Y:S01]  /*7b10*/  IABS R135, R139 ;  /* 0x0000008b00877213 */ /* 0x000fe20000000000 */
[----:B------:R-:W-:Y:S01]  /*7b20*/  IMAD.HI.U32 R130, R238, R136, RZ ;  /* 0x00000088ee827227 */ /* 0x000fe200078e00ff */
[----:B------:R-:W-:-:S02]  /*7b30*/  ISETP.GE.AND P1, PT, R138, RZ, PT ;  /* 0x000000ff8a00720c */ /* 0x000fc40003f26270 */
[----:B------:R-:W-:Y:S01]  /*7b40*/  IABS R138, R140 ;  /* 0x0000008c008a7213 */ /* 0x000fe20000000000 */
[----:B------:R-:W-:Y:S02]  /*7b50*/  IMAD.MOV R130, RZ, RZ, -R130 ;  /* 0x000000ffff827224 */ /* 0x000fe400078e0a82 */
[----:B------:R-:W-:Y:S01]  /*7b60*/  @!P4 IMAD.MOV R129, RZ, RZ, -R129 ;  /* 0x000000ffff81c224 */ /* 0x000fe200078e0a81 */
[C---:B------:R-:W-:Y:S01]  /*7b70*/  ISETP.GT.U32.AND P4, PT, R247.reuse, R133, PT ;  /* 0x00000085f700720c */ /* 0x040fe20003f84070 */
[--C-:B------:R-:W-:Y:S01]  /*7b80*/  @!P3 IMAD.IADD R132, R132, 0x1, -R247.reuse ;  /* 0x000000018484b824 */ /* 0x100fe200078e0af7 */
[----:B------:R-:W-:Y:S01]  /*7b90*/  ISETP.GE.AND P3, PT, R142, RZ, PT ;  /* 0x000000ff8e00720c */ /* 0x000fe20003f66270 */
[----:B------:R-:W-:Y:S01]  /*7ba0*/  IMAD R136, R247, R130, R136 ;  /* 0x00000082f7887224 */ /* 0x000fe200078e0288 */
[----:B------:R-:W-:Y:S01]  /*7bb0*/  LOP3.LUT R142, R240, 0x132, RZ, 0xfc, !PT ;  /* 0x00000132f08e7812 */ /* 0x000fe200078efcff */
[----:B------:R-:W-:Y:S02]  /*7bc0*/  IMAD.MOV.U32 R130, RZ, RZ, R132 ;  /* 0x000000ffff827224 */ /* 0x000fe400078e0084 */
[----:B------:R-:W-:-:S02]  /*7bd0*/  @!P0 IMAD.IADD R134, R134, 0x1, -R247 ;  /* 0x0000000186868824 */ /* 0x000fc400078e0af7 */
[----:B------:R-:W-:Y:S01]  /*7be0*/  @!P5 IMAD.MOV R130, RZ, RZ, -R130 ;  /* 0x000000ffff82d224 */ /* 0x000fe200078e0a82 */
[----:B------:R-:W-:Y:S01]  /*7bf0*/  ISETP.GT.U32.AND P5, PT, R247, R136, PT ;  /* 0x00000088f700720c */ /* 0x000fe20003fa4070 */
[--C-:B------:R-:W-:Y:S01]  /*7c00*/  @!P6 IMAD.IADD R131, R131, 0x1, -R247.reuse ;  /* 0x000000018383e824 */ /* 0x100fe200078e0af7 */
[----:B------:R-:W-:Y:S01]  /*7c10*/  ISETP.GT.U32.AND P0, PT, R247, R134, PT ;  /* 0x00000086f700720c */ /* 0x000fe20003f04070 */
[----:B------:R-:W-:Y:S02]  /*7c20*/  @!P4 IMAD.IADD R133, R133, 0x1, -R247 ;  /* 0x000000018585c824 */ /* 0x000fe400078e0af7 */
[----:B------:R-:W-:Y:S01]  /*7c30*/  IMAD.HI.U32 R132, R238, R135, RZ ;  /* 0x00000087ee847227 */ /* 0x000fe200078e00ff */
[C---:B------:R-:W-:Y:S02]  /*7c40*/  ISETP.GT.U32.AND P6, PT, R247.reuse, R131, PT ;  /* 0x00000083f700720c */ /* 0x040fe40003fc4070 */
[----:B------:R-:W-:Y:S01]  /*7c50*/  ISETP.GT.U32.AND P4, PT, R247, R133, PT ;  /* 0x00000085f700720c */ /* 0x000fe20003f84070 */
[----:B------:R-:W-:-:S02]  /*7c60*/  IMAD.MOV R132, RZ, RZ, -R132 ;  /* 0x000000ffff847224 */ /* 0x000fc400078e0a84 */
[----:B------:R-:W-:Y:S01]  /*7c70*/  @!P1 IMAD.MOV R128, RZ, RZ, -R128 ;  /* 0x000000ffff809224 */ /* 0x000fe200078e0a80 */
[----:B------:R-:W-:Y:S01]  /*7c80*/  ISETP.GE.AND P1, PT, R141, RZ, PT ;  /* 0x000000ff8d00720c */ /* 0x000fe20003f26270 */
[--C-:B------:R-:W-:Y:S01]  /*7c90*/  @!P5 IMAD.IADD R136, R136, 0x1, -R247.reuse ;  /* 0x000000018888d824 */ /* 0x100fe200078e0af7 */
[----:B------:R-:W-:Y:S01]  /*7ca0*/  LOP3.LUT R141, R240, 0x130, RZ, 0xfc, !PT ;  /* 0x00000130f08d7812 */ /* 0x000fe200078efcff */
[----:B------:R-:W-:Y:S01]  /*7cb0*/  @!P0 IMAD.IADD R134, R134, 0x1, -R247 ;  /* 0x0000000186868824 */ /* 0x000fe200078e0af7 */
[----:B------:R-:W-:Y:S01]  /*7cc0*/  ISETP.GE.AND P0, PT, R139, RZ, PT ;  /* 0x000000ff8b00720c */ /* 0x000fe20003f06270 */
[C---:B------:R-:W-:Y:S01]  /*7cd0*/  IMAD R135, R247.reuse, R132, R135 ;  /* 0x00000084f7877224 */ /* 0x040fe200078e0287 */
[----:B------:R-:W-:Y:S01]  /*7ce0*/  ISETP.GT.U32.AND P5, PT, R247, R136, PT ;  /* 0x00000088f700720c */ /* 0x000fe20003fa4070 */
[----:B------:R-:W-:Y:S01]  /*7cf0*/  IMAD.MOV.U32 R132, RZ, RZ, R134 ;  /* 0x000000ffff847224 */ /* 0x000fe200078e0086 */
[----:B------:R-:W-:Y:S01]  /*7d00*/  IABS R139, R141 ;  /* 0x0000008d008b7213 */ /* 0x000fe20000000000 */
[----:B------:R-:W-:-:S04]  /*7d10*/  IMAD.HI.U32 R134, R238, R138, RZ ;  /* 0x0000008aee867227 */ /* 0x000fc800078e00ff */
[--C-:B------:R-:W-:Y:S01]  /*7d20*/  @!P6 IMAD.IADD R131, R131, 0x1, -R247.reuse ;  /* 0x000000018383e824 */ /* 0x100fe200078e0af7 */
[----:B------:R-:W-:Y:S01]  /*7d30*/  ISETP.GE.AND P6, PT, R143, RZ, PT ;  /* 0x000000ff8f00720c */ /* 0x000fe20003fc6270 */
[--C-:B------:R-:W-:Y:S01]  /*7d40*/  @!P4 IMAD.IADD R133, R133, 0x1, -R247.reuse ;  /* 0x000000018585c824 */ /* 0x100fe200078e0af7 */
[C---:B------:R-:W-:Y:S01]  /*7d50*/  ISETP.GT.U32.AND P4, PT, R247.reuse, R135, PT ;  /* 0x00000087f700720c */ /* 0x040fe20003f84070 */
[----:B------:R-:W-:Y:S01]  /*7d60*/  IMAD.MOV R134, RZ, RZ, -R134 ;  /* 0x000000ffff867224 */ /* 0x000fe200078e0a86 */
[----:B------:R-:W-:Y:S01]  /*7d70*/  IABS R143, R149 ;  /* 0x00000095008f7213 */ /* 0x000fe20000000000 */
[----:B------:R-:W-:Y:S02]  /*7d80*/  @!P5 IMAD.IADD R136, R136, 0x1, -R247 ;  /* 0x000000018888d824 */ /* 0x000fe400078e0af7 */
[----:B------:R-:W-:Y:S02]  /*7d90*/  IMAD R138, R247, R134, R138 ;  /* 0x00000086f78a7224 */ /* 0x000fe400078e028a */
[----:B------:R-:W-:Y:S01]  /*7da0*/  @!P1 IMAD.MOV R131, RZ, RZ, -R131 ;  /* 0x000000ffff839224 */ /* 0x000fe200078e0a83 */
[----:B------:R-:W-:Y:S01]  /*7db0*/  ISETP.GE.AND P1, PT, R137, RZ, PT ;  /* 0x000000ff8900720c */ /* 0x000fe20003f26270 */
[----:B------:R-:W-:Y:S01]  /*7dc0*/  IMAD.HI.U32 R137, R238, R139, RZ ;  /* 0x0000008bee897227 */ /* 0x000fe200078e00ff */
[----:B------:R-:W-:-:S03]  /*7dd0*/  ISETP.GT.U32.AND P5, PT, R247, R138, PT ;  /* 0x0000008af700720c */ /* 0x000fc60003fa4070 */
[----:B------:R-:W-:Y:S01]  /*7de0*/  @!P6 IMAD.MOV R133, RZ, RZ, -R133 ;  /* 0x000000ffff85e224 */ /* 0x000fe200078e0a85 */
[----:B------:R-:W-:Y:S01]  /*7df0*/  ISETP.GE.AND P6, PT, R141, RZ, PT ;  /* 0x000000ff8d00720c */ /* 0x000fe20003fc6270 */
[----:B------:R-:W-:Y:S01]  /*7e00*/  @!P4 IMAD.IADD R135, R135, 0x1, -R247 ;  /* 0x000000018787c824 */ /* 0x000fe200078e0af7 */
[----:B------:R-:W-:Y:S01]  /*7e10*/  IABS R141, R142 ;  /* 0x0000008e008d7213 */ /* 0x000fe20000000000 */
[----:B------:R-:W-:Y:S01]  /*7e20*/  @!P3 IMAD.MOV R132, RZ, RZ, -R132 ;  /* 0x000000ffff84b224 */ /* 0x000fe200078e0a84 */
[----:B------:R-:W-:Y:S01]  /*7e30*/  ISETP.GE.AND P3, PT, R140, RZ, PT ;  /* 0x000000ff8c00720c */ /* 0x000fe20003f66270 */
[----:B------:R-:W-:Y:S01]  /*7e40*/  IMAD.MOV R140, RZ, RZ, -R137 ;  /* 0x000000ffff8c7224 */ /* 0x000fe200078e0a89 */
[----:B------:R-:W-:Y:S01]  /*7e50*/  ISETP.GT.U32.AND P4, PT, R247, R135, PT ;  /* 0x00000087f700720c */ /* 0x000fe20003f84070 */
[----:B------:R-:W-:Y:S02]  /*7e60*/  IMAD.MOV.U32 R134, RZ, RZ, R136 ;  /* 0x000000ffff867224 */ /* 0x000fe400078e0088 */
[----:B------:R-:W-:-:S04]  /*7e70*/  IMAD.HI.U32 R136, R238, R141, RZ ;  /* 0x0000008dee887227 */ /* 0x000fc800078e00ff */
[C---:B------:R-:W-:Y:S01]  /*7e80*/  IMAD R137, R247.reuse, R140, R139 ;  /* 0x0000008cf7897224 */ /* 0x040fe200078e028b */
[----:B------:R-:W-:Y:S01]  /*7e90*/  IABS R139, R145 ;  /* 0x00000091008b7213 */ /* 0x000fe20000000000 */
[----:B------:R-:W-:Y:S02]  /*7ea0*/  @!P5 IMAD.IADD R138, R138, 0x1, -R247 ;  /* 0x000000018a8ad824 */ /* 0x000fe400078e0af7 */
[----:B------:R-:W-:Y:S02]  /*7eb0*/  IMAD.MOV R136, RZ, RZ, -R136 ;  /* 0x000000ffff887224 */ /* 0x000fe400078e0a88 */
[----:B------:R-:W-:Y:S01]  /*7ec0*/  @!P1 IMAD.MOV R134, RZ, RZ, -R134 ;  /* 0x000000ffff869224 */ /* 0x000fe200078e0a86 */
[C---:B------:R-:W-:Y:S01]  /*7ed0*/  ISETP.GT.U32.AND P5, PT, R247.reuse, R138, PT ;  /* 0x0000008af700720c */ /* 0x040fe20003fa4070 */
[C---:B------:R-:W-:Y:S01]  /*7ee0*/  IMAD R140, R247.reuse, R136, R141 ;  /* 0x00000088f78c7224 */ /* 0x040fe200078e028d */
[----:B------:R-:W-:Y:S01]  /*7ef0*/  ISETP.GT.U32.AND P1, PT, R247, R137, PT ;  /* 0x00000089f700720c */ /* 0x000fe20003f24070 */
[----:B------:R-:W-:-:S04]  /*7f00*/  IMAD.HI.U32 R136, R238, R139, RZ ;  /* 0x0000008bee887227 */ /* 0x000fc800078e00ff */
[----:B------:R-:W-:Y:S01]  /*7f10*/  @!P4 IMAD.IADD R135, R135, 0x1, -R247 ;  /* 0x000000018787c824 */ /* 0x000fe200078e0af7 */
[----:B------:R-:W-:Y:S01]  /*7f20*/  ISETP.GE.AND P4, PT, R142, RZ, PT ;  /* 0x000000ff8e00720c */ /* 0x000fe20003f86270 */
[----:B------:R-:W-:Y:S01]  /*7f30*/  IMAD.MOV R136, RZ, RZ, -R136 ;  /* 0x000000ffff887224 */ /* 0x000fe200078e0a88 */
[----:B------:R-:W-:Y:S01]  /*7f40*/  IABS R142, R146 ;  /* 0x00000092008e7213 */ /* 0x000fe20000000000 */
[----:B------:R-:W-:Y:S01]  /*7f50*/  @!P0 IMAD.MOV R135, RZ, RZ, -R135 ;  /* 0x000000ffff878224 */ /* 0x000fe200078e0a87 */
[C---:B------:R-:W-:Y:S01]  /*7f60*/  ISETP.GT.U32.AND P0, PT, R247.reuse, R140, PT ;  /* 0x0000008cf700720c */ /* 0x040fe20003f04070 */
[----:B------:R-:W-:Y:S02]  /*7f70*/  IMAD R139, R247, R136, R139 ;  /* 0x00000088f78b7224 */ /* 0x000fe400078e028b */
[--C-:B------:R-:W-:Y:S02]  /*7f80*/  @!P5 IMAD.IADD R138, R138, 0x1, -R247.reuse ;  /* 0x000000018a8ad824 */ /* 0x100fe400078e0af7 */
[----:B------:R-:W-:Y:S01]  /*7f90*/  @!P1 IMAD.IADD R137, R137, 0x1, -R247 ;  /* 0x0000000189899824 */ /* 0x000fe200078e0af7 */
[----:B------:R-:W-:Y:S01]  /*7fa0*/  ISETP.GT.U32.AND P5, PT, R247, R139, PT ;  /* 0x0000008bf700720c */ /* 0x000fe20003fa4070 */
[----:B------:R-:W-:-:S03]  /*7fb0*/  IMAD.HI.U32 R141, R238, R142, RZ ;  /* 0x0000008eee8d7227 */ /* 0x000fc600078e00ff */
[----:B------:R-:W-:Y:S01]  /*7fc0*/  ISETP.GT.U32.AND P1, PT, R247, R137, PT ;  /* 0x00000089f700720c */ /* 0x000fe20003f24070 */
[----:B------:R-:W-:-:S04]  /*7fd0*/  IMAD.HI.U32 R136, R238, R143, RZ ;  /* 0x0000008fee887227 */ /* 0x000fc800078e00ff */
[----:B------:R-:W-:Y:S02]  /*7fe0*/  IMAD.MOV R141, RZ, RZ, -R141 ;  /* 0x000000ffff8d7224 */ /* 0x000fe400078e0a8d */
[----:B------:R-:W-:Y:S02]  /*7ff0*/  IMAD.MOV R136, RZ, RZ, -R136 ;  /* 0x000000ffff887224 */ /* 0x000fe400078e0a88 */
[----:B------:R-:W-:Y:S02]  /*8000*/  @!P0 IMAD.IADD R140, R140, 0x1, -R247 ;  /* 0x000000018c8c8824 */ /* 0x000fe400078e0af7 */
[C---:B------:R-:W-:Y:S02]  /*8010*/  IMAD R142, R247.reuse, R141, R142 ;  /* 0x0000008df78e7224 */ /* 0x040fe400078e028e */
[----:B------:R-:W-:Y:S01]  /*8020*/  IMAD R141, R247, R136, R143 ;  /* 0x00000088f78d7224 */ /* 0x000fe200078e028f */
[----:B------:R-:W-:Y:S01]  /*8030*/  IABS R143, R155 ;  /* 0x0000009b008f7213 */ /* 0x000fe20000000000 */
[----:B------:R-:W-:Y:S01]  /*8040*/  @!P5 IMAD.IADD R139, R139, 0x1, -R247 ;  /* 0x000000018b8bd824 */ /* 0x000fe200078e0af7 */
[C---:B------:R-:W-:Y:S01]  /*8050*/  ISETP.GT.U32.AND P5, PT, R247.reuse, R140, PT ;  /* 0x0000008cf700720c */ /* 0x040fe20003fa4070 */
[----:B------:R-:W-:Y:S01]  /*8060*/  IMAD.MOV.U32 R136, RZ, RZ, R138 ;  /* 0x000000ffff887224 */ /* 0x000fe200078e008a */
[----:B------:R-:W-:Y:S01]  /*8070*/  ISETP.GT.U32.AND P0, PT, R247, R142, PT ;  /* 0x0000008ef700720c */ /* 0x000fe20003f04070 */
[----:B------:R-:W-:-:S04]  /*8080*/  IMAD.HI.U32 R138, R238, R144, RZ ;  /* 0x00000090ee8a7227 */ /* 0x000fc800078e00ff */
[----:B------:R-:W-:Y:S01]  /*8090*/  @!P1 IMAD.IADD R137, R137, 0x1, -R247 ;  /* 0x0000000189899824 */ /* 0x000fe200078e0af7 */
[----:B------:R-:W-:Y:S01]  /*80a0*/  ISETP.GE.AND P1, PT, R145, RZ, PT ;  /* 0x000000ff9100720c */ /* 0x000fe20003f26270 */
[----:B------:R-:W-:Y:S02]  /*80b0*/  IMAD.MOV R138, RZ, RZ, -R138 ;  /* 0x000000ffff8a7224 */ /* 0x000fe400078e0a8a */
[----:B------:R-:W-:Y:S01]  /*80c0*/  @!P6 IMAD.MOV R137, RZ, RZ, -R137 ;  /* 0x000000ffff89e224 */ /* 0x000fe200078e0a89 */
[C---:B------:R-:W-:Y:S01]  /*80d0*/  ISETP.GT.U32.AND P6, PT, R247.reuse, R141, PT ;  /* 0x0000008df700720c */ /* 0x040fe20003fc4070 */
[C---:B------:R-:W-:Y:S02]  /*80e0*/  IMAD R144, R247.reuse, R138, R144 ;  /* 0x0000008af7907224 */ /* 0x040fe400078e0290 */
[--C-:B------:R-:W-:Y:S02]  /*80f0*/  @!P5 IMAD.IADD R140, R140, 0x1, -R247.reuse ;  /* 0x000000018c8cd824 */ /* 0x100fe400078e0af7 */
[----:B------:R-:W-:Y:S01]  /*8100*/  @!P3 IMAD.MOV R136, RZ, RZ, -R136 ;  /* 0x000000ffff88b224 */ /* 0x000fe200078e0a88 */
[C---:B------:R-:W-:Y:S01]  /*8110*/  ISETP.GT.U32.AND P5, PT, R247.reuse, R144, PT ;  /* 0x00000090f700720c */ /* 0x040fe20003fa4070 */
[----:B------:R-:W-:Y:S01]  /*8120*/  @!P0 IMAD.IADD R142, R142, 0x1, -R247 ;  /* 0x000000018e8e8824 */ /* 0x000fe200078e0af7 */
[----:B------:R-:W-:Y:S01]  /*8130*/  ISETP.GT.U32.AND P3, PT, R247, R139, PT ;  /* 0x0000008bf700720c */ /* 0x000fe20003f64070 */
[----:B------:R-:W-:-:S03]  /*8140*/  IMAD.HI.U32 R138, R238, R143, RZ ;  /* 0x0000008fee8a7227 */ /* 0x000fc600078e00ff */
[----:B------:R-:W-:Y:S01]  /*8150*/  ISETP.GT.U32.AND P0, PT, R247, R142, PT ;  /* 0x0000008ef700720c */ /* 0x000fe20003f04070 */
[----:B------:R-:W-:Y:S02]  /*8160*/  @!P6 IMAD.IADD R141, R141, 0x1, -R247 ;  /* 0x000000018d8de824 */ /* 0x000fe400078e0af7 */
[----:B------:R-:W-:-:S03]  /*8170*/  IMAD.HI.U32 R145, R238, R148, RZ ;  /* 0x00000094ee917227 */ /* 0x000fc600078e00ff */
[----:B------:R-:W-:Y:S01]  /*8180*/  ISETP.GT.U32.AND P6, PT, R247, R141, PT ;  /* 0x0000008df700720c */ /* 0x000fe20003fc4070 */
[--C-:B------:R-:W-:Y:S02]  /*8190*/  @!P5 IMAD.IADD R144, R144, 0x1, -R247.reuse ;  /* 0x000000019090d824 */ /* 0x100fe400078e0af7 */
[----:B------:R-:W-:Y:S01]  /*81a0*/  @!P3 IMAD.IADD R139, R139, 0x1, -R247 ;  /* 0x000000018b8bb824 */ /* 0x000fe200078e0af7 */
[----:B------:R-:W-:Y:S01]  /*81b0*/  ISETP.GE.AND P3, PT, R146, RZ, PT ;  /* 0x000000ff9200720c */ /* 0x000fe20003f66270 */
[----:B------:R-:W-:Y:S01]  /*81c0*/  IMAD.MOV R146, RZ, RZ, -R138 ;  /* 0x000000ffff927224 */ /* 0x000fe200078e0a8a */
[----:B------:R-:W-:Y:S01]  /*81d0*/  ISETP.GT.U32.AND P5, PT, R247, R144, PT ;  /* 0x00000090f700720c */ /* 0x000fe20003fa4070 */
[----:B------:R-:W-:-:S04]  /*81e0*/  IMAD.HI.U32 R138, R238, R147, RZ ;  /* 0x00000093ee8a7227 */ /* 0x000fc800078e00ff */
[----:B------:R-:W-:Y:S01]  /*81f0*/  @!P0 IMAD.IADD R142, R142, 0x1, -R247 ;  /* 0x000000018e8e8824 */ /* 0x000fe200078e0af7 */
[----:B------:R-:W-:Y:S01]  /*8200*/  ISETP.GE.AND P0, PT, R149, RZ, PT ;  /* 0x000000ff9500720c */ /* 0x000fe20003f06270 */
[----:B------:R-:W-:Y:S01]  /*8210*/  IMAD R143, R247, R146, R143 ;  /* 0x00000092f78f7224 */ /* 0x000fe200078e028f */
[----:B------:R-:W-:Y:S01]  /*8220*/  IABS R149, R158 ;  /* 0x0000009e00957213 */ /* 0x000fe20000000000 */
[----:B------:R-:W-:Y:S02]  /*8230*/  IMAD.MOV R138, RZ, RZ, -R138 ;  /* 0x000000ffff8a7224 */ /* 0x000fe400078e0a8a */
[----:B------:R-:W-:Y:S01]  /*8240*/  @!P6 IMAD.IADD R141, R141, 0x1, -R247 ;  /* 0x000000018d8de824 */ /* 0x000fe200078e0af7 */
[C---:B------:R-:W-:Y:S01]  /*8250*/  ISETP.GT.U32.AND P6, PT, R247.reuse, R143, PT ;  /* 0x0000008ff700720c */ /* 0x040fe20003fc4070 */
[----:B------:R-:W-:Y:S02]  /*8260*/  IMAD R146, R247, R138, R147 ;  /* 0x0000008af7927224 */ /* 0x000fe400078e0293 */
[----:B------:R-:W-:-:S02]  /*8270*/  IMAD.MOV.U32 R147, RZ, RZ, R149 ;  /* 0x000000ffff937224 */ /* 0x000fc400078e0095 */
        /* <DEDUP_REMOVED lines=8> */
[----:B------:R-:W-:Y:S02]  /*8300*/  IMAD R148, R247, R138, R147 ;  /* 0x0000008af7947224 */ /* 0x000fe400078e0293 */
[----:B------:R-:W-:-:S04]  /*8310*/  IMAD.HI.U32 R138, R238, R150, RZ ;  /* 0x00000096ee8a7227 */ /* 0x000fc800078e00ff */
[----:B------:R-:W-:Y:S01]  /*8320*/  @!P5 IMAD.IADD R146, R146, 0x1, -R247 ;  /* 0x000000019292d824 */ /* 0x000fe200078e0af7 */
[----:B------:R-:W-:Y:S01]  /*8330*/  ISETP.GT.U32.AND P5, PT, R247, R148, PT ;  /* 0x00000094f700720c */ /* 0x000fe20003fa4070 */
[----:B------:R-:W-:-:S04]  /*8340*/  IMAD.HI.U32 R147, R238, R151, RZ ;  /* 0x00000097ee937227 */ /* 0x000fc800078e00ff */
[----:B------:R-:W-:Y:S02]  /*8350*/  IMAD.MOV R138, RZ, RZ, -R138 ;  /* 0x000000ffff8a7224 */ /* 0x000fe400078e0a8a */
[----:B------:R-:W-:Y:S02]  /*8360*/  IMAD.MOV R152, RZ, RZ, -R147 ;  /* 0x000000ffff987224 */ /* 0x000fe400078e0a93 */
[----:B------:R-:W-:Y:S02]  /*8370*/  IMAD R147, R247, R138, R150 ;  /* 0x0000008af7937224 */ /* 0x000fe400078e0296 */
[----:B------:R-:W-:Y:S02]  /*8380*/  IMAD.MOV.U32 R138, RZ, RZ, R140 ;  /* 0x000000ffff8a7224 */ /* 0x000fe400078e008c */
[--C-:B------:R-:W-:Y:S01]  /*8390*/  @!P6 IMAD.IADD R145, R145, 0x1, -R247.reuse ;  /* 0x000000019191e824 */ /* 0x100fe200078e0af7 */
[----:B------:R-:W-:Y:S01]  /*83a0*/  ISETP.GE.AND P6, PT, R154, RZ, PT ;  /* 0x000000ff9a00720c */ /* 0x000fe20003fc6270 */
[----:B------:R-:W-:Y:S01]  /*83b0*/  @!P4 IMAD.MOV R138, RZ, RZ, -R138 ;  /* 0x000000ffff8ac224 */ /* 0x000fe200078e0a8a */
[C---:B------:R-:W-:Y:S01]  /*83c0*/  ISETP.GT.U32.AND P4, PT, R247.reuse, R143, PT ;  /* 0x0000008ff700720c */ /* 0x040fe20003f84070 */
[----:B------:R-:W-:Y:S01]  /*83d0*/  @!P5 IMAD.IADD R148, R148, 0x1, -R247 ;  /* 0x000000019494d824 */ /* 0x000fe200078e0af7 */
[----:B------:R-:W-:Y:S01]  /*83e0*/  ISETP.GT.U32.AND P5, PT, R247, R145, PT ;  /* 0x00000091f700720c */ /* 0x000fe20003fa4070 */
[----:B------:R-:W-:Y:S01]  /*83f0*/  IMAD.HI.U32 R149, R238, R153, RZ ;  /* 0x00000099ee957227 */ /* 0x000fe200078e00ff */
[----:B------:R-:W-:-:S03]  /*8400*/  IABS R154, R162 ;  /* 0x000000a2009a7213 */ /* 0x000fc60000000000 */
[----:B------:R-:W-:Y:S01]  /*8410*/  @!P0 IMAD.MOV R141, RZ, RZ, -R141 ;  /* 0x000000ffff8d8224 */ /* 0x000fe200078e0a8d */
[C---:B------:R-:W-:Y:S01]  /*8420*/  ISETP.GT.U32.AND P0, PT, R247.reuse, R147, PT ;  /* 0x00000093f700720c */ /* 0x040fe20003f04070 */
[C---:B------:R-:W-:Y:S02]  /*8430*/  IMAD R150, R247.reuse, R152, R151 ;  /* 0x00000098f7967224 */ /* 0x040fe400078e0297 */
[----:B------:R-:W-:Y:S02]  /*8440*/  IMAD.MOV.U32 R140, RZ, RZ, R142 ;  /* 0x000000ffff8c7224 */ /* 0x000fe400078e008e */
[----:B------:R-:W-:Y:S02]  /*8450*/  IMAD.MOV R152, RZ, RZ, -R149 ;  /* 0x000000ffff987224 */ /* 0x000fe400078e0a95 */
[----:B------:R-:W-:Y:S01]  /*8460*/  @!P1 IMAD.MOV R139, RZ, RZ, -R139 ;  /* 0x000000ffff8b9224 */ /* 0x000fe200078e0a8b */
[C---:B------:R-:W-:Y:S01]  /*8470*/  ISETP.GT.U32.AND P1, PT, R247.reuse, R146, PT ;  /* 0x00000092f700720c */ /* 0x040fe20003f24070 */
[----:B------:R-:W-:Y:S01]  /*8480*/  @!P3 IMAD.MOV R140, RZ, RZ, -R140 ;  /* 0x000000ffff8cb224 */ /* 0x000fe200078e0a8c */
[C---:B------:R-:W-:Y:S01]  /*8490*/  ISETP.GT.U32.AND P3, PT, R247.reuse, R148, PT ;  /* 0x00000094f700720c */ /* 0x040fe20003f64070 */
[----:B------:R-:W-:-:S02]  /*84a0*/  IMAD R149, R247, R152, R153 ;  /* 0x00000098f7957224 */ /* 0x000fc400078e0299 */
[--C-:B------:R-:W-:Y:S01]  /*84b0*/  @!P4 IMAD.IADD R143, R143, 0x1, -R247.reuse ;  /* 0x000000018f8fc824 */ /* 0x100fe200078e0af7 */
[----:B------:R-:W-:Y:S01]  /*84c0*/  ISETP.GE.AND P4, PT, R155, RZ, PT ;  /* 0x000000ff9b00720c */ /* 0x000fe20003f86270 */
[----:B------:R-:W-:Y:S01]  /*84d0*/  IMAD.MOV.U32 R151, RZ, RZ, R154 ;  /* 0x000000ffff977224 */ /* 0x000fe200078e009a */
[----:B------:R-:W-:Y:S01]  /*84e0*/  LOP3.LUT R155, R240, 0x14c, RZ, 0xfc, !PT ;  /* 0x0000014cf09b7812 */ /* 0x000fe200078efcff */
[----:B------:R-:W-:Y:S01]  /*84f0*/  @!P5 IMAD.IADD R145, R145, 0x1, -R247 ;  /* 0x000000019191d824 */ /* 0x000fe200078e0af7 */
[----:B------:R-:W-:Y:S01]  /*8500*/  ISETP.GT.U32.AND P5, PT, R247, R149, PT ;  /* 0x00000095f700720c */ /* 0x000fe20003fa4070 */
[----:B------:R-:W-:Y:S01]  /*8510*/  IMAD.MOV.U32 R142, RZ, RZ, R144 ;  /* 0x000000ffff8e7224 */ /* 0x000fe200078e0090 */
[----:B------:R-:W-:Y:S01]  /*8520*/  IABS R153, R155 ;  /* 0x0000009b00997213 */ /* 0x000fe20000000000 */
[----:B------:R-:W-:-:S04]  /*8530*/  IMAD.HI.U32 R144, R238, R151, RZ ;  /* 0x00000097ee907227 */ /* 0x000fc800078e00ff */
[--C-:B------:R-:W-:Y:S01]  /*8540*/  @!P0 IMAD.IADD R147, R147, 0x1, -R247.reuse ;  /* 0x0000000193938824 */ /* 0x100fe200078e0af7 */
[----:B------:R-:W-:Y:S01]  /*8550*/  ISETP.GE.AND P0, PT, R158, RZ, PT ;  /* 0x000000ff9e00720c */ /* 0x000fe20003f06270 */
[----:B------:R-:W-:Y:S01]  /*8560*/  IMAD.MOV R144, RZ, RZ, -R144 ;  /* 0x000000ffff907224 */ /* 0x000fe200078e0a90 */
[----:B------:R-:W-:Y:S01]  /*8570*/  IABS R158, R164 ;  /* 0x000000a4009e7213 */ /* 0x000fe20000000000 */
[--C-:B------:R-:W-:Y:S01]  /*8580*/  @!P1 IMAD.IADD R146, R146, 0x1, -R247.reuse ;  /* 0x0000000192929824 */ /* 0x100fe200078e0af7 */
[----:B------:R-:W-:Y:S01]  /*8590*/  ISETP.GE.AND P1, PT, R156, RZ, PT ;  /* 0x000000ff9c00720c */ /* 0x000fe20003f26270 */
[----:B------:R-:W-:Y:S01]  /*85a0*/  @!P3 IMAD.IADD R148, R148, 0x1, -R247 ;  /* 0x000000019494b824 */ /* 0x000fe200078e0af7 */
[----:B------:R-:W-:Y:S01]  /*85b0*/  LOP3.LUT R156, R240, 0x14e, RZ, 0xfc, !PT ;  /* 0x0000014ef09c7812 */ /* 0x000fe200078efcff */
[----:B------:R-:W-:Y:S01]  /*85c0*/  @!P6 IMAD.MOV R142, RZ, RZ, -R142 ;  /* 0x000000ffff8ee224 */ /* 0x000fe200078e0a8e */
[C---:B------:R-:W-:Y:S01]  /*85d0*/  ISETP.GT.U32.AND P6, PT, R247.reuse, R150, PT ;  /* 0x00000096f700720c */ /* 0x040fe20003fc4070 */
[----:B------:R-:W-:Y:S01]  /*85e0*/  IMAD R152, R247, R144, R151 ;  /* 0x00000090f7987224 */ /* 0x000fe200078e0297 */
[----:B------:R-:W-:Y:S01]  /*85f0*/  ISETP.GE.AND P3, PT, R157, RZ, PT ;  /* 0x000000ff9d00720c */ /* 0x000fe20003f66270 */
[----:B------:R-:W-:Y:S01]  /*8600*/  @!P4 IMAD.MOV R143, RZ, RZ, -R143 ;  /* 0x000000ffff8fc224 */ /* 0x000fe200078e0a8f */
[----:B------:R-:W-:Y:S01]  /*8610*/  ISETP.GT.U32.AND P4, PT, R247, R147, PT ;  /* 0x00000093f700720c */ /* 0x000fe20003f84070 */
[----:B------:R-:W-:Y:S01]  /*8620*/  IMAD.MOV.U32 R144, RZ, RZ, R146 ;  /* 0x000000ffff907224 */ /* 0x000fe200078e0092 */
[----:B------:R-:W-:Y:S01]  /*8630*/  IABS R154, R156 ;  /* 0x0000009c009a7213 */ /* 0x000fe20000000000 */
[----:B------:R-:W-:-:S02]  /*8640*/  IMAD.MOV.U32 R146, RZ, RZ, R148 ;  /* 0x000000ffff927224 */ /* 0x000fc400078e0094 */
[--C-:B------:R-:W-:Y:S02]  /*8650*/  @!P5 IMAD.IADD R149, R149, 0x1, -R247.reuse ;  /* 0x000000019595d824 */ /* 0x100fe400078e0af7 */
[----:B------:R-:W-:Y:S01]  /*8660*/  @!P0 IMAD.MOV R146, RZ, RZ, -R146 ;  /* 0x000000ffff928224 */ /* 0x000fe200078e0a92 */
[C---:B------:R-:W-:Y:S01]  /*8670*/  ISETP.GT.U32.AND P0, PT, R247.reuse, R152, PT ;  /* 0x00000098f700720c */ /* 0x040fe20003f04070 */
[--C-:B------:R-:W-:Y:S01]  /*8680*/  @!P6 IMAD.IADD R150, R150, 0x1, -R247.reuse ;  /* 0x000000019696e824 */ /* 0x100fe200078e0af7 */
[----:B------:R-:W-:Y:S01]  /*8690*/  ISETP.GT.U32.AND P5, PT, R247, R149, PT ;  /* 0x00000095f700720c */ /* 0x000fe20003fa4070 */
[C---:B------:R-:W-:Y:S01]  /*86a0*/  IMAD.HI.U32 R148, R238.reuse, R153, RZ ;  /* 0x00000099ee947227 */ /* 0x040fe200078e00ff */
[----:B------:R-:W-:Y:S02]  /*86b0*/  ISETP.GE.AND P6, PT, R159, RZ, PT ;  /* 0x000000ff9f00720c */ /* 0x000fe40003fc6270 */
[----:B------:R-:W-:Y:S01]  /*86c0*/  IABS R159, R166 ;  /* 0x000000a6009f7213 */ /* 0x000fe20000000000 */
[----:B------:R-:W-:Y:S01]  /*86d0*/  @!P4 IMAD.IADD R147, R147, 0x1, -R247 ;  /* 0x000000019393c824 */ /* 0x000fe200078e0af7 */
[----:B------:R-:W-:Y:S01]  /*86e0*/  ISETP.GE.AND P4, PT, R161, RZ, PT ;  /* 0x000000ffa100720c */ /* 0x000fe20003f86270 */
[----:B------:R-:W-:Y:S01]  /*86f0*/  @!P1 IMAD.MOV R144, RZ, RZ, -R144 ;  /* 0x000000ffff909224 */ /* 0x000fe200078e0a90 */
[----:B------:R-:W-:Y:S01]  /*8700*/  ISETP.GT.U32.AND P1, PT, R247, R150, PT ;  /* 0x00000096f700720c */ /* 0x000fe20003f24070 */
[----:B------:R-:W-:Y:S01]  /*8710*/  IMAD.HI.U32 R151, R238, R154, RZ ;  /* 0x0000009aee977227 */ /* 0x000fe200078e00ff */
[----:B------:R-:W-:-:S03]  /*8720*/  IABS R161, R167 ;  /* 0x000000a700a17213 */ /* 0x000fc60000000000 */
[----:B------:R-:W-:Y:S02]  /*8730*/  IMAD.MOV R148, RZ, RZ, -R148 ;  /* 0x000000ffff947224 */ /* 0x000fe400078e0a94 */
[--C-:B------:R-:W-:Y:S02]  /*8740*/  @!P0 IMAD.IADD R152, R152, 0x1, -R247.reuse ;  /* 0x0000000198988824 */ /* 0x100fe400078e0af7 */
[----:B------:R-:W-:Y:S01]  /*8750*/  @!P5 IMAD.IADD R149, R149, 0x1, -R247 ;  /* 0x000000019595d824 */ /* 0x000fe200078e0af7 */
[----:B------:R-:W-:Y:S01]  /*8760*/  ISETP.GE.AND P5, PT, R155, RZ, PT ;  /* 0x000000ff9b00720c */ /* 0x000fe20003fa6270 */
[----:B------:R-:W-:Y:S01]  /*8770*/  IMAD.MOV R155, RZ, RZ, -R151 ;  /* 0x000000ffff9b7224 */ /* 0x000fe200078e0a97 */
[C---:B------:R-:W-:Y:S01]  /*8780*/  ISETP.GT.U32.AND P0, PT, R247.reuse, R152, PT ;  /* 0x00000098f700720c */ /* 0x040fe20003f04070 */
[C---:B------:R-:W-:Y:S01]  /*8790*/  IMAD R151, R247.reuse, R148, R153 ;  /* 0x00000094f7977224 */ /* 0x040fe200078e0299 */
[----:B------:R-:W-:Y:S01]  /*87a0*/  LOP3.LUT R153, R240, 0x150, RZ, 0xfc, !PT ;  /* 0x00000150f0997812 */ /* 0x000fe200078efcff */
[----:B------:R-:W-:Y:S01]  /*87b0*/  @!P3 IMAD.MOV R145, RZ, RZ, -R145 ;  /* 0x000000ffff91b224 */ /* 0x000fe200078e0a91 */
[----:B------:R-:W-:Y:S01]  /*87c0*/  ISETP.GE.AND P3, PT, R160, RZ, PT ;  /* 0x000000ffa000720c */ /* 0x000fe20003f66270 */
[----:B------:R-:W-:Y:S01]  /*87d0*/  @!P4 IMAD.MOV R149, RZ, RZ, -R149 ;  /* 0x000000ffff95c224 */ /* 0x000fe200078e0a95 */
[C---:B------:R-:W-:Y:S01]  /*87e0*/  ISETP.GT.U32.AND P4, PT, R247.reuse, R151, PT ;  /* 0x00000097f700720c */ /* 0x040fe20003f84070 */
[----:B------:R-:W-:Y:S01]  /*87f0*/  @!P1 IMAD.IADD R150, R150, 0x1, -R247 ;  /* 0x0000000196969824 */ /* 0x000fe200078e0af7 */
[----:B------:R-:W-:Y:S01]  /*8800*/  ISETP.GE.AND P1, PT, R162, RZ, PT ;  /* 0x000000ffa200720c */ /* 0x000fe20003f26270 */
[----:B------:R-:W-:Y:S01]  /*8810*/  IMAD R154, R247, R155, R154 ;  /* 0x0000009bf79a7224 */ /* 0x000fe200078e029a */
[----:B------:R-:W-:Y:S01]  /*8820*/  LOP3.LUT R155, R240, 0x152, RZ, 0xfc, !PT ;  /* 0x00000152f09b7812 */ /* 0x000fe200078efcff */
[----:B------:R-:W-:-:S02]  /*8830*/  IMAD.MOV.U32 R148, RZ, RZ, R150 ;  /* 0x000000ffff947224 */ /* 0x000fc400078e0096 */
[----:B------:R-:W-:Y:S01]  /*8840*/  @!P0 IMAD.IADD R152, R152, 0x1, -R247 ;  /* 0x0000000198988824 */ /* 0x000fe200078e0af7 */
[----:B------:R-:W-:Y:S01]  /*8850*/  ISETP.GE.AND P0, PT, R155, RZ, PT ;  /* 0x000000ff9b00720c */ /* 0x000fe20003f06270 */
[----:B------:R-:W-:Y:S01]  /*8860*/  @!P6 IMAD.MOV R147, RZ, RZ, -R147 ;  /* 0x000000ffff93e224 */ /* 0x000fe200078e0a93 */
[----:B------:R-:W-:Y:S01]  /*8870*/  IABS R155, R155 ;  /* 0x0000009b009b7213 */ /* 0x000fe20000000000 */
[----:B------:R-:W-:Y:S01]  /*8880*/  @!P3 IMAD.MOV R148, RZ, RZ, -R148 ;  /* 0x000000ffff94b224 */ /* 0x000fe200078e0a94 */
[----:B------:R-:W-:Y:S01]  /*8890*/  ISETP.GE.AND P3, PT, R153, RZ, PT ;  /* 0x000000ff9900720c */ /* 0x000fe20003f66270 */
[----:B------:R-:W-:Y:S01]  /*88a0*/  IMAD.MOV.U32 R150, RZ, RZ, R152 ;  /* 0x000000ffff967224 */ /* 0x000fe200078e0098 */
[----:B------:R-:W-:Y:S01]  /*88b0*/  IABS R153, R153 ;  /* 0x0000009900997213 */ /* 0x000fe20000000000 */
[----:B------:R-:W-:Y:S01]  /*88c0*/  @!P4 IMAD.IADD R151, R151, 0x1, -R247 ;  /* 0x000000019797c824 */ /* 0x000fe200078e0af7 */
[----:B------:R-:W-:Y:S01]  /*88d0*/  ISETP.GE.AND P6, PT, R156, RZ, PT ;  /* 0x000000ff9c00720c */ /* 0x000fe20003fc6270 */
[----:B------:R-:W-:Y:S01]  /*88e0*/  @!P1 IMAD.MOV R150, RZ, RZ, -R150 ;  /* 0x000000ffff969224 */ /* 0x000fe200078e0a96 */
[C---:B------:R-:W-:Y:S01]  /*88f0*/  ISETP.GT.U32.AND P1, PT, R247.reuse, R154, PT ;  /* 0x0000009af700720c */ /* 0x040fe20003f24070 */
[----:B------:R-:W-:Y:S01]  /*8900*/  IMAD.HI.U32 R152, R238, R153, RZ ;  /* 0x00000099ee987227 */ /* 0x000fe200078e00ff */
[----:B------:R-:W-:-:S03]  /*8910*/  ISETP.GT.U32.AND P4, PT, R247, R151, PT ;  /* 0x00000097f700720c */ /* 0x000fc60003f84070 */
[----:B------:R-:W-:Y:S02]  /*8920*/  IMAD.MOV R156, RZ, RZ, -R152 ;  /* 0x000000ffff9c7224 */ /* 0x000fe400078e0a98 */
[----:B------:R-:W-:-:S04]  /*8930*/  IMAD.HI.U32 R152, R238, R155, RZ ;  /* 0x0000009bee987227 */ /* 0x000fc800078e00ff */
[C---:B------:R-:W-:Y:S02]  /*8940*/  IMAD R153, R247.reuse, R156, R153 ;  /* 0x0000009cf7997224 */ /* 0x040fe400078e0299 */
[----:B------:R-:W-:Y:S02]  /*8950*/  IMAD.MOV R156, RZ, RZ, -R152 ;  /* 0x000000ffff9c7224 */ /* 0x000fe400078e0a98 */
[----:B------:R-:W-:Y:S02]  /*8960*/  @!P1 IMAD.IADD R154, R154, 0x1, -R247 ;  /* 0x000000019a9a9824 */ /* 0x000fe400078e0af7 */
[----:B------:R-:W-:Y:S02]  /*8970*/  IMAD R156, R247, R156, R155 ;  /* 0x0000009cf79c7224 */ /* 0x000fe400078e029b */
[----:B------:R-:W-:Y:S01]  /*8980*/  @!P4 IMAD.IADD R151, R151, 0x1, -R247 ;  /* 0x000000019797c824 */ /* 0x000fe200078e0af7 */
[C---:B------:R-:W-:Y:S01]  /*8990*/  ISETP.GT.U32.AND P4, PT, R247.reuse, R153, PT ;  /* 0x00000099f700720c */ /* 0x040fe20003f84070 */
[----:B------:R-:W-:Y:S01]  /*89a0*/  IMAD.HI.U32 R152, R238, R158, RZ ;  /* 0x0000009eee987227 */ /* 0x000fe200078e00ff */
[----:B------:R-:W-:-:S03]  /*89b0*/  ISETP.GT.U32.AND P1, PT, R247, R154, PT ;  /* 0x0000009af700720c */ /* 0x000fc60003f24070 */
[----:B------:R-:W-:Y:S01]  /*89c0*/  @!P5 IMAD.MOV R151, RZ, RZ, -R151 ;  /* 0x000000ffff97d224 */ /* 0x000fe200078e0a97 */
[----:B------:R-:W-:Y:S01]  /*89d0*/  ISETP.GT.U32.AND P5, PT, R247, R156, PT ;  /* 0x0000009cf700720c */ /* 0x000fe20003fa4070 */
[----:B------:R-:W-:-:S04]  /*89e0*/  IMAD.HI.U32 R155, R238, R159, RZ ;  /* 0x0000009fee9b7227 */ /* 0x000fc800078e00ff */
[----:B------:R-:W-:Y:S02]  /*89f0*/  IMAD.MOV R152, RZ, RZ, -R152 ;  /* 0x000000ffff987224 */ /* 0x000fe400078e0a98 */
[----:B------:R-:W-:Y:S02]  /*8a00*/  IMAD.MOV R160, RZ, RZ, -R155 ;  /* 0x000000ffffa07224 */ /* 0x000fe400078e0a9b */
[----:B------:R-:W-:Y:S02]  /*8a10*/  IMAD R155, R247, R152, R158 ;  /* 0x00000098f79b7224 */ /* 0x000fe400078e029e */
[----:B------:R-:W-:Y:S02]  /*8a20*/  @!P4 IMAD.IADD R153, R153, 0x1, -R247 ;  /* 0x000000019999c824 */ /* 0x000fe400078e0af7 */
[C---:B------:R-:W-:Y:S01]  /*8a30*/  IMAD R158, R247.reuse, R160, R159 ;  /* 0x000000a0f79e7224 */ /* 0x040fe200078e029f */
[----:B------:R-:W-:Y:S01]  /*8a40*/  IABS R160, R168 ;  /* 0x000000a800a07213 */ /* 0x000fe20000000000 */
[--C-:B------:R-:W-:Y:S01]  /*8a50*/  @!P1 IMAD.IADD R154, R154, 0x1, -R247.reuse ;  /* 0x000000019a9a9824 */ /* 0x100fe200078e0af7 */
[C---:B------:R-:W-:Y:S01]  /*8a60*/  ISETP.GT.U32.AND P1, PT, R247.reuse, R155, PT ;  /* 0x0000009bf700720c */ /* 0x040fe20003f24070 */
[----:B------:R-:W-:Y:S01]  /*8a70*/  @!P5 IMAD.IADD R156, R156, 0x1, -R247 ;  /* 0x000000019c9cd824 */ /* 0x000fe200078e0af7 */
[C---:B------:R-:W-:Y:S01]  /*8a80*/  ISETP.GT.U32.AND P5, PT, R247.reuse, R153, PT ;  /* 0x00000099f700720c */ /* 0x040fe20003fa4070 */
[----:B------:R-:W-:Y:S01]  /*8a90*/  IMAD.HI.U32 R157, R238, R161, RZ ;  /* 0x000000a1ee9d7227 */ /* 0x000fe200078e00ff */
[----:B------:R-:W-:-:S03]  /*8aa0*/  ISETP.GT.U32.AND P4, PT, R247, R158, PT ;  /* 0x0000009ef700720c */ /* 0x000fc60003f84070 */
[----:B------:R-:W-:Y:S02]  /*8ab0*/  IMAD.MOV R162, RZ, RZ, -R157 ;  /* 0x000000ffffa27224 */ /* 0x000fe400078e0a9d */
[----:B------:R-:W-:Y:S02]  /*8ac0*/  IMAD.MOV.U32 R152, RZ, RZ, R154 ;  /* 0x000000ffff987224 */ /* 0x000fe400078e009a */
[----:B------:R-:W-:Y:S01]  /*8ad0*/  IMAD R157, R247, R162, R161 ;  /* 0x000000a2f79d7224 */ /* 0x000fe200078e02a1 */
        /* <DEDUP_REMOVED lines=8> */
[----:B------:R-:W-:Y:S01]  /*8b60*/  @!P6 IMAD.MOV R152, RZ, RZ, -R152 ;  /* 0x000000ffff98e224 */ /* 0x000fe200078e0a98 */
[C---:B------:R-:W-:Y:S01]  /*8b70*/  ISETP.GT.U32.AND P6, PT, R247.reuse, R158, PT ;  /* 0x0000009ef700720c */ /* 0x040fe20003fc4070 */
[----:B------:R-:W-:Y:S02]  /*8b80*/  IMAD.MOV R154, RZ, RZ, -R154 ;  /* 0x000000ffff9a7224 */ /* 0x000fe400078e0a9a */
[--C-:B------:R-:W-:Y:S01]  /*8b90*/  @!P1 IMAD.IADD R156, R156, 0x1, -R247.reuse ;  /* 0x000000019c9c9824 */ /* 0x100fe200078e0af7 */
[----:B------:R-:W-:Y:S01]  /*8ba0*/  ISETP.GE.AND P1, PT, R164, RZ, PT ;  /* 0x000000ffa400720c */ /* 0x000fe20003f26270 */
[----:B------:R-:W-:Y:S02]  /*8bb0*/  IMAD R160, R247, R154, R160 ;  /* 0x0000009af7a07224 */ /* 0x000fe400078e02a0 */
[----:B------:R-:W-:Y:S01]  /*8bc0*/  @!P5 IMAD.IADD R157, R157, 0x1, -R247 ;  /* 0x000000019d9dd824 */ /* 0x000fe200078e0af7 */
[----:B------:R-:W-:Y:S01]  /*8bd0*/  ISETP.GE.AND P5, PT, R167, RZ, PT ;  /* 0x000000ffa700720c */ /* 0x000fe20003fa6270 */
[----:B------:R-:W-:Y:S01]  /*8be0*/  IMAD.HI.U32 R154, R238, R162, RZ ;  /* 0x000000a2ee9a7227 */ /* 0x000fe200078e00ff */
[----:B------:R-:W-:-:S03]  /*8bf0*/  LOP3.LUT R167, R240, 0x162, RZ, 0xfc, !PT ;  /* 0x00000162f0a77812 */ /* 0x000fc600078efcff */
[----:B------:R-:W-:-:S04]  /*8c00*/  IMAD.HI.U32 R159, R238, R163, RZ ;  /* 0x000000a3ee9f7227 */ /* 0x000fc800078e00ff */
[----:B------:R-:W-:Y:S01]  /*8c10*/  @!P3 IMAD.MOV R153, RZ, RZ, -R153 ;  /* 0x000000ffff99b224 */ /* 0x000fe200078e0a99 */
[----:B------:R-:W-:Y:S01]  /*8c20*/  ISETP.GT.U32.AND P3, PT, R247, R157, PT ;  /* 0x0000009df700720c */ /* 0x000fe20003f64070 */
[----:B------:R-:W-:Y:S02]  /*8c30*/  IMAD.MOV R154, RZ, RZ, -R154 ;  /* 0x000000ffff9a7224 */ /* 0x000fe400078e0a9a */
[----:B------:R-:W-:-:S04]  /*8c40*/  IMAD.HI.U32 R161, R238, R165, RZ ;  /* 0x000000a5eea17227 */ /* 0x000fc800078e00ff */
[----:B------:R-:W-:Y:S02]  /*8c50*/  IMAD.MOV R164, RZ, RZ, -R159 ;  /* 0x000000ffffa47224 */ /* 0x000fe400078e0a9f */
[--C-:B------:R-:W-:Y:S01]  /*8c60*/  @!P6 IMAD.IADD R158, R158, 0x1, -R247.reuse ;  /* 0x000000019e9ee824 */ /* 0x100fe200078e0af7 */
[----:B------:R-:W-:Y:S01]  /*8c70*/  ISETP.GE.AND P6, PT, R166, RZ, PT ;  /* 0x000000ffa600720c */ /* 0x000fe20003fc6270 */
[----:B------:R-:W-:Y:S02]  /*8c80*/  IMAD R159, R247, R154, R162 ;  /* 0x0000009af79f7224 */ /* 0x000fe400078e02a2 */
[----:B------:R-:W-:Y:S01]  /*8c90*/  @!P4 IMAD.IADD R155, R155, 0x1, -R247 ;  /* 0x000000019b9bc824 */ /* 0x000fe200078e0af7 */
[C---:B------:R-:W-:Y:S01]  /*8ca0*/  ISETP.GT.U32.AND P4, PT, R247.reuse, R160, PT ;  /* 0x000000a0f700720c */ /* 0x040fe20003f84070 */
[----:B------:R-:W-:Y:S02]  /*8cb0*/  IMAD.MOV R166, RZ, RZ, -R161 ;  /* 0x000000ffffa67224 */ /* 0x000fe400078e0aa1 */
[C---:B------:R-:W-:Y:S01]  /*8cc0*/  IMAD R162, R247.reuse, R164, R163 ;  /* 0x000000a4f7a27224 */ /* 0x040fe200078e02a3 */
[----:B------:R-:W-:Y:S01]  /*8cd0*/  IABS R164, R167 ;  /* 0x000000a700a47213 */ /* 0x000fe20000000000 */
[C---:B------:R-:W-:Y:S01]  /*8ce0*/  IMAD R161, R247.reuse, R166, R165 ;  /* 0x000000a6f7a17224 */ /* 0x040fe200078e02a5 */
[----:B------:R-:W-:Y:S01]  /*8cf0*/  IABS R166, R172 ;  /* 0x000000ac00a67213 */ /* 0x000fe20000000000 */
[----:B------:R-:W-:Y:S01]  /*8d00*/  @!P1 IMAD.MOV R155, RZ, RZ, -R155 ;  /* 0x000000ffff9b9224 */ /* 0x000fe200078e0a9b */
[----:B------:R-:W-:Y:S01]  /*8d10*/  ISETP.GT.U32.AND P1, PT, R247, R162, PT ;  /* 0x000000a2f700720c */ /* 0x000fe20003f24070 */
[----:B------:R-:W-:-:S02]  /*8d20*/  IMAD.MOV.U32 R154, RZ, RZ, R156 ;  /* 0x000000ffff9a7224 */ /* 0x000fc400078e009c */
[----:B------:R-:W-:Y:S01]  /*8d30*/  @!P3 IMAD.IADD R157, R157, 0x1, -R247 ;  /* 0x000000019d9db824 */ /* 0x000fe200078e0af7 */
[C---:B------:R-:W-:Y:S01]  /*8d40*/  ISETP.GT.U32.AND P3, PT, R247.reuse, R161, PT ;  /* 0x000000a1f700720c */ /* 0x040fe20003f64070 */
[----:B------:R-:W-:Y:S01]  /*8d50*/  @!P0 IMAD.MOV R154, RZ, RZ, -R154 ;  /* 0x000000ffff9a8224 */ /* 0x000fe200078e0a9a */
[----:B------:R-:W-:Y:S01]  /*8d60*/  ISETP.GT.U32.AND P0, PT, R247, R159, PT ;  /* 0x0000009ff700720c */ /* 0x000fe20003f04070 */
[----:B------:R-:W-:-:S04]  /*8d70*/  IMAD.HI.U32 R163, R238, R166, RZ ;  /* 0x000000a6eea37227 */ /* 0x000fc800078e00ff */
[--C-:B------:R-:W-:Y:S02]  /*8d80*/  @!P4 IMAD.IADD R160, R160, 0x1, -R247.reuse ;  /* 0x00000001a0a0c824 */ /* 0x100fe400078e0af7 */
[----:B------:R-:W-:Y:S02]  /*8d90*/  @!P1 IMAD.IADD R162, R162, 0x1, -R247 ;  /* 0x00000001a2a29824 */ /* 0x000fe400078e0af7 */
[----:B------:R-:W-:Y:S01]  /*8da0*/  IMAD.MOV R163, RZ, RZ, -R163 ;  /* 0x000000ffffa37224 */ /* 0x000fe200078e0aa3 */
[----:B------:R-:W-:Y:S01]  /*8db0*/  ISETP.GT.U32.AND P4, PT, R247, R160, PT ;  /* 0x000000a0f700720c */ /* 0x000fe20003f84070 */
[--C-:B------:R-:W-:Y:S01]  /*8dc0*/  @!P3 IMAD.IADD R161, R161, 0x1, -R247.reuse ;  /* 0x00000001a1a1b824 */ /* 0x100fe200078e0af7 */
[----:B------:R-:W-:Y:S01]  /*8dd0*/  ISETP.GT.U32.AND P3, PT, R247, R162, PT ;  /* 0x000000a2f700720c */ /* 0x000fe20003f64070 */
[----:B------:R-:W-:Y:S01]  /*8de0*/  @!P0 IMAD.IADD R159, R159, 0x1, -R247 ;  /* 0x000000019f9f8824 */ /* 0x000fe200078e0af7 */
[----:B------:R-:W-:Y:S01]  /*8df0*/  ISETP.GE.AND P0, PT, R170, RZ, PT ;  /* 0x000000ffaa00720c */ /* 0x000fe20003f06270 */
[----:B------:R-:W-:Y:S01]  /*8e00*/  IMAD.MOV.U32 R156, RZ, RZ, R158 ;  /* 0x000000ffff9c7224 */ /* 0x000fe200078e009e */
[----:B------:R-:W-:Y:S01]  /*8e10*/  LOP3.LUT R170, R240, 0x166, RZ, 0xfc, !PT ;  /* 0x00000166f0aa7812 */ /* 0x000fe200078efcff */
[----:B------:R-:W-:Y:S01]  /*8e20*/  IMAD.HI.U32 R158, R238, R164, RZ ;  /* 0x000000a4ee9e7227 */ /* 0x000fe200078e00ff */
[----:B------:R-:W-:-:S03]  /*8e30*/  ISETP.GT.U32.AND P1, PT, R247, R159, PT ;  /* 0x0000009ff700720c */ /* 0x000fc60003f24070 */
[C---:B------:R-:W-:Y:S01]  /*8e40*/  IMAD R163, R247.reuse, R163, R166 ;  /* 0x000000a3f7a37224 */ /* 0x040fe200078e02a6 */
[----:B------:R-:W-:Y:S01]  /*8e50*/  IABS R166, R170 ;  /* 0x000000aa00a67213 */ /* 0x000fe20000000000 */
[----:B------:R-:W-:Y:S02]  /*8e60*/  IMAD.MOV R165, RZ, RZ, -R158 ;  /* 0x000000ffffa57224 */ /* 0x000fe400078e0a9e */
[--C-:B------:R-:W-:Y:S01]  /*8e70*/  @!P3 IMAD.IADD R162, R162, 0x1, -R247.reuse ;  /* 0x00000001a2a2b824 */ /* 0x100fe200078e0af7 */
[C---:B------:R-:W-:Y:S01]  /*8e80*/  ISETP.GT.U32.AND P3, PT, R247.reuse, R163, PT ;  /* 0x000000a3f700720c */ /* 0x040fe20003f64070 */
[----:B------:R-:W-:Y:S02]  /*8e90*/  IMAD R164, R247, R165, R164 ;  /* 0x000000a5f7a47224 */ /* 0x000fe400078e02a4 */
[----:B------:R-:W-:Y:S01]  /*8ea0*/  @!P6 IMAD.MOV R156, RZ, RZ, -R156 ;  /* 0x000000ffff9ce224 */ /* 0x000fe200078e0a9c */
[----:B------:R-:W-:Y:S01]  /*8eb0*/  ISETP.GE.AND P6, PT, R168, RZ, PT ;  /* 0x000000ffa800720c */ /* 0x000fe20003fc6270 */
[----:B------:R-:W-:Y:S01]  /*8ec0*/  @!P1 IMAD.IADD R159, R159, 0x1, -R247 ;  /* 0x000000019f9f9824 */ /* 0x000fe200078e0af7 */
[C---:B------:R-:W-:Y:S01]  /*8ed0*/  ISETP.GT.U32.AND P1, PT, R247.reuse, R164, PT ;  /* 0x000000a4f700720c */ /* 0x040fe20003f24070 */
[----:B------:R-:W-:Y:S01]  /*8ee0*/  @!P5 IMAD.MOV R157, RZ, RZ, -R157 ;  /* 0x000000ffff9dd224 */ /* 0x000fe200078e0a9d */
[----:B------:R-:W-:Y:S01]  /*8ef0*/  ISETP.GT.U32.AND P5, PT, R247, R161, PT ;  /* 0x000000a1f700720c */ /* 0x000fe20003fa4070 */
[----:B------:R-:W-:Y:S01]  /*8f00*/  @!P4 IMAD.IADD R160, R160, 0x1, -R247 ;  /* 0x00000001a0a0c824 */ /* 0x000fe200078e0af7 */
[----:B------:R-:W-:Y:S01]  /*8f10*/  ISETP.GE.AND P4, PT, R169, RZ, PT ;  /* 0x000000ffa900720c */ /* 0x000fe20003f86270 */
[----:B------:R-:W-:Y:S01]  /*8f20*/  IMAD.HI.U32 R165, R238, R166, RZ ;  /* 0x000000a6eea57227 */ /* 0x000fe200078e00ff */
[----:B------:R-:W-:-:S03]  /*8f30*/  IABS R169, R173 ;  /* 0x000000ad00a97213 */ /* 0x000fc60000000000 */
[----:B------:R-:W-:Y:S02]  /*8f40*/  IMAD.MOV.U32 R158, RZ, RZ, R160 ;  /* 0x000000ffff9e7224 */ /* 0x000fe400078e00a0 */
[----:B------:R-:W-:Y:S02]  /*8f50*/  IMAD.MOV.U32 R160, RZ, RZ, R162 ;  /* 0x000000ffffa07224 */ /* 0x000fe400078e00a2 */
[--C-:B------:R-:W-:Y:S02]  /*8f60*/  @!P3 IMAD.IADD R163, R163, 0x1, -R247.reuse ;  /* 0x00000001a3a3b824 */ /* 0x100fe400078e0af7 */
[----:B------:R-:W-:Y:S02]  /*8f70*/  @!P0 IMAD.MOV R160, RZ, RZ, -R160 ;  /* 0x000000ffffa08224 */ /* 0x000fe400078e0aa0 */
[--C-:B------:R-:W-:Y:S01]  /*8f80*/  @!P1 IMAD.IADD R164, R164, 0x1, -R247.reuse ;  /* 0x00000001a4a49824 */ /* 0x100fe200078e0af7 */
[----:B------:R-:W-:Y:S01]  /*8f90*/  ISETP.GT.U32.AND P0, PT, R247, R163, PT ;  /* 0x000000a3f700720c */ /* 0x000fe20003f04070 */
[----:B------:R-:W-:Y:S01]  /*8fa0*/  @!P6 IMAD.MOV R158, RZ, RZ, -R158 ;  /* 0x000000ffff9ee224 */ /* 0x000fe200078e0a9e */
[----:B------:R-:W-:Y:S01]  /*8fb0*/  ISETP.GE.AND P6, PT, R171, RZ, PT ;  /* 0x000000ffab00720c */ /* 0x000fe20003fc6270 */
[----:B------:R-:W-:Y:S01]  /*8fc0*/  @!P5 IMAD.IADD R161, R161, 0x1, -R247 ;  /* 0x00000001a1a1d824 */ /* 0x000fe200078e0af7 */
[----:B------:R-:W-:Y:S01]  /*8fd0*/  ISETP.GE.AND P5, PT, R167, RZ, PT ;  /* 0x000000ffa700720c */ /* 0x000fe20003fa6270 */
[----:B------:R-:W-:Y:S01]  /*8fe0*/  IMAD.MOV R167, RZ, RZ, -R165 ;  /* 0x000000ffffa77224 */ /* 0x000fe200078e0aa5 */
[----:B------:R-:W-:Y:S01]  /*8ff0*/  LOP3.LUT R171, R240, 0x168, RZ, 0xfc, !PT ;  /* 0x00000168f0ab7812 */ /* 0x000fe200078efcff */
[----:B------:R-:W-:Y:S01]  /*9000*/  IMAD.HI.U32 R165, R238, R169, RZ ;  /* 0x000000a9eea57227 */ /* 0x000fe200078e00ff */
[----:B------:R-:W-:-:S02]  /*9010*/  ISETP.GT.U32.AND P3, PT, R247, R164, PT ;  /* 0x000000a4f700720c */ /* 0x000fc40003f64070 */
[----:B------:R-:W-:Y:S01]  /*9020*/  IABS R168, R171 ;  /* 0x000000ab00a87213 */ /* 0x000fe20000000000 */
[----:B------:R-:W-:Y:S01]  /*9030*/  IMAD R166, R247, R167, R166 ;  /* 0x000000a7f7a67224 */ /* 0x000fe200078e02a6 */
[----:B------:R-:W-:Y:S01]  /*9040*/  ISETP.GE.AND P1, PT, R172, RZ, PT ;  /* 0x000000ffac00720c */ /* 0x000fe20003f26270 */
[----:B------:R-:W-:Y:S01]  /*9050*/  @!P0 IMAD.IADD R163, R163, 0x1, -R247 ;  /* 0x00000001a3a38824 */ /* 0x000fe200078e0af7 */
[----:B------:R-:W-:Y:S01]  /*9060*/  LOP3.LUT R167, R240, 0x16c, RZ, 0xfc, !PT ;  /* 0x0000016cf0a77812 */ /* 0x000fe200078efcff */
[----:B------:R-:W-:Y:S01]  /*9070*/  IMAD.HI.U32 R162, R238, R168, RZ ;  /* 0x000000a8eea27227 */ /* 0x000fe200078e00ff */
[----:B------:R-:W-:Y:S02]  /*9080*/  ISETP.GT.U32.AND P0, PT, R247, R166, PT ;  /* 0x000000a6f700720c */ /* 0x000fe40003f04070 */
[----:B------:R-:W-:Y:S01]  /*9090*/  IABS R172, R179 ;  /* 0x000000b300ac7213 */ /* 0x000fe20000000000 */
[----:B------:R-:W-:Y:S02]  /*90a0*/  IMAD.MOV R162, RZ, RZ, -R162 ;  /* 0x000000ffffa27224 */ /* 0x000fe400078e0aa2 */
[----:B------:R-:W-:Y:S01]  /*90b0*/  @!P4 IMAD.MOV R159, RZ, RZ, -R159 ;  /* 0x000000ffff9fc224 */ /* 0x000fe200078e0a9f */
[----:B------:R-:W-:Y:S01]  /*90c0*/  ISETP.GE.AND P4, PT, R170, RZ, PT ;  /* 0x000000ffaa00720c */ /* 0x000fe20003f86270 */
[----:B------:R-:W-:Y:S01]  /*90d0*/  @!P3 IMAD.IADD R164, R164, 0x1, -R247 ;  /* 0x00000001a4a4b824 */ /* 0x000fe200078e0af7 */
[----:B------:R-:W-:Y:S01]  /*90e0*/  ISETP.GE.AND P3, PT, R173, RZ, PT ;  /* 0x000000ffad00720c */ /* 0x000fe20003f66270 */
[----:B------:R-:W-:Y:S01]  /*90f0*/  IMAD.MOV R170, RZ, RZ, -R165 ;  /* 0x000000ffffaa7224 */ /* 0x000fe200078e0aa5 */
[----:B------:R-:W-:Y:S01]  /*9100*/  IABS R173, R180 ;  /* 0x000000b400ad7213 */ /* 0x000fe20000000000 */
[----:B------:R-:W-:-:S02]  /*9110*/  IMAD R165, R247, R162, R168 ;  /* 0x000000a2f7a57224 */ /* 0x000fc400078e02a8 */
[----:B------:R-:W-:Y:S02]  /*9120*/  IMAD.MOV.U32 R162, RZ, RZ, R164 ;  /* 0x000000ffffa27224 */ /* 0x000fe400078e00a4 */
[----:B------:R-:W-:Y:S02]  /*9130*/  @!P0 IMAD.IADD R166, R166, 0x1, -R247 ;  /* 0x00000001a6a68824 */ /* 0x000fe400078e0af7 */
[----:B------:R-:W-:Y:S01]  /*9140*/  @!P5 IMAD.MOV R162, RZ, RZ, -R162 ;  /* 0x000000ffffa2d224 */ /* 0x000fe200078e0aa2 */
[C---:B------:R-:W-:Y:S01]  /*9150*/  ISETP.GT.U32.AND P5, PT, R247.reuse, R165, PT ;  /* 0x000000a5f700720c */ /* 0x040fe20003fa4070 */
[C---:B------:R-:W-:Y:S01]  /*9160*/  IMAD R168, R247.reuse, R170, R169 ;  /* 0x000000aaf7a87224 */ /* 0x040fe200078e02a9 */
[----:B------:R-:W-:Y:S01]  /*9170*/  ISETP.GT.U32.AND P0, PT, R247, R166, PT ;  /* 0x000000a6f700720c */ /* 0x000fe20003f04070 */
[----:B------:R-:W-:Y:S01]  /*9180*/  @!P1 IMAD.MOV R163, RZ, RZ, -R163 ;  /* 0x000000ffffa39224 */ /* 0x000fe200078e0aa3 */
[----:B------:R-:W-:Y:S01]  /*9190*/  IABS R169, R167 ;  /* 0x000000a700a97213 */ /* 0x000fe20000000000 */
[----:B------:R-:W-:Y:S01]  /*91a0*/  @!P6 IMAD.MOV R161, RZ, RZ, -R161 ;  /* 0x000000ffffa1e224 */ /* 0x000fe200078e0aa1 */
[----:B------:R-:W-:Y:S01]  /*91b0*/  IABS R170, R178 ;  /* 0x000000b200aa7213 */ /* 0x000fe20000000000 */
[----:B------:R-:W-:Y:S01]  /*91c0*/  IMAD.MOV R248, RZ, RZ, -R248 ;  /* 0x000000fffff87224 */ /* 0x000fe200078e0af8 */
[----:B------:R-:W-:Y:S01]  /*91d0*/  ISETP.GE.AND P1, PT, R167, RZ, PT ;  /* 0x000000ffa700720c */ /* 0x000fe20003f26270 */
[----:B------:R-:W-:Y:S01]  /*91e0*/  IMAD.HI.U32 R164, R238, R169, RZ ;  /* 0x000000a9eea47227 */ /* 0x000fe200078e00ff */
[----:B------:R-:W-:-:S03]  /*91f0*/  ISETP.GE.AND P6, PT, R171, RZ, PT ;  /* 0x000000ffab00720c */ /* 0x000fc60003fc6270 */
[--C-:B------:R-:W-:Y:S02]  /*9200*/  @!P5 IMAD.IADD R165, R165, 0x1, -R247.reuse ;  /* 0x00000001a5a5d824 */ /* 0x100fe400078e0af7 */
[----:B------:R-:W-:Y:S01]  /*9210*/  @!P0 IMAD.IADD R166, R166, 0x1, -R247 ;  /* 0x00000001a6a68824 */ /* 0x000fe200078e0af7 */
[C---:B------:R-:W-:Y:S01]  /*9220*/  ISETP.GT.U32.AND P0, PT, R247.reuse, R168, PT ;  /* 0x000000a8f700720c */ /* 0x040fe20003f04070 */
[----:B------:R-:W-:Y:S01]  /*9230*/  IMAD.HI.U32 R167, R238, R170, RZ ;  /* 0x000000aaeea77227 */ /* 0x000fe200078e00ff */
[----:B------:R-:W-:-:S03]  /*9240*/  ISETP.GT.U32.AND P5, PT, R247, R165, PT ;  /* 0x000000a5f700720c */ /* 0x000fc60003fa4070 */
[----:B------:R-:W-:Y:S02]  /*9250*/  IMAD.MOV R164, RZ, RZ, -R164 ;  /* 0x000000ffffa47224 */ /* 0x000fe400078e0aa4 */
[----:B------:R-:W-:Y:S02]  /*9260*/  IMAD.MOV R171, RZ, RZ, -R167 ;  /* 0x000000ffffab7224 */ /* 0x000fe400078e0aa7 */
[C---:B------:R-:W-:Y:S02]  /*9270*/  IMAD R167, R247.reuse, R164, R169 ;  /* 0x000000a4f7a77224 */ /* 0x040fe400078e02a9 */
[----:B------:R-:W-:Y:S02]  /*9280*/  IMAD R170, R247, R171, R170 ;  /* 0x000000abf7aa7224 */ /* 0x000fe400078e02aa */
[--C-:B------:R-:W-:Y:S02]  /*9290*/  @!P0 IMAD.IADD R168, R168, 0x1, -R247.reuse ;  /* 0x00000001a8a88824 */ /* 0x100fe400078e0af7 */
[----:B------:R-:W-:Y:S01]  /*92a0*/  @!P5 IMAD.IADD R165, R165, 0x1, -R247 ;  /* 0x00000001a5a5d824 */ /* 0x000fe200078e0af7 */
[C---:B------:R-:W-:Y:S01]  /*92b0*/  ISETP.GT.U32.AND P5, PT, R247.reuse, R167, PT ;  /* 0x000000a7f700720c */ /* 0x040fe20003fa4070 */
[----:B------:R-:W-:Y:S01]  /*92c0*/  IMAD.HI.U32 R164, R238, R172, RZ ;  /* 0x000000aceea47227 */ /* 0x000fe200078e00ff */
[----:B------:R-:W-:-:S03]  /*92d0*/  ISETP.GT.U32.AND P0, PT, R247, R170, PT ;  /* 0x000000aaf700720c */ /* 0x000fc60003f04070 */
[----:B------:R-:W-:-:S04]  /*92e0*/  IMAD.HI.U32 R169, R238, R173, RZ ;  /* 0x000000adeea97227 */ /* 0x000fc800078e00ff */
[----:B------:R-:W-:Y:S02]  /*92f0*/  IMAD.MOV R164, RZ, RZ, -R164 ;  /* 0x000000ffffa47224 */ /* 0x000fe400078e0aa4 */
[----:B------:R-:W-:Y:S02]  /*9300*/  IMAD.MOV R174, RZ, RZ, -R169 ;  /* 0x000000ffffae7224 */ /* 0x000fe400078e0aa9 */
[C---:B------:R-:W-:Y:S02]  /*9310*/  IMAD R169, R247.reuse, R164, R172 ;  /* 0x000000a4f7a97224 */ /* 0x040fe400078e02ac */
[----:B------:R-:W-:Y:S01]  /*9320*/  IMAD R172, R247, R174, R173 ;  /* 0x000000aef7ac7224 */ /* 0x000fe200078e02ad */
[----:B------:R-:W-:Y:S01]  /*9330*/  IABS R174, R182 ;  /* 0x000000b600ae7213 */ /* 0x000fe20000000000 */
[--C-:B------:R-:W-:Y:S01]  /*9340*/  @!P5 IMAD.IADD R167, R167, 0x1, -R247.reuse ;  /* 0x00000001a7a7d824 */ /* 0x100fe200078e0af7 */
[----:B------:R-:W-:Y:S01]  /*9350*/  ISETP.GT.U32.AND P5, PT, R247, R168, PT ;  /* 0x000000a8f700720c */ /* 0x000fe20003fa4070 */
[----:B------:R-:W-:-:S02]  /*9360*/  @!P0 IMAD.IADD R170, R170, 0x1, -R247 ;  /* 0x00000001aaaa8824 */ /* 0x000fc400078e0af7 */
[----:B------:R-:W-:Y:S02]  /*9370*/  IMAD.MOV.U32 R164, RZ, RZ, R166 ;  /* 0x000000ffffa47224 */ /* 0x000fe400078e00a6 */
[----:B------:R-:W-:Y:S01]  /*9380*/  IMAD.HI.U32 R166, R238, R174, RZ ;  /* 0x000000aeeea67227 */ /* 0x000fe200078e00ff */
[----:B------:R-:W-:-:S03]  /*9390*/  ISETP.GT.U32.AND P0, PT, R247, R170, PT ;  /* 0x000000aaf700720c */ /* 0x000fc60003f04070 */
[----:B------:R-:W-:Y:S02]  /*93a0*/  IMAD.MOV R173, RZ, RZ, -R166 ;  /* 0x000000ffffad7224 */ /* 0x000fe400078e0aa6 */
[----:B------:R-:W-:-:S04]  /*93b0*/  IMAD.HI.U32 R171, R238, R175, RZ ;  /* 0x000000afeeab7227 */ /* 0x000fc800078e00ff */
[----:B------:R-:W-:Y:S01]  /*93c0*/  @!P4 IMAD.MOV R164, RZ, RZ, -R164 ;  /* 0x000000ffffa4c224 */ /* 0x000fe200078e0aa4 */
[C---:B------:R-:W-:Y:S01]  /*93d0*/  ISETP.GT.U32.AND P4, PT, R247.reuse, R167, PT ;  /* 0x000000a7f700720c */ /* 0x040fe20003f84070 */
[----:B------:R-:W-:Y:S01]  /*93e0*/  @!P6 IMAD.MOV R165, RZ, RZ, -R165 ;  /* 0x000000ffffa5e224 */ /* 0x000fe200078e0aa5 */
[C---:B------:R-:W-:Y:S01]  /*93f0*/  ISETP.GT.U32.AND P6, PT, R247.reuse, R169, PT ;  /* 0x000000a9f700720c */ /* 0x040fe20003fc4070 */
[----:B------:R-:W-:Y:S01]  /*9400*/  @!P5 IMAD.IADD R168, R168, 0x1, -R247 ;  /* 0x00000001a8a8d824 */ /* 0x000fe200078e0af7 */
[C---:B------:R-:W-:Y:S01]  /*9410*/  ISETP.GT.U32.AND P5, PT, R247.reuse, R172, PT ;  /* 0x000000acf700720c */ /* 0x040fe20003fa4070 */
[C---:B------:R-:W-:Y:S02]  /*9420*/  IMAD R174, R247.reuse, R173, R174 ;  /* 0x000000adf7ae7224 */ /* 0x040fe400078e02ae */
[----:B------:R-:W-:Y:S02]  /*9430*/  IMAD.MOV R176, RZ, RZ, -R171 ;  /* 0x000000ffffb07224 */ /* 0x000fe400078e0aab */
[----:B------:R-:W-:Y:S01]  /*9440*/  @!P0 IMAD.IADD R170, R170, 0x1, -R247 ;  /* 0x00000001aaaa8824 */ /* 0x000fe200078e0af7 */
[C---:B------:R-:W-:Y:S01]  /*9450*/  ISETP.GT.U32.AND P0, PT, R247.reuse, R174, PT ;  /* 0x000000aef700720c */ /* 0x040fe20003f04070 */
[----:B------:R-:W-:Y:S01]  /*9460*/  IMAD R171, R247, R176, R175 ;  /* 0x000000b0f7ab7224 */ /* 0x000fe200078e02af */
[----:B------:R-:W-:Y:S01]  /*9470*/  IABS R175, R183 ;  /* 0x000000b700af7213 */ /* 0x000fe20000000000 */
[----:B------:R-:W-:-:S02]  /*9480*/  @!P4 IMAD.IADD R167, R167, 0x1, -R247 ;  /* 0x00000001a7a7c824 */ /* 0x000fc400078e0af7 */
[----:B------:R-:W-:Y:S01]  /*9490*/  @!P6 IMAD.IADD R169, R169, 0x1, -R247 ;  /* 0x00000001a9a9e824 */ /* 0x000fe200078e0af7 */
[----:B------:R-:W-:Y:S01]  /*94a0*/  ISETP.GT.U32.AND P4, PT, R247, R171, PT ;  /* 0x000000abf700720c */ /* 0x000fe20003f84070 */
[----:B------:R-:W-:Y:S01]  /*94b0*/  IMAD.HI.U32 R166, R238, R175, RZ ;  /* 0x000000afeea67227 */ /* 0x000fe200078e00ff */
[----:B------:R-:W-:-:S03]  /*94c0*/  ISETP.GE.AND P6, PT, R178, RZ, PT ;  /* 0x000000ffb200720c */ /* 0x000fc60003fc6270 */
[----:B------:R-:W-:Y:S01]  /*94d0*/  @!P5 IMAD.IADD R172, R172, 0x1, -R247 ;  /* 0x00000001acacd824 */ /* 0x000fe200078e0af7 */
[----:B------:R-:W-:Y:S01]  /*94e0*/  ISETP.GE.AND P5, PT, R179, RZ, PT ;  /* 0x000000ffb300720c */ /* 0x000fe20003fa6270 */
[----:B------:R-:W-:Y:S01]  /*94f0*/  IMAD.MOV R176, RZ, RZ, -R166 ;  /* 0x000000ffffb07224 */ /* 0x000fe200078e0aa6 */
[----:B------:R-:W-:Y:S01]  /*9500*/  LOP3.LUT R179, R240, 0x17c, RZ, 0xfc, !PT ;  /* 0x0000017cf0b37812 */ /* 0x000fe200078efcff */
[----:B------:R-:W-:-:S04]  /*9510*/  IMAD.HI.U32 R166, R238, R177, RZ ;  /* 0x000000b1eea67227 */ /* 0x000fc800078e00ff */
[----:B------:R-:W-:Y:S01]  /*9520*/  @!P0 IMAD.IADD R174, R174, 0x1, -R247 ;  /* 0x00000001aeae8824 */ /* 0x000fe200078e0af7 */
[C---:B------:R-:W-:Y:S01]  /*9530*/  ISETP.GT.U32.AND P0, PT, R247.reuse, R172, PT ;  /* 0x000000acf700720c */ /* 0x040fe20003f04070 */
[----:B------:R-:W-:Y:S01]  /*9540*/  IMAD R173, R247, R176, R175 ;  /* 0x000000b0f7ad7224 */ /* 0x000fe200078e02af */
[----:B------:R-:W-:Y:S01]  /*9550*/  IABS R175, R179 ;  /* 0x000000b300af7213 */ /* 0x000fe20000000000 */
[----:B------:R-:W-:Y:S02]  /*9560*/  IMAD.MOV R176, RZ, RZ, -R166 ;  /* 0x000000ffffb07224 */ /* 0x000fe400078e0aa6 */
[----:B------:R-:W-:Y:S02]  /*9570*/  IMAD.MOV.U32 R166, RZ, RZ, R168 ;  /* 0x000000ffffa67224 */ /* 0x000fe400078e00a8 */
[----:B------:R-:W-:Y:S02]  /*9580*/  IMAD.MOV.U32 R168, RZ, RZ, R170 ;  /* 0x000000ffffa87224 */ /* 0x000fe400078e00aa */
[----:B------:R-:W-:Y:S01]  /*9590*/  @!P4 IMAD.IADD R171, R171, 0x1, -R247 ;  /* 0x00000001ababc824 */ /* 0x000fe200078e0af7 */
[C---:B------:R-:W-:Y:S01]  /*95a0*/  ISETP.GT.U32.AND P4, PT, R247.reuse, R169, PT ;  /* 0x000000a9f700720c */ /* 0x040fe20003f84070 */
[----:B------:R-:W-:-:S02]  /*95b0*/  IMAD R176, R247, R176, R177 ;  /* 0x000000b0f7b07224 */ /* 0x000fc400078e02b1 */
[----:B------:R-:W-:Y:S01]  /*95c0*/  @!P6 IMAD.MOV R168, RZ, RZ, -R168 ;  /* 0x000000ffffa8e224 */ /* 0x000fe200078e0aa8 */
[C---:B------:R-:W-:Y:S01]  /*95d0*/  ISETP.GT.U32.AND P6, PT, R247.reuse, R173, PT ;  /* 0x000000adf700720c */ /* 0x040fe20003fc4070 */
[----:B------:R-:W-:Y:S01]  /*95e0*/  @!P3 IMAD.MOV R166, RZ, RZ, -R166 ;  /* 0x000000ffffa6b224 */ /* 0x000fe200078e0aa6 */
[C---:B------:R-:W-:Y:S01]  /*95f0*/  ISETP.GT.U32.AND P3, PT, R247.reuse, R174, PT ;  /* 0x000000aef700720c */ /* 0x040fe20003f64070 */
[----:B------:R-:W-:Y:S01]  /*9600*/  @!P0 IMAD.IADD R172, R172, 0x1, -R247 ;  /* 0x00000001acac8824 */ /* 0x000fe200078e0af7 */
[----:B------:R-:W-:Y:S01]  /*9610*/  ISETP.GT.U32.AND P0, PT, R247, R176, PT ;  /* 0x000000b0f700720c */ /* 0x000fe20003f04070 */
[----:B------:R-:W-:-:S04]  /*9620*/  IMAD.HI.U32 R170, R238, R175, RZ ;  /* 0x000000afeeaa7227 */ /* 0x000fc800078e00ff */
[----:B------:R-:W-:Y:S02]  /*9630*/  IMAD.MOV R170, RZ, RZ, -R170 ;  /* 0x000000ffffaa7224 */ /* 0x000fe400078e0aaa */
[--C-:B------:R-:W-:Y:S01]  /*9640*/  @!P4 IMAD.IADD R169, R169, 0x1, -R247.reuse ;  /* 0x00000001a9a9c824 */ /* 0x100fe200078e0af7 */
[----:B------:R-:W-:Y:S01]  /*9650*/  ISETP.GE.AND P4, PT, R180, RZ, PT ;  /* 0x000000ffb400720c */ /* 0x000fe20003f86270 */
[----:B------:R-:W-:Y:S01]  /*9660*/  @!P6 IMAD.IADD R173, R173, 0x1, -R247 ;  /* 0x00000001adade824 */ /* 0x000fe200078e0af7 */
[----:B------:R-:W-:Y:S01]  /*9670*/  LOP3.LUT R180, R240, 0x17e, RZ, 0xfc, !PT ;  /* 0x0000017ef0b47812 */ /* 0x000fe200078efcff */
[----:B------:R-:W-:Y:S01]  /*9680*/  IMAD R175, R247, R170, R175 ;  /* 0x000000aaf7af7224 */ /* 0x000fe200078e02af */
[----:B------:R-:W-:Y:S01]  /*9690*/  ISETP.GE.AND P6, PT, R183, RZ, PT ;  /* 0x000000ffb700720c */ /* 0x000fe20003fc6270 */
[--C-:B------:R-:W-:Y:S01]  /*96a0*/  @!P3 IMAD.IADD R174, R174, 0x1, -R247.reuse ;  /* 0x00000001aeaeb824 */ /* 0x100fe200078e0af7 */
[----:B------:R-:W-:Y:S01]  /*96b0*/  ISETP.GE.AND P3, PT, R182, RZ, PT ;  /* 0x000000ffb600720c */ /* 0x000fe20003f66270 */
[----:B------:R-:W-:Y:S01]  /*96c0*/  @!P0 IMAD.IADD R176, R176, 0x1, -R247 ;  /* 0x00000001b0b08824 */ /* 0x000fe200078e0af7 */
[C---:B------:R-:W-:Y:S01]  /*96d0*/  ISETP.GT.U32.AND P0, PT, R247.reuse, R173, PT ;  /* 0x000000adf700720c */ /* 0x040fe20003f04070 */
[----:B------:R-:W-:Y:S01]  /*96e0*/  @!P5 IMAD.MOV R169, RZ, RZ, -R169 ;  /* 0x000000ffffa9d224 */ /* 0x000fe200078e0aa9 */
[C---:B------:R-:W-:Y:S01]  /*96f0*/  ISETP.GT.U32.AND P5, PT, R247.reuse, R175, PT ;  /* 0x000000aff700720c */ /* 0x040fe20003fa4070 */
[----:B------:R-:W-:Y:S01]  /*9700*/  IMAD.MOV.U32 R170, RZ, RZ, R172 ;  /* 0x000000ffffaa7224 */ /* 0x000fe200078e00ac */
[----:B------:R-:W-:Y:S01]  /*9710*/  IABS R178, R180 ;  /* 0x000000b400b27213 */ /* 0x000fe20000000000 */
[----:B------:R-:W-:Y:S01]  /*9720*/  IMAD.MOV.U32 R172, RZ, RZ, R174 ;  /* 0x000000ffffac7224 */ /* 0x000fe200078e00ae */
[----:B------:R-:W-:Y:S01]  /*9730*/  LOP3.LUT R174, R240, 0x180, RZ, 0xfc, !PT ;  /* 0x00000180f0ae7812 */ /* 0x000fe200078efcff */
[----:B------:R-:W-:Y:S01]  /*9740*/  @!P1 IMAD.MOV R167, RZ, RZ, -R167 ;  /* 0x000000ffffa79224 */ /* 0x000fe200078e0aa7 */
[----:B------:R-:W-:Y:S01]  /*9750*/  ISETP.GT.U32.AND P1, PT, R247, R171, PT ;  /* 0x000000abf700720c */ /* 0x000fe20003f24070 */
[----:B------:R-:W-:Y:S01]  /*9760*/  IMAD.HI.U32 R177, R238, R178, RZ ;  /* 0x000000b2eeb17227 */ /* 0x000fe200078e00ff */
[----:B------:R-:W-:-:S02]  /*9770*/  LOP3.LUT R182, R240, 0x182, RZ, 0xfc, !PT ;  /* 0x00000182f0b67812 */ /* 0x000fc400078efcff */
[----:B------:R-:W-:Y:S01]  /*9780*/  IABS R183, R185 ;  /* 0x000000b900b77213 */ /* 0x000fe20000000000 */
[----:B------:R-:W-:Y:S01]  /*9790*/  @!P3 IMAD.MOV R172, RZ, RZ, -R172 ;  /* 0x000000ffffacb224 */ /* 0x000fe200078e0aac */
[----:B------:R-:W-:Y:S01]  /*97a0*/  ISETP.GE.AND P3, PT, R179, RZ, PT ;  /* 0x000000ffb300720c */ /* 0x000fe20003f66270 */
[--C-:B------:R-:W-:Y:S01]  /*97b0*/  @!P0 IMAD.IADD R173, R173, 0x1, -R247.reuse ;  /* 0x00000001adad8824 */ /* 0x100fe200078e0af7 */
[----:B------:R-:W-:Y:S01]  /*97c0*/  IABS R179, R174 ;  /* 0x000000ae00b37213 */ /* 0x000fe20000000000 */
[----:B------:R-:W-:Y:S01]  /*97d0*/  @!P5 IMAD.IADD R175, R175, 0x1, -R247 ;  /* 0x00000001afafd824 */ /* 0x000fe200078e0af7 */
[----:B------:R-:W-:Y:S01]  /*97e0*/  ISETP.GE.AND P0, PT, R180, RZ, PT ;  /* 0x000000ffb400720c */ /* 0x000fe20003f06270 */
[----:B------:R-:W-:Y:S01]  /*97f0*/  IMAD.MOV R177, RZ, RZ, -R177 ;  /* 0x000000ffffb17224 */ /* 0x000fe200078e0ab1 */
[----:B------:R-:W-:Y:S01]  /*9800*/  IABS R186, R182 ;  /* 0x000000b600ba7213 */ /* 0x000fe20000000000 */
[----:B------:R-:W-:Y:S01]  /*9810*/  @!P6 IMAD.MOV R173, RZ, RZ, -R173 ;  /* 0x000000ffffade224 */ /* 0x000fe200078e0aad */
[C---:B------:R-:W-:Y:S01]  /*9820*/  ISETP.GT.U32.AND P6, PT, R247.reuse, R175, PT ;  /* 0x000000aff700720c */ /* 0x040fe20003fc4070 */
[----:B------:R-:W-:Y:S01]  /*9830*/  IMAD R178, R247, R177, R178 ;  /* 0x000000b1f7b27224 */ /* 0x000fe200078e02b2 */
[----:B------:R-:W-:Y:S01]  /*9840*/  ISETP.GE.AND P5, PT, R174, RZ, PT ;  /* 0x000000ffae00720c */ /* 0x000fe20003fa6270 */
[----:B------:R-:W-:-:S04]  /*9850*/  IMAD.HI.U32 R177, R238, R179, RZ ;  /* 0x000000b3eeb17227 */ /* 0x000fc800078e00ff */
[----:B------:R-:W-:Y:S02]  /*9860*/  IMAD.MOV R180, RZ, RZ, -R177 ;  /* 0x000000ffffb47224 */ /* 0x000fe400078e0ab1 */
[----:B------:R-:W-:Y:S01]  /*9870*/  @!P4 IMAD.MOV R170, RZ, RZ, -R170 ;  /* 0x000000ffffaac224 */ /* 0x000fe200078e0aaa */
[C---:B------:R-:W-:Y:S01]  /*9880*/  ISETP.GT.U32.AND P4, PT, R247.reuse, R176, PT ;  /* 0x000000b0f700720c */ /* 0x040fe20003f84070 */
[----:B------:R-:W-:Y:S02]  /*9890*/  IMAD R177, R247, R180, R179 ;  /* 0x000000b4f7b17224 */ /* 0x000fe400078e02b3 */
[--C-:B------:R-:W-:Y:S02]  /*98a0*/  @!P6 IMAD.IADD R175, R175, 0x1, -R247.reuse ;  /* 0x00000001afafe824 */ /* 0x100fe400078e0af7 */
[----:B------:R-:W-:Y:S01]  /*98b0*/  @!P1 IMAD.IADD R171, R171, 0x1, -R247 ;  /* 0x00000001abab9824 */ /* 0x000fe200078e0af7 */
[----:B------:R-:W-:Y:S01]  /*98c0*/  ISETP.GT.U32.AND P6, PT, R247, R177, PT ;  /* 0x000000b1f700720c */ /* 0x000fe20003fc4070 */
[----:B------:R-:W-:Y:S01]  /*98d0*/  IMAD.HI.U32 R180, R238, R183, RZ ;  /* 0x000000b7eeb47227 */ /* 0x000fe200078e00ff */
[----:B------:R-:W-:-:S03]  /*98e0*/  ISETP.GE.AND P1, PT, R181, RZ, PT ;  /* 0x000000ffb500720c */ /* 0x000fc60003f26270 */
[----:B------:R-:W-:Y:S02]  /*98f0*/  @!P3 IMAD.MOV R175, RZ, RZ, -R175 ;  /* 0x000000ffffafb224 */ /* 0x000fe400078e0aaf */
[----:B------:R-:W-:Y:S01]  /*9900*/  @!P4 IMAD.IADD R176, R176, 0x1, -R247 ;  /* 0x00000001b0b0c824 */ /* 0x000fe200078e0af7 */
[----:B------:R-:W-:Y:S01]  /*9910*/  ISETP.GT.U32.AND P4, PT, R247, R178, PT ;  /* 0x000000b2f700720c */ /* 0x000fe20003f84070 */
[----:B------:R-:W-:Y:S02]  /*9920*/  IMAD.MOV R180, RZ, RZ, -R180 ;  /* 0x000000ffffb47224 */ /* 0x000fe400078e0ab4 */
[----:B------:R-:W-:Y:S02]  /*9930*/  IMAD.MOV.U32 R174, RZ, RZ, R176 ;  /* 0x000000ffffae7224 */ /* 0x000fe400078e00b0 */
[----:B------:R-:W-:-:S04]  /*9940*/  IMAD.HI.U32 R176, R238, R186, RZ ;  /* 0x000000baeeb07227 */ /* 0x000fc800078e00ff */
[----:B------:R-:W-:Y:S02]  /*9950*/  @!P6 IMAD.IADD R177, R177, 0x1, -R247 ;  /* 0x00000001b1b1e824 */ /* 0x000fe400078e0af7 */
[----:B------:R-:W-:Y:S02]  /*9960*/  IMAD.MOV R176, RZ, RZ, -R176 ;  /* 0x000000ffffb07224 */ /* 0x000fe400078e0ab0 */
[----:B------:R-:W-:Y:S01]  /*9970*/  @!P1 IMAD.MOV R171, RZ, RZ, -R171 ;  /* 0x000000ffffab9224 */ /* 0x000fe200078e0aab */
[----:B------:R-:W-:Y:S01]  /*9980*/  ISETP.GE.AND P1, PT, R184, RZ, PT ;  /* 0x000000ffb800720c */ /* 0x000fe20003f26270 */
[C---:B------:R-:W-:Y:S01]  /*9990*/  IMAD R186, R247.reuse, R176, R186 ;  /* 0x000000b0f7ba7224 */ /* 0x040fe200078e02ba */
[C---:B------:R-:W-:Y:S01]  /*99a0*/  ISETP.GT.U32.AND P6, PT, R247.reuse, R177, PT ;  /* 0x000000b1f700720c */ /* 0x040fe20003fc4070 */
[----:B------:R-:W-:Y:S01]  /*99b0*/  @!P4 IMAD.IADD R178, R178, 0x1, -R247 ;  /* 0x00000001b2b2c824 */ /* 0x000fe200078e0af7 */
[----:B------:R-:W-:Y:S01]  /*99c0*/  LOP3.LUT R184, R240, 0x184, RZ, 0xfc, !PT ;  /* 0x00000184f0b87812 */ /* 0x000fe200078efcff */
[C---:B------:R-:W-:Y:S01]  /*99d0*/  IMAD R180, R247.reuse, R180, R183 ;  /* 0x000000b4f7b47224 */ /* 0x040fe200078e02b7 */
[----:B------:R-:W-:Y:S01]  /*99e0*/  ISETP.GT.U32.AND P3, PT, R247, R186, PT ;  /* 0x000000baf700720c */ /* 0x000fe20003f64070 */
[----:B------:R-:W-:Y:S01]  /*99f0*/  IMAD.HI.U32 R183, R238, R193, RZ ;  /* 0x000000c1eeb77227 */ /* 0x000fe200078e00ff */
[----:B------:R-:W-:-:S02]  /*9a00*/  IABS R181, R184 ;  /* 0x000000b800b57213 */ /* 0x000fc40000000000 */
[----:B------:R-:W-:Y:S01]  /*9a10*/  ISETP.GT.U32.AND P4, PT, R247, R178, PT ;  /* 0x000000b2f700720c */ /* 0x000fe20003f84070 */
[----:B------:R-:W-:Y:S02]  /*9a20*/  IMAD.MOV R194, RZ, RZ, -R183 ;  /* 0x000000ffffc27224 */ /* 0x000fe400078e0ab7 */
[----:B------:R-:W-:-:S04]  /*9a30*/  IMAD.HI.U32 R179, R238, R181, RZ ;  /* 0x000000b5eeb37227 */ /* 0x000fc800078e00ff */
[----:B------:R-:W-:Y:S01]  /*9a40*/  @!P1 IMAD.MOV R174, RZ, RZ, -R174 ;  /* 0x000000ffffae9224 */ /* 0x000fe200078e0aae */
[----:B------:R-:W-:Y:S01]  /*9a50*/  ISETP.GE.AND P1, PT, R182, RZ, PT ;  /* 0x000000ffb600720c */ /* 0x000fe20003f26270 */
[----:B------:R-:W-:Y:S02]  /*9a60*/  @!P6 IMAD.IADD R177, R177, 0x1, -R247 ;  /* 0x00000001b1b1e824 */ /* 0x000fe400078e0af7 */
[----:B------:R-:W-:Y:S02]  /*9a70*/  IMAD.MOV R182, RZ, RZ, -R179 ;  /* 0x000000ffffb67224 */ /* 0x000fe400078e0ab3 */
[----:B------:R-:W-:Y:S01]  /*9a80*/  @!P5 IMAD.MOV R177, RZ, RZ, -R177 ;  /* 0x000000ffffb1d224 */ /* 0x000fe200078e0ab1 */
[C---:B------:R-:W-:Y:S01]  /*9a90*/  ISETP.GT.U32.AND P5, PT, R247.reuse, R180, PT ;  /* 0x000000b4f700720c */ /* 0x040fe20003fa4070 */
[----:B------:R-:W-:Y:S02]  /*9aa0*/  IMAD R179, R247, R182, R181 ;  /* 0x000000b6f7b37224 */ /* 0x000fe400078e02b5 */
[----:B------:R-:W-:-:S02]  /*9ab0*/  @!P3 IMAD.IADD R186, R186, 0x1, -R247 ;  /* 0x00000001babab824 */ /* 0x000fc400078e0af7 */
[--C-:B------:R-:W-:Y:S01]  /*9ac0*/  @!P4 IMAD.IADD R178, R178, 0x1, -R247.reuse ;  /* 0x00000001b2b2c824 */ /* 0x100fe200078e0af7 */
[C---:B------:R-:W-:Y:S01]  /*9ad0*/  ISETP.GT.U32.AND P6, PT, R247.reuse, R179, PT ;  /* 0x000000b3f700720c */ /* 0x040fe20003fc4070 */
[----:B------:R-:W-:Y:S01]  /*9ae0*/  IMAD.HI.U32 R182, R238, R189, RZ ;  /* 0x000000bdeeb67227 */ /* 0x000fe200078e00ff */
[----:B------:R-:W-:Y:S02]  /*9af0*/  ISETP.GT.U32.AND P3, PT, R247, R186, PT ;  /* 0x000000baf700720c */ /* 0x000fe40003f64070 */
[----:B------:R-:W-:Y:S01]  /*9b00*/  ISETP.GE.AND P4, PT, R184, RZ, PT ;  /* 0x000000ffb800720c */ /* 0x000fe20003f86270 */
[----:B------:R-:W-:Y:S01]  /*9b10*/  IMAD.MOV.U32 R176, RZ, RZ, R178 ;  /* 0x000000ffffb07224 */ /* 0x000fe200078e00b2 */
[----:B------:R-:W-:Y:S01]  /*9b20*/  IABS R184, R190 ;  /* 0x000000be00b87213 */ /* 0x000fe20000000000 */
[----:B------:R-:W-:Y:S02]  /*9b30*/  @!P5 IMAD.IADD R180, R180, 0x1, -R247 ;  /* 0x00000001b4b4d824 */ /* 0x000fe400078e0af7 */
[----:B------:R-:W-:Y:S01]  /*9b40*/  @!P0 IMAD.MOV R176, RZ, RZ, -R176 ;  /* 0x000000ffffb08224 */ /* 0x000fe200078e0ab0 */
[----:B------:R-:W-:Y:S01]  /*9b50*/  ISETP.GE.AND P0, PT, R185, RZ, PT ;  /* 0x000000ffb900720c */ /* 0x000fe20003f06270 */
[----:B------:R-:W-:Y:S01]  /*9b60*/  IMAD.HI.U32 R178, R238, R184, RZ ;  /* 0x000000b8eeb27227 */ /* 0x000fe200078e00ff */
[----:B------:R-:W-:-:S02]  /*9b70*/  IABS R185, R201 ;  /* 0x000000c900b97213 */ /* 0x000fc40000000000 */
[----:B------:R-:W-:Y:S01]  /*9b80*/  ISETP.GT.U32.AND P5, PT, R247, R180, PT ;  /* 0x000000b4f700720c */ /* 0x000fe20003fa4070 */
[----:B------:R-:W-:Y:S02]  /*9b90*/  IMAD.MOV R178, RZ, RZ, -R178 ;  /* 0x000000ffffb27224 */ /* 0x000fe400078e0ab2 */
[----:B------:R-:W-:-:S04]  /*9ba0*/  IMAD.HI.U32 R181, R238, R185, RZ ;  /* 0x000000b9eeb57227 */ /* 0x000fc800078e00ff */
[--C-:B------:R-:W-:Y:S01]  /*9bb0*/  @!P3 IMAD.IADD R186, R186, 0x1, -R247.reuse ;  /* 0x00000001babab824 */ /* 0x100fe200078e0af7 */
[----:B------:R-:W-:Y:S01]  /*9bc0*/  ISETP.GE.AND P3, PT, R190, RZ, PT ;  /* 0x000000ffbe00720c */ /* 0x000fe20003f66270 */
[----:B------:R-:W-:Y:S02]  /*9bd0*/  @!P6 IMAD.IADD R179, R179, 0x1, -R247 ;  /* 0x00000001b3b3e824 */ /* 0x000fe400078e0af7 */
[----:B------:R-:W-:Y:S02]  /*9be0*/  IMAD.MOV R190, RZ, RZ, -R181 ;  /* 0x000000ffffbe7224 */ /* 0x000fe400078e0ab5 */
[C---:B------:R-:W-:Y:S01]  /*9bf0*/  IMAD R181, R247.reuse, R178, R184 ;  /* 0x000000b2f7b57224 */ /* 0x040fe200078e02b8 */
[----:B------:R-:W-:Y:S01]  /*9c00*/  ISETP.GT.U32.AND P6, PT, R247, R179, PT ;  /* 0x000000b3f700720c */ /* 0x000fe20003fc4070 */
[----:B------:R-:W-:Y:S02]  /*9c10*/  IMAD.MOV R192, RZ, RZ, -R182 ;  /* 0x000000ffffc07224 */ /* 0x000fe400078e0ab6 */
[----:B------:R-:W-:-:S02]  /*9c20*/  IMAD.MOV.U32 R178, RZ, RZ, R186 ;  /* 0x000000ffffb27224 */ /* 0x000fc400078e00ba */
[C---:B------:R-:W-:Y:S01]  /*9c30*/  IMAD R183, R247.reuse, R192, R189 ;  /* 0x000000c0f7b77224 */ /* 0x040fe200078e02bd */
[----:B------:R-:W-:Y:S01]  /*9c40*/  IABS R189, R202 ;  /* 0x000000ca00bd7213 */ /* 0x000fe20000000000 */
[----:B------:R-:W-:Y:S01]  /*9c50*/  @!P1 IMAD.MOV R178, RZ, RZ, -R178 ;  /* 0x000000ffffb29224 */ /* 0x000fe200078e0ab2 */
[C---:B------:R-:W-:Y:S01]  /*9c60*/  ISETP.GT.U32.AND P1, PT, R247.reuse, R181, PT ;  /* 0x000000b5f700720c */ /* 0x040fe20003f24070 */
[----:B------:R-:W-:Y:S01]  /*9c70*/  @!P5 IMAD.IADD R180, R180, 0x1, -R247 ;  /* 0x00000001b4b4d824 */ /* 0x000fe200078e0af7 */
[C---:B------:R-:W-:Y:S01]  /*9c80*/  ISETP.GT.U32.AND P5, PT, R247.reuse, R183, PT ;  /* 0x000000b7f700720c */ /* 0x040fe20003fa4070 */
[C---:B------:R-:W-:Y:S01]  /*9c90*/  IMAD R182, R247.reuse, R190, R185 ;  /* 0x000000bef7b67224 */ /* 0x040fe200078e02b9 */
[----:B------:R-:W-:Y:S01]  /*9ca0*/  IABS R192, R200 ;  /* 0x000000c800c07213 */ /* 0x000fe20000000000 */
[----:B------:R-:W-:Y:S01]  /*9cb0*/  IMAD R184, R247, R194, R193 ;  /* 0x000000c2f7b87224 */ /* 0x000fe200078e02c1 */
[----:B------:R-:W-:Y:S01]  /*9cc0*/  IABS R193, R199 ;  /* 0x000000c700c17213 */ /* 0x000fe20000000000 */
[----:B------:R-:W-:Y:S01]  /*9cd0*/  @!P6 IMAD.IADD R179, R179, 0x1, -R247 ;  /* 0x00000001b3b3e824 */ /* 0x000fe200078e0af7 */
[----:B------:R-:W-:Y:S01]  /*9ce0*/  ISETP.GT.U32.AND P6, PT, R247, R182, PT ;  /* 0x000000b6f700720c */ /* 0x000fe20003fc4070 */
[----:B------:R-:W-:-:S04]  /*9cf0*/  IMAD.HI.U32 R185, R238, R189, RZ ;  /* 0x000000bdeeb97227 */ /* 0x000fc800078e00ff */
[--C-:B------:R-:W-:Y:S01]  /*9d00*/  @!P1 IMAD.IADD R181, R181, 0x1, -R247.reuse ;  /* 0x00000001b5b59824 */ /* 0x100fe200078e0af7 */
[----:B------:R-:W-:Y:S01]  /*9d10*/  ISETP.GT.U32.AND P1, PT, R247, R184, PT ;  /* 0x000000b8f700720c */ /* 0x000fe20003f24070 */
[----:B------:R-:W-:Y:S02]  /*9d20*/  @!P5 IMAD.IADD R183, R183, 0x1, -R247 ;  /* 0x00000001b7b7d824 */ /* 0x000fe400078e0af7 */
[----:B------:R-:W-:Y:S01]  /*9d30*/  IMAD.MOV R190, RZ, RZ, -R185 ;  /* 0x000000ffffbe7224 */ /* 0x000fe200078e0ab9 */
[----:B------:R-:W-:Y:S01]  /*9d40*/  ISETP.GT.U32.AND P5, PT, R247, R181, PT ;  /* 0x000000b5f700720c */ /* 0x000fe20003fa4070 */
[----:B------:R-:W-:-:S04]  /*9d50*/  IMAD.HI.U32 R186, R238, R192, RZ ;  /* 0x000000c0eeba7227 */ /* 0x000fc800078e00ff */
[----:B------:R-:W-:Y:S01]  /*9d60*/  @!P6 IMAD.IADD R182, R182, 0x1, -R247 ;  /* 0x00000001b6b6e824 */ /* 0x000fe200078e0af7 */
[----:B------:R-:W-:Y:S01]  /*9d70*/  ISETP.GE.AND P6, PT, R201, RZ, PT ;  /* 0x000000ffc900720c */ /* 0x000fe20003fc6270 */
[C---:B------:R-:W-:Y:S01]  /*9d80*/  IMAD R185, R247.reuse, R190, R189 ;  /* 0x000000bef7b97224 */ /* 0x040fe200078e02bd */
[----:B------:R-:W-:Y:S01]  /*9d90*/  LOP3.LUT R201, R240, 0x198, RZ, 0xfc, !PT ;  /* 0x00000198f0c97812 */ /* 0x000fe200078efcff */
[--C-:B------:R-:W-:Y:S01]  /*9da0*/  @!P1 IMAD.IADD R184, R184, 0x1, -R247.reuse ;  /* 0x00000001b8b89824 */ /* 0x100fe200078e0af7 */
[----:B------:R-:W-:Y:S01]  /*9db0*/  ISETP.GT.U32.AND P1, PT, R247, R182, PT ;  /* 0x000000b6f700720c */ /* 0x000fe20003f24070 */
[----:B------:R-:W-:Y:S02]  /*9dc0*/  IMAD.MOV R186, RZ, RZ, -R186 ;  /* 0x000000ffffba7224 */ /* 0x000fe400078e0aba */
[----:B------:R-:W-:Y:S01]  /*9dd0*/  @!P5 IMAD.IADD R181, R181, 0x1, -R247 ;  /* 0x00000001b5b5d824 */ /* 0x000fe200078e0af7 */
[----:B------:R-:W-:Y:S01]  /*9de0*/  ISETP.GT.U32.AND P5, PT, R247, R185, PT ;  /* 0x000000b9f700720c */ /* 0x000fe20003fa4070 */
[----:B------:R-:W-:-:S04]  /*9df0*/  IMAD.HI.U32 R190, R238, R195, RZ ;  /* 0x000000c3eebe7227 */ /* 0x000fc800078e00ff */
[----:B------:R-:W-:Y:S02]  /*9e00*/  IMAD R186, R247, R186, R192 ;  /* 0x000000baf7ba7224 */ /* 0x000fe400078e02c0 */
[----:B------:R-:W-:Y:S02]  /*9e10*/  IMAD.MOV R190, RZ, RZ, -R190 ;  /* 0x000000ffffbe7224 */ /* 0x000fe400078e0abe */
[----:B------:R-:W-:-:S04]  /*9e20*/  IMAD.HI.U32 R189, R238, R193, RZ ;  /* 0x000000c1eebd7227 */ /* 0x000fc800078e00ff */
[----:B------:R-:W-:Y:S01]  /*9e30*/  @!P1 IMAD.IADD R182, R182, 0x1, -R247 ;  /* 0x00000001b6b69824 */ /* 0x000fe200078e0af7 */
[C---:B------:R-:W-:Y:S01]  /*9e40*/  ISETP.GT.U32.AND P1, PT, R247.reuse, R186, PT ;  /* 0x000000baf700720c */ /* 0x040fe20003f24070 */
[----:B------:R-:W-:Y:S01]  /*9e50*/  IMAD R190, R247, R190, R195 ;  /* 0x000000bef7be7224 */ /* 0x000fe200078e02c3 */
[----:B------:R-:W-:Y:S01]  /*9e60*/  IABS R195, R203 ;  /* 0x000000cb00c37213 */ /* 0x000fe20000000000 */
[----:B------:R-:W-:Y:S02]  /*9e70*/  IMAD.MOV R194, RZ, RZ, -R189 ;  /* 0x000000ffffc27224 */ /* 0x000fe400078e0abd */
[----:B------:R-:W-:Y:S01]  /*9e80*/  @!P5 IMAD.IADD R185, R185, 0x1, -R247 ;  /* 0x00000001b9b9d824 */ /* 0x000fe200078e0af7 */
[C---:B------:R-:W-:Y:S01]  /*9e90*/  ISETP.GT.U32.AND P5, PT, R247.reuse, R190, PT ;  /* 0x000000bef700720c */ /* 0x040fe20003fa4070 */
[C---:B------:R-:W-:Y:S01]  /*9ea0*/  IMAD R189, R247.reuse, R194, R193 ;  /* 0x000000c2f7bd7224 */ /* 0x040fe200078e02c1 */
[----:B------:R-:W-:Y:S01]  /*9eb0*/  IABS R193, R201 ;  /* 0x000000c900c17213 */ /* 0x000fe20000000000 */
[----:B------:R-:W-:Y:S01]  /*9ec0*/  @!P0 IMAD.MOV R180, RZ, RZ, -R180 ;  /* 0x000000ffffb48224 */ /* 0x000fe200078e0ab4 */
[C---:B------:R-:W-:Y:S01]  /*9ed0*/  ISETP.GT.U32.AND P0, PT, R247.reuse, R184, PT ;  /* 0x000000b8f700720c */ /* 0x040fe20003f04070 */
[----:B------:R-:W-:Y:S01]  /*9ee0*/  @!P4 IMAD.MOV R179, RZ, RZ, -R179 ;  /* 0x000000ffffb3c224 */ /* 0x000fe200078e0ab3 */
[----:B------:R-:W-:Y:S01]  /*9ef0*/  ISETP.GT.U32.AND P4, PT, R247, R183, PT ;  /* 0x000000b7f700720c */ /* 0x000fe20003f84070 */
[----:B------:R-:W-:-:S04]  /*9f00*/  IMAD.HI.U32 R192, R238, R193, RZ ;  /* 0x000000c1eec07227 */ /* 0x000fc800078e00ff */
[--C-:B------:R-:W-:Y:S01]  /*9f10*/  @!P1 IMAD.IADD R186, R186, 0x1, -R247.reuse ;  /* 0x00000001baba9824 */ /* 0x100fe200078e0af7 */
[----:B------:R-:W-:Y:S01]  /*9f20*/  ISETP.GE.AND P1, PT, R196, RZ, PT ;  /* 0x000000ffc400720c */ /* 0x000fe20003f26270 */
[----:B------:R-:W-:Y:S02]  /*9f30*/  IMAD.MOV R192, RZ, RZ, -R192 ;  /* 0x000000ffffc07224 */ /* 0x000fe400078e0ac0 */
[----:B------:R-:W-:Y:S01]  /*9f40*/  @!P5 IMAD.IADD R190, R190, 0x1, -R247 ;  /* 0x00000001bebed824 */ /* 0x000fe200078e0af7 */
[C---:B------:R-:W-:Y:S01]  /*9f50*/  ISETP.GT.U32.AND P5, PT, R247.reuse, R186, PT ;  /* 0x000000baf700720c */ /* 0x040fe20003fa4070 */
[----:B------:R-:W-:Y:S02]  /*9f60*/  IMAD R192, R247, R192, R193 ;  /* 0x000000c0f7c07224 */ /* 0x000fe400078e02c1 */
[----:B------:R-:W-:-:S04]  /*9f70*/  IMAD.HI.U32 R193, R238, R195, RZ ;  /* 0x000000c3eec17227 */ /* 0x000fc800078e00ff */
[----:B------:R-:W-:Y:S01]  /*9f80*/  @!P0 IMAD.IADD R184, R184, 0x1, -R247 ;  /* 0x00000001b8b88824 */ /* 0x000fe200078e0af7 */
[C---:B------:R-:W-:Y:S01]  /*9f90*/  ISETP.GT.U32.AND P0, PT, R247.reuse, R189, PT ;  /* 0x000000bdf700720c */ /* 0x040fe20003f04070 */
[----:B------:R-:W-:Y:S01]  /*9fa0*/  @!P3 IMAD.MOV R181, RZ, RZ, -R181 ;  /* 0x000000ffffb5b224 */ /* 0x000fe200078e0ab5 */
[----:B------:R-:W-:Y:S01]  /*9fb0*/  ISETP.GT.U32.AND P3, PT, R247, R185, PT ;  /* 0x000000b9f700720c */ /* 0x000fe20003f64070 */
[----:B------:R-:W-:Y:S02]  /*9fc0*/  IMAD.MOV R196, RZ, RZ, -R193 ;  /* 0x000000ffffc47224 */ /* 0x000fe400078e0ac1 */
[----:B------:R-:W-:Y:S01]  /*9fd0*/  @!P4 IMAD.IADD R183, R183, 0x1, -R247 ;  /* 0x00000001b7b7c824 */ /* 0x000fe200078e0af7 */
[----:B------:R-:W-:Y:S01]  /*9fe0*/  ISETP.GE.AND P4, PT, R197, RZ, PT ;  /* 0x000000ffc500720c */ /* 0x000fe20003f86270 */
[----:B------:R-:W-:Y:S01]  /*9ff0*/  IMAD R193, R247, R196, R195 ;  /* 0x000000c4f7c17224 */ /* 0x000fe200078e02c3 */
[----:B------:R-:W-:Y:S01]  /*a000*/  IABS R197, R204 ;  /* 0x000000cc00c57213 */ /* 0x000fe20000000000 */
[----:B------:R-:W-:-:S02]  /*a010*/  @!P5 IMAD.IADD R186, R186, 0x1, -R247 ;  /* 0x00000001babad824 */ /* 0x000fc400078e0af7 */
[----:B------:R-:W-:Y:S01]  /*a020*/  @!P1 IMAD.MOV R184, RZ, RZ, -R184 ;  /* 0x000000ffffb89224 */ /* 0x000fe200078e0ab8 */
[----:B------:R-:W-:Y:S01]  /*a030*/  ISETP.GT.U32.AND P5, PT, R247, R193, PT ;  /* 0x000000c1f700720c */ /* 0x000fe20003fa4070 */
[--C-:B------:R-:W-:Y:S01]  /*a040*/  @!P0 IMAD.IADD R189, R189, 0x1, -R247.reuse ;  /* 0x00000001bdbd8824 */ /* 0x100fe200078e0af7 */
[----:B------:R-:W-:Y:S01]  /*a050*/  ISETP.GE.AND P0, PT, R202, RZ, PT ;  /* 0x000000ffca00720c */ /* 0x000fe20003f06270 */
[----:B------:R-:W-:Y:S01]  /*a060*/  @!P3 IMAD.IADD R185, R185, 0x1, -R247 ;  /* 0x00000001b9b9b824 */ /* 0x000fe200078e0af7 */
[C---:B------:R-:W-:Y:S01]  /*a070*/  ISETP.GT.U32.AND P3, PT, R247.reuse, R192, PT ;  /* 0x000000c0f700720c */ /* 0x040fe20003f64070 */
[----:B------:R-:W-:Y:S01]  /*a080*/  IMAD.HI.U32 R194, R238, R197, RZ ;  /* 0x000000c5eec27227 */ /* 0x000fe200078e00ff */
[----:B------:R-:W-:Y:S02]  /*a090*/  ISETP.GE.AND P1, PT, R200, RZ, PT ;  /* 0x000000ffc800720c */ /* 0x000fe40003f26270 */
[C---:B------:R-:W-:Y:S01]  /*a0a0*/  LOP3.LUT R200, R240.reuse, 0x19e, RZ, 0xfc, !PT ;  /* 0x0000019ef0c87812 */ /* 0x040fe200078efcff */
[----:B------:R-:W-:Y:S01]  /*a0b0*/  IMAD.MOV R194, RZ, RZ, -R194 ;  /* 0x000000ffffc27224 */ /* 0x000fe200078e0ac2 */
[----:B------:R-:W-:Y:S01]  /*a0c0*/  IABS R202, R205 ;  /* 0x000000cd00ca7213 */ /* 0x000fe20000000000 */
[----:B------:R-:W-:Y:S01]  /*a0d0*/  @!P4 IMAD.MOV R183, RZ, RZ, -R183 ;  /* 0x000000ffffb7c224 */ /* 0x000fe200078e0ab7 */
[C---:B------:R-:W-:Y:S01]  /*a0e0*/  ISETP.GT.U32.AND P4, PT, R247.reuse, R189, PT ;  /* 0x000000bdf700720c */ /* 0x040fe20003f84070 */
[----:B------:R-:W-:Y:S01]  /*a0f0*/  @!P6 IMAD.MOV R182, RZ, RZ, -R182 ;  /* 0x000000ffffb6e224 */ /* 0x000fe200078e0ab6 */
[----:B------:R-:W-:Y:S01]  /*a100*/  ISETP.GT.U32.AND P6, PT, R247, R190, PT ;  /* 0x000000bef700720c */ /* 0x000fe20003fc4070 */
[----:B------:R-:W-:Y:S01]  /*a110*/  @!P5 IMAD.IADD R193, R193, 0x1, -R247 ;  /* 0x00000001c1c1d824 */ /* 0x000fe200078e0af7 */
[----:B------:R-:W-:Y:S01]  /*a120*/  IABS R196, R200 ;  /* 0x000000c800c47213 */ /* 0x000fe20000000000 */
[C---:B------:R-:W-:Y:S01]  /*a130*/  IMAD R194, R247.reuse, R194, R197 ;  /* 0x000000c2f7c27224 */ /* 0x040fe200078e02c5 */
[----:B------:R-:W-:Y:S01]  /*a140*/  LOP3.LUT R197, R240, 0x1a2, RZ, 0xfc, !PT ;  /* 0x000001a2f0c57812 */ /* 0x000fe200078efcff */
[----:B------:R-:W-:Y:S01]  /*a150*/  @!P3 IMAD.IADD R192, R192, 0x1, -R247 ;  /* 0x00000001c0c0b824 */ /* 0x000fe200078e0af7 */
[C---:B------:R-:W-:Y:S01]  /*a160*/  ISETP.GT.U32.AND P5, PT, R247.reuse, R193, PT ;  /* 0x000000c1f700720c */ /* 0x040fe20003fa4070 */
[----:B------:R-:W-:Y:S01]  /*a170*/  @!P0 IMAD.MOV R185, RZ, RZ, -R185 ;  /* 0x000000ffffb98224 */ /* 0x000fe200078e0ab9 */
[C---:B------:R-:W-:Y:S01]  /*a180*/  ISETP.GT.U32.AND P0, PT, R247.reuse, R194, PT ;  /* 0x000000c2f700720c */ /* 0x040fe20003f04070 */
[----:B------:R-:W-:Y:S01]  /*a190*/  IMAD.HI.U32 R195, R238, R196, RZ ;  /* 0x000000c4eec37227 */ /* 0x000fe200078e00ff */
[----:B------:R-:W-:-:S03]  /*a1a0*/  ISETP.GT.U32.AND P3, PT, R247, R192, PT ;  /* 0x000000c0f700720c */ /* 0x000fc60003f64070 */
[----:B------:R-:W-:Y:S02]  /*a1b0*/  IMAD.MOV R195, RZ, RZ, -R195 ;  /* 0x000000ffffc37224 */ /* 0x000fe400078e0ac3 */
[--C-:B------:R-:W-:Y:S01]  /*a1c0*/  @!P4 IMAD.IADD R189, R189, 0x1, -R247.reuse ;  /* 0x00000001bdbdc824 */ /* 0x100fe200078e0af7 */
[----:B------:R-:W-:Y:S01]  /*a1d0*/  ISETP.GE.AND P4, PT, R199, RZ, PT ;  /* 0x000000ffc700720c */ /* 0x000fe20003f86270 */
[--C-:B------:R-:W-:Y:S01]  /*a1e0*/  @!P6 IMAD.IADD R190, R190, 0x1, -R247.reuse ;  /* 0x00000001bebee824 */ /* 0x100fe200078e0af7 */
[----:B------:R-:W-:Y:S01]  /*a1f0*/  ISETP.GE.AND P6, PT, R198, RZ, PT ;  /* 0x000000ffc600720c */ /* 0x000fe20003fc6270 */
[----:B------:R-:W-:Y:S01]  /*a200*/  @!P1 IMAD.MOV R186, RZ, RZ, -R186 ;  /* 0x000000ffffba9224 */ /* 0x000fe200078e0aba */
[----:B------:R-:W-:Y:S01]  /*a210*/  ISETP.GE.AND P1, PT, R201, RZ, PT ;  /* 0x000000ffc900720c */ /* 0x000fe20003f26270 */
[----:B------:R-:W-:Y:S01]  /*a220*/  IMAD R195, R247, R195, R196 ;  /* 0x000000c3f7c37224 */ /* 0x000fe200078e02c4 */
[C---:B------:R-:W-:Y:S01]  /*a230*/  LOP3.LUT R196, R240.reuse, 0x1a0, RZ, 0xfc, !PT ;  /* 0x000001a0f0c47812 */ /* 0x040fe200078efcff */
[--C-:B------:R-:W-:Y:S01]  /*a240*/  @!P5 IMAD.IADD R193, R193, 0x1, -R247.reuse ;  /* 0x00000001c1c1d824 */ /* 0x100fe200078e0af7 */
[----:B------:R-:W-:Y:S01]  /*a250*/  LOP3.LUT R198, R240, 0x1a4, RZ, 0xfc, !PT ;  /* 0x000001a4f0c67812 */ /* 0x000fe200078efcff */
[--C-:B------:R-:W-:Y:S01]  /*a260*/  @!P0 IMAD.IADD R194, R194, 0x1, -R247.reuse ;  /* 0x00000001c2c28824 */ /* 0x100fe200078e0af7 */
[C---:B------:R-:W-:Y:S01]  /*a270*/  ISETP.GT.U32.AND P5, PT, R247.reuse, R195, PT ;  /* 0x000000c3f700720c */ /* 0x040fe20003fa4070 */
[----:B------:R-:W-:Y:S01]  /*a280*/  @!P3 IMAD.IADD R192, R192, 0x1, -R247 ;  /* 0x00000001c0c0b824 */ /* 0x000fe200078e0af7 */
[----:B------:R-:W-:Y:S01]  /*a290*/  IABS R199, R196 ;  /* 0x000000c400c77213 */ /* 0x000fe20000000000 */
[----:B------:R-:W-:Y:S01]  /*a2a0*/  @!P4 IMAD.MOV R189, RZ, RZ, -R189 ;  /* 0x000000ffffbdc224 */ /* 0x000fe200078e0abd */
[----:B------:R-:W-:Y:S01]  /*a2b0*/  ISETP.GT.U32.AND P0, PT, R247, R194, PT ;  /* 0x000000c2f700720c */ /* 0x000fe20003f04070 */
[----:B------:R-:W-:Y:S01]  /*a2c0*/  @!P6 IMAD.MOV R190, RZ, RZ, -R190 ;  /* 0x000000ffffbee224 */ /* 0x000fe200078e0abe */
[----:B------:R-:W-:Y:S01]  /*a2d0*/  ISETP.GE.AND P4, PT, R203, RZ, PT ;  /* 0x000000ffcb00720c */ /* 0x000fe20003f86270 */
[----:B------:R-:W-:Y:S01]  /*a2e0*/  @!P1 IMAD.MOV R192, RZ, RZ, -R192 ;  /* 0x000000ffffc09224 */ /* 0x000fe200078e0ac0 */
[----:B------:R-:W-:Y:S01]  /*a2f0*/  ISETP.GE.AND P6, PT, R204, RZ, PT ;  /* 0x000000ffcc00720c */ /* 0x000fe20003fc6270 */
[----:B------:R-:W-:Y:S01]  /*a300*/  IMAD R246, R247, R248, R246 ;  /* 0x000000f8f7f67224 */ /* 0x000fe200078e02f6 */
[----:B------:R-:W-:Y:S01]  /*a310*/  ISETP.GE.AND P1, PT, R196, RZ, PT ;  /* 0x000000ffc400720c */ /* 0x000fe20003f26270 */
[----:B------:R-:W-:Y:S01]  /*a320*/  IMAD.HI.U32 R196, R238, R199, RZ ;  /* 0x000000c7eec47227 */ /* 0x000fe200078e00ff */
[----:B------:R-:W-:-:S02]  /*a330*/  ISETP.GE.AND P3, PT, R200, RZ, PT ;  /* 0x000000ffc800720c */ /* 0x000fc40003f66270 */
[----:B------:R-:W-:Y:S01]  /*a340*/  IABS R201, R198 ;  /* 0x000000c600c97213 */ /* 0x000fe20000000000 */
[--C-:B------:R-:W-:Y:S01]  /*a350*/  @!P5 IMAD.IADD R195, R195, 0x1, -R247.reuse ;  /* 0x00000001c3c3d824 */ /* 0x100fe200078e0af7 */
[----:B------:R-:W-:Y:S01]  /*a360*/  IABS R200, R197 ;  /* 0x000000c500c87213 */ /* 0x000fe20000000000 */
[----:B------:R-:W-:Y:S01]  /*a370*/  IMAD.MOV R196, RZ, RZ, -R196 ;  /* 0x000000ffffc47224 */ /* 0x000fe200078e0ac4 */
[----:B------:R-:W-:Y:S01]  /*a380*/  IABS R203, R209 ;  /* 0x000000d100cb7213 */ /* 0x000fe20000000000 */
[----:B------:R-:W-:Y:S01]  /*a390*/  @!P0 IMAD.IADD R194, R194, 0x1, -R247 ;  /* 0x00000001c2c28824 */ /* 0x000fe200078e0af7 */
[C---:B------:R-:W-:Y:S01]  /*a3a0*/  ISETP.GT.U32.AND P5, PT, R247.reuse, R195, PT ;  /* 0x000000c3f700720c */ /* 0x040fe20003fa4070 */
[----:B------:R-:W-:Y:S01]  /*a3b0*/  IMAD R196, R247, R196, R199 ;  /* 0x000000c4f7c47224 */ /* 0x000fe200078e02c7 */
[----:B------:R-:W-:Y:S01]  /*a3c0*/  ISETP.GE.AND P0, PT, R198, RZ, PT ;  /* 0x000000ffc600720c */ /* 0x000fe20003f06270 */
[----:B------:R-:W-:Y:S01]  /*a3d0*/  @!P4 IMAD.MOV R193, RZ, RZ, -R193 ;  /* 0x000000ffffc1c224 */ /* 0x000fe200078e0ac1 */
[----:B------:R-:W-:Y:S01]  /*a3e0*/  ISETP.GE.AND P4, PT, R197, RZ, PT ;  /* 0x000000ffc500720c */ /* 0x000fe20003f86270 */
[----:B------:R-:W-:-:S04]  /*a3f0*/  IMAD.HI.U32 R198, R238, R201, RZ ;  /* 0x000000c9eec67227 */ /* 0x000fc800078e00ff */
[----:B------:R-:W-:Y:S01]  /*a400*/  @!P6 IMAD.MOV R194, RZ, RZ, -R194 ;  /* 0x000000ffffc2e224 */ /* 0x000fe200078e0ac2 */
[----:B------:R-:W-:Y:S01]  /*a410*/  ISETP.GT.U32.AND P6, PT, R247, R196, PT ;  /* 0x000000c4f700720c */ /* 0x000fe20003fc4070 */
[----:B------:R-:W-:-:S04]  /*a420*/  IMAD.HI.U32 R197, R238, R200, RZ ;  /* 0x000000c8eec57227 */ /* 0x000fc800078e00ff */
[----:B------:R-:W-:Y:S02]  /*a430*/  IMAD.MOV R198, RZ, RZ, -R198 ;  /* 0x000000ffffc67224 */ /* 0x000fe400078e0ac6 */
[----:B------:R-:W-:Y:S02]  /*a440*/  IMAD.MOV R197, RZ, RZ, -R197 ;  /* 0x000000ffffc57224 */ /* 0x000fe400078e0ac5 */
[----:B------:R-:W-:Y:S02]  /*a450*/  @!P5 IMAD.IADD R195, R195, 0x1, -R247 ;  /* 0x00000001c3c3d824 */ /* 0x000fe400078e0af7 */
[C---:B------:R-:W-:Y:S02]  /*a460*/  IMAD R198, R247.reuse, R198, R201 ;  /* 0x000000c6f7c67224 */ /* 0x040fe400078e02c9 */
[C---:B------:R-:W-:Y:S02]  /*a470*/  IMAD R197, R247.reuse, R197, R200 ;  /* 0x000000c5f7c57224 */ /* 0x040fe400078e02c8 */
[----:B------:R-:W-:Y:S01]  /*a480*/  @!P3 IMAD.MOV R195, RZ, RZ, -R195 ;  /* 0x000000ffffc3b224 */ /* 0x000fe200078e0ac3 */
[C---:B------:R-:W-:Y:S01]  /*a490*/  ISETP.GT.U32.AND P3, PT, R247.reuse, R198, PT ;  /* 0x000000c6f700720c */ /* 0x040fe20003f64070 */
[----:B------:R-:W-:Y:S01]  /*a4a0*/  @!P6 IMAD.IADD R196, R196, 0x1, -R247 ;  /* 0x00000001c4c4e824 */ /* 0x000fe200078e0af7 */
[----:B------:R-:W-:Y:S01]  /*a4b0*/  ISETP.GT.U32.AND P5, PT, R247, R197, PT ;  /* 0x000000c5f700720c */ /* 0x000fe20003fa4070 */
[----:B------:R-:W-:-:S03]  /*a4c0*/  IMAD.HI.U32 R199, R238, R202, RZ ;  /* 0x000000caeec77227 */ /* 0x000fc600078e00ff */
[----:B------:R-:W-:Y:S01]  /*a4d0*/  ISETP.GT.U32.AND P6, PT, R247, R196, PT ;  /* 0x000000c4f700720c */ /* 0x000fe20003fc4070 */
[----:B------:R-:W-:Y:S02]  /*a4e0*/  IMAD.MOV R199, RZ, RZ, -R199 ;  /* 0x000000ffffc77224 */ /* 0x000fe400078e0ac7 */
[----:B------:R-:W-:-:S04]  /*a4f0*/  IMAD.HI.U32 R201, R238, R203, RZ ;  /* 0x000000cbeec97227 */ /* 0x000fc800078e00ff */
[--C-:B------:R-:W-:Y:S02]  /*a500*/  @!P3 IMAD.IADD R198, R198, 0x1, -R247.reuse ;  /* 0x00000001c6c6b824 */ /* 0x100fe400078e0af7 */
[----:B------:R-:W-:Y:S01]  /*a510*/  IMAD R199, R247, R199, R202 ;  /* 0x000000c7f7c77224 */ /* 0x000fe200078e02ca */
        /* <DEDUP_REMOVED lines=8> */
[----:B------:R-:W-:Y:S02]  /*a5a0*/  IMAD.MOV R200, RZ, RZ, -R200 ;  /* 0x000000ffffc87224 */ /* 0x000fe400078e0ac8 */
[C---:B------:R-:W-:Y:S02]  /*a5b0*/  IMAD R201, R247.reuse, R204, R203 ;  /* 0x000000ccf7c97224 */ /* 0x040fe400078e02cb */
[C---:B------:R-:W-:Y:S02]  /*a5c0*/  IMAD R200, R247.reuse, R200, R202 ;  /* 0x000000c8f7c87224 */ /* 0x040fe400078e02ca */
[--C-:B------:R-:W-:Y:S01]  /*a5d0*/  @!P3 IMAD.IADD R198, R198, 0x1, -R247.reuse ;  /* 0x00000001c6c6b824 */ /* 0x100fe200078e0af7 */
[----:B------:R-:W-:Y:S01]  /*a5e0*/  ISETP.GT.U32.AND P3, PT, R247, R201, PT ;  /* 0x000000c9f700720c */ /* 0x000fe20003f64070 */
[--C-:B------:R-:W-:Y:S01]  /*a5f0*/  @!P5 IMAD.IADD R197, R197, 0x1, -R247.reuse ;  /* 0x00000001c5c5d824 */ /* 0x100fe200078e0af7 */
[----:B------:R-:W-:Y:S01]  /*a600*/  ISETP.GT.U32.AND P5, PT, R247, R200, PT ;  /* 0x000000c8f700720c */ /* 0x000fe20003fa4070 */
[----:B------:R-:W-:Y:S01]  /*a610*/  @!P6 IMAD.IADD R199, R199, 0x1, -R247 ;  /* 0x00000001c7c7e824 */ /* 0x000fe200078e0af7 */
[----:B------:R-:W-:Y:S01]  /*a620*/  ISETP.GE.AND P6, PT, R205, RZ, PT ;  /* 0x000000ffcd00720c */ /* 0x000fe20003fc6270 */
[----:B------:R-:W-:-:S02]  /*a630*/  IMAD.MOV.U32 R204, RZ, RZ, R206 ;  /* 0x000000ffffcc7224 */ /* 0x000fc400078e00ce */
[----:B------:R-:W-:Y:S01]  /*a640*/  @!P1 IMAD.MOV R196, RZ, RZ, -R196 ;  /* 0x000000ffffc49224 */ /* 0x000fe200078e0ac4 */
[----:B------:R-:W-:Y:S01]  /*a650*/  ISETP.GT.U32.AND P1, PT, R247, R199, PT ;  /* 0x000000c7f700720c */ /* 0x000fe20003f24070 */
[----:B------:R-:W-:Y:S01]  /*a660*/  IMAD.MOV.U32 R206, RZ, RZ, R210 ;  /* 0x000000ffffce7224 */ /* 0x000fe200078e00d2 */
[----:B------:R-:W-:Y:S01]  /*a670*/  LOP3.LUT R210, R240, 0x1b0, RZ, 0xfc, !PT ;  /* 0x000001b0f0d27812 */ /* 0x000fe200078efcff */
[----:B------:R-:W-:-:S03]  /*a680*/  IMAD.HI.U32 R202, R238, R204, RZ ;  /* 0x000000cceeca7227 */ /* 0x000fc600078e00ff */
[----:B------:R-:W-:Y:S01]  /*a690*/  IABS R205, R210 ;  /* 0x000000d200cd7213 */ /* 0x000fe20000000000 */
[----:B------:R-:W-:-:S04]  /*a6a0*/  IMAD.HI.U32 R203, R238, R206, RZ ;  /* 0x000000ceeecb7227 */ /* 0x000fc800078e00ff */
        /* <DEDUP_REMOVED lines=9> */
[C---:B------:R-:W-:Y:S01]  /*a740*/  ISETP.GT.U32.AND P4, PT, R247.reuse, R200, PT ;  /* 0x000000c8f700720c */ /* 0x040fe20003f84070 */
[----:B------:R-:W-:-:S02]  /*a750*/  IMAD R203, R247, R203, R206 ;  /* 0x000000cbf7cb7224 */ /* 0x000fc400078e02ce */
[----:B------:R-:W-:-:S04]  /*a760*/  IMAD.HI.U32 R204, R238, R205, RZ ;  /* 0x000000cdeecc7227 */ /* 0x000fc800078e00ff */
[----:B------:R-:W-:Y:S01]  /*a770*/  @!P1 IMAD.IADD R199, R199, 0x1, -R247 ;  /* 0x00000001c7c79824 */ /* 0x000fe200078e0af7 */
[C---:B------:R-:W-:Y:S01]  /*a780*/  ISETP.GT.U32.AND P1, PT, R247.reuse, R202, PT ;  /* 0x000000caf700720c */ /* 0x040fe20003f24070 */
[----:B------:R-:W-:Y:S02]  /*a790*/  IMAD.MOV R204, RZ, RZ, -R204 ;  /* 0x000000ffffcc7224 */ /* 0x000fe400078e0acc */
[----:B------:R-:W-:Y:S01]  /*a7a0*/  @!P6 IMAD.MOV R199, RZ, RZ, -R199 ;  /* 0x000000ffffc7e224 */ /* 0x000fe200078e0ac7 */
[C---:B------:R-:W-:Y:S01]  /*a7b0*/  ISETP.GT.U32.AND P6, PT, R247.reuse, R203, PT ;  /* 0x000000cbf700720c */ /* 0x040fe20003fc4070 */
[----:B------:R-:W-:Y:S02]  /*a7c0*/  IMAD R204, R247, R204, R205 ;  /* 0x000000ccf7cc7224 */ /* 0x000fe400078e02cd */
[--C-:B------:R-:W-:Y:S02]  /*a7d0*/  @!P3 IMAD.IADD R201, R201, 0x1, -R247.reuse ;  /* 0x00000001c9c9b824 */ /* 0x100fe400078e0af7 */
[--C-:B------:R-:W-:Y:S01]  /*a7e0*/  @!P4 IMAD.IADD R200, R200, 0x1, -R247.reuse ;  /* 0x00000001c8c8c824 */ /* 0x100fe200078e0af7 */
[----:B------:R-:W-:Y:S01]  /*a7f0*/  ISETP.GT.U32.AND P3, PT, R247, R204, PT ;  /* 0x000000ccf700720c */ /* 0x000fe20003f64070 */
[----:B------:R-:W-:Y:S01]  /*a800*/  @!P0 IMAD.MOV R198, RZ, RZ, -R198 ;  /* 0x000000ffffc68224 */ /* 0x000fe200078e0ac6 */
[----:B------:R-:W-:Y:S01]  /*a810*/  ISETP.GE.AND P4, PT, R208, RZ, PT ;  /* 0x000000ffd000720c */ /* 0x000fe20003f86270 */
[--C-:B------:R-:W-:Y:S01]  /*a820*/  @!P1 IMAD.IADD R202, R202, 0x1, -R247.reuse ;  /* 0x00000001caca9824 */ /* 0x100fe200078e0af7 */
[----:B------:R-:W-:Y:S01]  /*a830*/  IABS R208, R215 ;  /* 0x000000d700d07213 */ /* 0x000fe20000000000 */
[----:B------:R-:W-:Y:S01]  /*a840*/  @!P5 IMAD.MOV R200, RZ, RZ, -R200 ;  /* 0x000000ffffc8d224 */ /* 0x000fe200078e0ac8 */
[----:B------:R-:W-:Y:S01]  /*a850*/  ISETP.GE.AND P1, PT, R207, RZ, PT ;  /* 0x000000ffcf00720c */ /* 0x000fe20003f26270 */
[----:B------:R-:W-:Y:S01]  /*a860*/  @!P6 IMAD.IADD R203, R203, 0x1, -R247 ;  /* 0x00000001cbcbe824 */ /* 0x000fe200078e0af7 */
[----:B------:R-:W-:Y:S01]  /*a870*/  ISETP.GT.U32.AND P6, PT, R247, R202, PT ;  /* 0x000000caf700720c */ /* 0x000fe20003fc4070 */
[----:B------:R-:W-:Y:S01]  /*a880*/  IMAD.HI.U32 R205, R238, R208, RZ ;  /* 0x000000d0eecd7227 */ /* 0x000fe200078e00ff */
[----:B------:R-:W-:-:S02]  /*a890*/  IABS R207, R211 ;  /* 0x000000d300cf7213 */ /* 0x000fc40000000000 */
[----:B------:R-:W-:Y:S01]  /*a8a0*/  ISETP.GT.U32.AND P5, PT, R247, R203, PT ;  /* 0x000000cbf700720c */ /* 0x000fe20003fa4070 */
[----:B------:R-:W-:Y:S01]  /*a8b0*/  IMAD.MOV R205, RZ, RZ, -R205 ;  /* 0x000000ffffcd7224 */ /* 0x000fe200078e0acd */
[----:B------:R-:W-:Y:S01]  /*a8c0*/  ISETP.GE.AND P0, PT, R209, RZ, PT ;  /* 0x000000ffd100720c */ /* 0x000fe20003f06270 */
[----:B------:R-:W-:Y:S01]  /*a8d0*/  @!P3 IMAD.IADD R204, R204, 0x1, -R247 ;  /* 0x00000001ccccb824 */ /* 0x000fe200078e0af7 */
[----:B------:R-:W-:Y:S01]  /*a8e0*/  IABS R209, R212 ;  /* 0x000000d400d17213 */ /* 0x000fe20000000000 */
[C---:B------:R-:W-:Y:S02]  /*a8f0*/  IMAD R205, R247.reuse, R205, R208 ;  /* 0x000000cdf7cd7224 */ /* 0x040fe400078e02d0 */
[----:B------:R-:W-:Y:S01]  /*a900*/  IMAD.HI.U32 R206, R238, R207, RZ ;  /* 0x000000cfeece7227 */ /* 0x000fe200078e00ff */
[----:B------:R-:W-:-:S03]  /*a910*/  ISETP.GT.U32.AND P3, PT, R247, R204, PT ;  /* 0x000000ccf700720c */ /* 0x000fc60003f64070 */
[--C-:B------:R-:W-:Y:S01]  /*a920*/  @!P6 IMAD.IADD R202, R202, 0x1, -R247.reuse ;  /* 0x00000001cacae824 */ /* 0x100fe200078e0af7 */
[----:B------:R-:W-:Y:S01]  /*a930*/  ISETP.GT.U32.AND P6, PT, R247, R205, PT ;  /* 0x000000cdf700720c */ /* 0x000fe20003fc4070 */
[----:B------:R-:W-:Y:S02]  /*a940*/  IMAD.MOV R206, RZ, RZ, -R206 ;  /* 0x000000ffffce7224 */ /* 0x000fe400078e0ace */
[----:B------:R-:W-:Y:S01]  /*a950*/  @!P5 IMAD.IADD R203, R203, 0x1, -R247 ;  /* 0x00000001cbcbd824 */ /* 0x000fe200078e0af7 */
[----:B------:R-:W-:Y:S01]  /*a960*/  ISETP.GE.AND P5, PT, R210, RZ, PT ;  /* 0x000000ffd200720c */ /* 0x000fe20003fa6270 */
[----:B------:R-:W-:Y:S02]  /*a970*/  IMAD R206, R247, R206, R207 ;  /* 0x000000cef7ce7224 */ /* 0x000fe400078e02cf */
[----:B------:R-:W-:-:S04]  /*a980*/  IMAD.HI.U32 R207, R238, R209, RZ ;  /* 0x000000d1eecf7227 */ /* 0x000fc800078e00ff */
[----:B------:R-:W-:Y:S02]  /*a990*/  IMAD.MOV R210, RZ, RZ, -R207 ;  /* 0x000000ffffd27224 */ /* 0x000fe400078e0acf */
[----:B------:R-:W-:-:S04]  /*a9a0*/  IMAD.HI.U32 R208, R238, R216, RZ ;  /* 0x000000d8eed07227 */ /* 0x000fc800078e00ff */
[--C-:B------:R-:W-:Y:S01]  /*a9b0*/  @!P3 IMAD.IADD R204, R204, 0x1, -R247.reuse ;  /* 0x00000001ccccb824 */ /* 0x100fe200078e0af7 */
[----:B------:R-:W-:Y:S01]  /*a9c0*/  ISETP.GT.U32.AND P3, PT, R247, R206, PT ;  /* 0x000000cef700720c */ /* 0x000fe20003f64070 */
[----:B------:R-:W-:Y:S01]  /*a9d0*/  @!P6 IMAD.IADD R205, R205, 0x1, -R247 ;  /* 0x00000001cdcde824 */ /* 0x000fe200078e0af7 */
[----:B------:R-:W-:Y:S01]  /*a9e0*/  ISETP.GE.AND P6, PT, R215, RZ, PT ;  /* 0x000000ffd700720c */ /* 0x000fe20003fc6270 */
[C---:B------:R-:W-:Y:S01]  /*a9f0*/  IMAD R207, R247.reuse, R210, R209 ;  /* 0x000000d2f7cf7224 */ /* 0x040fe200078e02d1 */
[----:B------:R-:W-:Y:S01]  /*aa00*/  IABS R209, R214 ;  /* 0x000000d600d17213 */ /* 0x000fe20000000000 */
[----:B------:R-:W-:Y:S01]  /*aa10*/  IMAD.MOV R208, RZ, RZ, -R208 ;  /* 0x000000ffffd07224 */ /* 0x000fe200078e0ad0 */
[----:B------:R-:W-:Y:S01]  /*aa20*/  LOP3.LUT R215, R240, 0x1bc, RZ, 0xfc, !PT ;  /* 0x000001bcf0d77812 */ /* 0x000fe200078efcff */
[----:B------:R-:W-:Y:S01]  /*aa30*/  @!P0 IMAD.MOV R201, RZ, RZ, -R201 ;  /* 0x000000ffffc98224 */ /* 0x000fe200078e0ac9 */
[C---:B------:R-:W-:Y:S01]  /*aa40*/  ISETP.GT.U32.AND P0, PT, R247.reuse, R205, PT ;  /* 0x000000cdf700720c */ /* 0x040fe20003f04070 */
[----:B------:R-:W-:Y:S01]  /*aa50*/  IMAD R208, R247, R208, R216 ;  /* 0x000000d0f7d07224 */ /* 0x000fe200078e02d8 */
[----:B------:R-:W-:Y:S01]  /*aa60*/  IABS R217, R215 ;  /* 0x000000d700d97213 */ /* 0x000fe20000000000 */
[----:B------:R-:W-:-:S02]  /*aa70*/  IMAD.MOV.U32 R216, RZ, RZ, R209 ;  /* 0x000000ffffd87224 */ /* 0x000fc400078e00d1 */
[----:B------:R-:W-:Y:S01]  /*aa80*/  @!P3 IMAD.IADD R206, R206, 0x1, -R247 ;  /* 0x00000001ceceb824 */ /* 0x000fe200078e0af7 */
[----:B------:R-:W-:Y:S01]  /*aa90*/  ISETP.GT.U32.AND P3, PT, R247, R207, PT ;  /* 0x000000cff700720c */ /* 0x000fe20003f64070 */
[----:B------:R-:W-:-:S04]  /*aaa0*/  IMAD.HI.U32 R209, R238, R216, RZ ;  /* 0x000000d8eed17227 */ /* 0x000fc800078e00ff */
[----:B------:R-:W-:Y:S02]  /*aab0*/  IMAD.MOV R209, RZ, RZ, -R209 ;  /* 0x000000ffffd17224 */ /* 0x000fe400078e0ad1 */
[----:B------:R-:W-:Y:S01]  /*aac0*/  @!P4 IMAD.MOV R202, RZ, RZ, -R202 ;  /* 0x000000ffffcac224 */ /* 0x000fe200078e0aca */
[----:B------:R-:W-:Y:S01]  /*aad0*/  ISETP.GT.U32.AND P4, PT, R247, R206, PT ;  /* 0x000000cef700720c */ /* 0x000fe20003f84070 */
[----:B------:R-:W-:Y:S01]  /*aae0*/  @!P0 IMAD.IADD R205, R205, 0x1, -R247 ;  /* 0x00000001cdcd8824 */ /* 0x000fe200078e0af7 */
[----:B------:R-:W-:Y:S01]  /*aaf0*/  ISETP.GE.AND P0, PT, R212, RZ, PT ;  /* 0x000000ffd400720c */ /* 0x000fe20003f06270 */
[----:B------:R-:W-:Y:S01]  /*ab00*/  IMAD R209, R247, R209, R216 ;  /* 0x000000d1f7d17224 */ /* 0x000fe200078e02d8 */
[----:B------:R-:W-:Y:S01]  /*ab10*/  IABS R216, R221 ;  /* 0x000000dd00d87213 */ /* 0x000fe20000000000 */
[----:B------:R-:W-:Y:S01]  /*ab20*/  @!P5 IMAD.MOV R204, RZ, RZ, -R204 ;  /* 0x000000ffffccd224 */ /* 0x000fe200078e0acc */
[----:B------:R-:W-:Y:S01]  /*ab30*/  ISETP.GE.AND P5, PT, R211, RZ, PT ;  /* 0x000000ffd300720c */ /* 0x000fe20003fa6270 */
[----:B------:R-:W-:Y:S01]  /*ab40*/  @!P6 IMAD.MOV R205, RZ, RZ, -R205 ;  /* 0x000000ffffcde224 */ /* 0x000fe200078e0acd */
[----:B------:R-:W-:Y:S01]  /*ab50*/  ISETP.GT.U32.AND P6, PT, R247, R209, PT ;  /* 0x000000d1f700720c */ /* 0x000fe20003fc4070 */
[----:B------:R-:W-:-:S04]  /*ab60*/  IMAD.HI.U32 R210, R238, R217, RZ ;  /* 0x000000d9eed27227 */ /* 0x000fc800078e00ff */
[--C-:B------:R-:W-:Y:S02]  /*ab70*/  @!P3 IMAD.IADD R207, R207, 0x1, -R247.reuse ;  /* 0x00000001cfcfb824 */ /* 0x100fe400078e0af7 */
[----:B------:R-:W-:Y:S02]  /*ab80*/  IMAD.MOV R210, RZ, RZ, -R210 ;  /* 0x000000ffffd27224 */ /* 0x000fe400078e0ad2 */
[----:B------:R-:W-:Y:S01]  /*ab90*/  @!P4 IMAD.IADD R206, R206, 0x1, -R247 ;  /* 0x00000001cecec824 */ /* 0x000fe200078e0af7 */
[C---:B------:R-:W-:Y:S01]  /*aba0*/  ISETP.GT.U32.AND P3, PT, R247.reuse, R207, PT ;  /* 0x000000cff700720c */ /* 0x040fe20003f64070 */
[----:B------:R-:W-:Y:S01]  /*abb0*/  IMAD R210, R247, R210, R217 ;  /* 0x000000d2f7d27224 */ /* 0x000fe200078e02d9 */
[----:B------:R-:W-:Y:S01]  /*abc0*/  LOP3.LUT R217, R240, 0x1be, RZ, 0xfc, !PT ;  /* 0x000001bef0d97812 */ /* 0x000fe200078efcff */
[----:B------:R-:W-:Y:S01]  /*abd0*/  @!P1 IMAD.MOV R203, RZ, RZ, -R203 ;  /* 0x000000ffffcb9224 */ /* 0x000fe200078e0acb */
[----:B------:R-:W-:Y:S01]  /*abe0*/  ISETP.GE.AND P4, PT, R213, RZ, PT ;  /* 0x000000ffd500720c */ /* 0x000fe20003f86270 */
[----:B------:R-:W-:Y:S01]  /*abf0*/  @!P5 IMAD.MOV R206, RZ, RZ, -R206 ;  /* 0x000000ffffced224 */ /* 0x000fe200078e0ace */
[----:B------:R-:W-:Y:S01]  /*ac00*/  ISETP.GT.U32.AND P1, PT, R247, R208, PT ;  /* 0x000000d0f700720c */ /* 0x000fe20003f24070 */
[----:B------:R-:W-:Y:S01]  /*ac10*/  @!P6 IMAD.IADD R209, R209, 0x1, -R247 ;  /* 0x00000001d1d1e824 */ /* 0x000fe200078e0af7 */
[----:B------:R-:W-:Y:S01]  /*ac20*/  IABS R213, R217 ;  /* 0x000000d900d57213 */ /* 0x000fe20000000000 */
[----:B------:R-:W-:Y:S01]  /*ac30*/  IMAD.HI.U32 R212, R238, R216, RZ ;  /* 0x000000d8eed47227 */ /* 0x000fe200078e00ff */
[----:B------:R-:W-:-:S02]  /*ac40*/  ISETP.GT.U32.AND P5, PT, R247, R210, PT ;  /* 0x000000d2f700720c */ /* 0x000fc40003fa4070 */
[----:B------:R-:W-:Y:S01]  /*ac50*/  ISETP.GT.U32.AND P6, PT, R247, R209, PT ;  /* 0x000000d1f700720c */ /* 0x000fe20003fc4070 */
[----:B------:R-:W-:-:S04]  /*ac60*/  IMAD.HI.U32 R211, R238, R213, RZ ;  /* 0x000000d5eed37227 */ /* 0x000fc800078e00ff */
[----:B------:R-:W-:Y:S01]  /*ac70*/  @!P3 IMAD.IADD R207, R207, 0x1, -R247 ;  /* 0x00000001cfcfb824 */ /* 0x000fe200078e0af7 */
[----:B------:R-:W-:Y:S01]  /*ac80*/  ISETP.GE.AND P3, PT, R214, RZ, PT ;  /* 0x000000ffd600720c */ /* 0x000fe20003f66270 */
[----:B------:R-:W-:Y:S02]  /*ac90*/  IMAD.MOV R214, RZ, RZ, -R211 ;  /* 0x000000ffffd67224 */ /* 0x000fe400078e0ad3 */
[--C-:B------:R-:W-:Y:S02]  /*aca0*/  @!P1 IMAD.IADD R208, R208, 0x1, -R247.reuse ;  /* 0x00000001d0d09824 */ /* 0x100fe400078e0af7 */
[----:B------:R-:W-:Y:S02]  /*acb0*/  @!P5 IMAD.IADD R210, R210, 0x1, -R247 ;  /* 0x00000001d2d2d824 */ /* 0x000fe400078e0af7 */
[C---:B------:R-:W-:Y:S01]  /*acc0*/  IMAD R211, R247.reuse, R214, R213 ;  /* 0x000000d6f7d37224 */ /* 0x040fe200078e02d5 */
[----:B------:R-:W-:Y:S01]  /*acd0*/  ISETP.GT.U32.AND P1, PT, R247, R208, PT ;  /* 0x000000d0f700720c */ /* 0x000fe20003f24070 */
[----:B------:R-:W-:Y:S01]  /*ace0*/  @!P6 IMAD.IADD R209, R209, 0x1, -R247 ;  /* 0x00000001d1d1e824 */ /* 0x000fe200078e0af7 */
[C---:B------:R-:W-:Y:S01]  /*acf0*/  ISETP.GT.U32.AND P5, PT, R247.reuse, R210, PT ;  /* 0x000000d2f700720c */ /* 0x040fe20003fa4070 */
[----:B------:R-:W-:Y:S01]  /*ad00*/  IMAD.MOV R212, RZ, RZ, -R212 ;  /* 0x000000ffffd47224 */ /* 0x000fe200078e0ad4 */
[----:B------:R-:W-:Y:S01]  /*ad10*/  ISETP.GT.U32.AND P6, PT, R247, R211, PT ;  /* 0x000000d3f700720c */ /* 0x000fe20003fc4070 */
[----:B------:R-:W-:Y:S01]  /*ad20*/  IMAD.HI.U32 R213, R238, R222, RZ ;  /* 0x000000deeed57227 */ /* 0x000fe200078e00ff */
[----:B------:R-:W-:-:S03]  /*ad30*/  IABS R214, R220 ;  /* 0x000000dc00d67213 */ /* 0x000fc60000000000 */
[----:B------:R-:W-:Y:S01]  /*ad40*/  IMAD R212, R247, R212, R216 ;  /* 0x000000d4f7d47224 */ /* 0x000fe200078e02d8 */
[----:B------:R-:W-:Y:S01]  /*ad50*/  IABS R216, R218 ;  /* 0x000000da00d87213 */ /* 0x000fe20000000000 */
[----:B------:R-:W-:Y:S02]  /*ad60*/  IMAD.MOV R213, RZ, RZ, -R213 ;  /* 0x000000ffffd57224 */ /* 0x000fe400078e0ad5 */
[--C-:B------:R-:W-:Y:S01]  /*ad70*/  @!P1 IMAD.IADD R208, R208, 0x1, -R247.reuse ;  /* 0x00000001d0d09824 */ /* 0x100fe200078e0af7 */
[----:B------:R-:W-:Y:S01]  /*ad80*/  ISETP.GE.AND P1, PT, R215, RZ, PT ;  /* 0x000000ffd700720c */ /* 0x000fe20003f26270 */
[--C-:B------:R-:W-:Y:S01]  /*ad90*/  @!P5 IMAD.IADD R210, R210, 0x1, -R247.reuse ;  /* 0x00000001d2d2d824 */ /* 0x100fe200078e0af7 */
[----:B------:R-:W-:Y:S01]  /*ada0*/  ISETP.GT.U32.AND P5, PT, R247, R212, PT ;  /* 0x000000d4f700720c */ /* 0x000fe20003fa4070 */
[----:B------:R-:W-:Y:S02]  /*adb0*/  @!P6 IMAD.IADD R211, R211, 0x1, -R247 ;  /* 0x00000001d3d3e824 */ /* 0x000fe400078e0af7 */
[----:B------:R-:W-:Y:S01]  /*adc0*/  @!P0 IMAD.MOV R207, RZ, RZ, -R207 ;  /* 0x000000ffffcf8224 */ /* 0x000fe200078e0acf */
[----:B------:R-:W-:Y:S01]  /*add0*/  ISETP.GE.AND P0, PT, R217, RZ, PT ;  /* 0x000000ffd900720c */ /* 0x000fe20003f06270 */
[----:B------:R-:W-:Y:S01]  /*ade0*/  @!P4 IMAD.MOV R208, RZ, RZ, -R208 ;  /* 0x000000ffffd0c224 */ /* 0x000fe200078e0ad0 */
        /* <DEDUP_REMOVED lines=8> */
[----:B------:R-:W-:Y:S01]  /*ae70*/  @!P5 IMAD.IADD R212, R212, 0x1, -R247 ;  /* 0x00000001d4d4d824 */ /* 0x000fe200078e0af7 */
[----:B------:R-:W-:Y:S01]  /*ae80*/  ISETP.GE.AND P5, PT, R221, RZ, PT ;  /* 0x000000ffdd00720c */ /* 0x000fe20003fa6270 */
[C---:B------:R-:W-:Y:S01]  /*ae90*/  IMAD R214, R247.reuse, R224, R214 ;  /* 0x000000e0f7d67224 */ /* 0x040fe200078e02d6 */
[----:B------:R-:W-:Y:S01]  /*aea0*/  IABS R221, R226 ;  /* 0x000000e200dd7213 */ /* 0x000fe20000000000 */
[----:B------:R-:W-:Y:S02]  /*aeb0*/  IMAD.MOV R222, RZ, RZ, -R223 ;  /* 0x000000ffffde7224 */ /* 0x000fe400078e0adf */
[----:B------:R-:W-:Y:S01]  /*aec0*/  @!P3 IMAD.MOV R209, RZ, RZ, -R209 ;  /* 0x000000ffffd1b224 */ /* 0x000fe200078e0ad1 */
[----:B------:R-:W-:Y:S01]  /*aed0*/  ISETP.GT.U32.AND P3, PT, R247, R212, PT ;  /* 0x000000d4f700720c */ /* 0x000fe20003f64070 */
[----:B------:R-:W-:Y:S01]  /*aee0*/  @!P4 IMAD.IADD R211, R211, 0x1, -R247 ;  /* 0x00000001d3d3c824 */ /* 0x000fe200078e0af7 */
[C---:B------:R-:W-:Y:S01]  /*aef0*/  ISETP.GT.U32.AND P4, PT, R247.reuse, R214, PT ;  /* 0x000000d6f700720c */ /* 0x040fe20003f84070 */
[----:B------:R-:W-:-:S02]  /*af00*/  IMAD R215, R247, R222, R215 ;  /* 0x000000def7d77224 */ /* 0x000fc400078e02d7 */
[----:B------:R-:W-:-:S04]  /*af10*/  IMAD.HI.U32 R222, R238, R216, RZ ;  /* 0x000000d8eede7227 */ /* 0x000fc800078e00ff */
[----:B------:R-:W-:Y:S02]  /*af20*/  @!P6 IMAD.IADD R213, R213, 0x1, -R247 ;  /* 0x00000001d5d5e824 */ /* 0x000fe400078e0af7 */
[----:B------:R-:W-:Y:S02]  /*af30*/  IMAD.MOV R222, RZ, RZ, -R222 ;  /* 0x000000ffffde7224 */ /* 0x000fe400078e0ade */
[----:B------:R-:W-:Y:S01]  /*af40*/  @!P0 IMAD.MOV R211, RZ, RZ, -R211 ;  /* 0x000000ffffd38224 */ /* 0x000fe200078e0ad3 */
[C---:B------:R-:W-:Y:S01]  /*af50*/  ISETP.GT.U32.AND P0, PT, R247.reuse, R215, PT ;  /* 0x000000d7f700720c */ /* 0x040fe20003f04070 */
[C---:B------:R-:W-:Y:S01]  /*af60*/  IMAD R216, R247.reuse, R222, R216 ;  /* 0x000000def7d87224 */ /* 0x040fe200078e02d8 */
[C---:B------:R-:W-:Y:S01]  /*af70*/  ISETP.GT.U32.AND P6, PT, R247.reuse, R213, PT ;  /* 0x000000d5f700720c */ /* 0x040fe20003fc4070 */
[--C-:B------:R-:W-:Y:S01]  /*af80*/  @!P3 IMAD.IADD R212, R212, 0x1, -R247.reuse ;  /* 0x00000001d4d4b824 */ /* 0x100fe200078e0af7 */
[----:B------:R-:W-:Y:S01]  /*af90*/  LOP3.LUT R222, R240, 0x1ce, RZ, 0xfc, !PT ;  /* 0x000001cef0de7812 */ /* 0x000fe200078efcff */
[----:B------:R-:W-:Y:S01]  /*afa0*/  @!P4 IMAD.IADD R214, R214, 0x1, -R247 ;  /* 0x00000001d6d6c824 */ /* 0x000fe200078e0af7 */
[C---:B------:R-:W-:Y:S01]  /*afb0*/  ISETP.GT.U32.AND P4, PT, R247.reuse, R216, PT ;  /* 0x000000d8f700720c */ /* 0x040fe20003f84070 */
[----:B------:R-:W-:Y:S01]  /*afc0*/  @!P5 IMAD.MOV R212, RZ, RZ, -R212 ;  /* 0x000000ffffd4d224 */ /* 0x000fe200078e0ad4 */
[----:B------:R-:W-:Y:S01]  /*afd0*/  ISETP.GE.AND P3, PT, R220, RZ, PT ;  /* 0x000000ffdc00720c */ /* 0x000fe20003f66270 */
[----:B------:R-:W-:Y:S01]  /*afe0*/  IMAD.HI.U32 R223, R238, R221, RZ ;  /* 0x000000ddeedf7227 */ /* 0x000fe200078e00ff */
[----:B------:R-:W-:-:S02]  /*aff0*/  ISETP.GT.U32.AND P5, PT, R247, R214, PT ;  /* 0x000000d6f700720c */ /* 0x000fc40003fa4070 */
[----:B------:R-:W-:Y:S01]  /*b000*/  IABS R228, R222 ;  /* 0x000000de00e47213 */ /* 0x000fe20000000000 */
[----:B------:R-:W-:Y:S01]  /*b010*/  IMAD.MOV R224, RZ, RZ, -R223 ;  /* 0x000000ffffe07224 */ /* 0x000fe200078e0adf */
[----:B------:R-:W-:Y:S01]  /*b020*/  LOP3.LUT R223, R240, 0x1cc, RZ, 0xfc, !PT ;  /* 0x000001ccf0df7812 */ /* 0x000fe200078efcff */
[--C-:B------:R-:W-:Y:S01]  /*b030*/  @!P0 IMAD.IADD R215, R215, 0x1, -R247.reuse ;  /* 0x00000001d7d78824 */ /* 0x100fe200078e0af7 */
[----:B------:R-:W-:Y:S01]  /*b040*/  IABS R220, R225 ;  /* 0x000000e100dc7213 */ /* 0x000fe20000000000 */
[----:B------:R-:W-:Y:S01]  /*b050*/  @!P6 IMAD.IADD R213, R213, 0x1, -R247 ;  /* 0x00000001d5d5e824 */ /* 0x000fe200078e0af7 */
[----:B------:R-:W-:Y:S01]  /*b060*/  ISETP.GE.AND P6, PT, R217, RZ, PT ;  /* 0x000000ffd900720c */ /* 0x000fe20003fc6270 */
[C---:B------:R-:W-:Y:S01]  /*b070*/  IMAD R217, R247.reuse, R224, R221 ;  /* 0x000000e0f7d97224 */ /* 0x040fe200078e02dd */
[----:B------:R-:W-:Y:S01]  /*b080*/  ISETP.GT.U32.AND P0, PT, R247, R215, PT ;  /* 0x000000d7f700720c */ /* 0x000fe20003f04070 */
[----:B------:R-:W-:Y:S01]  /*b090*/  @!P1 IMAD.MOV R210, RZ, RZ, -R210 ;  /* 0x000000ffffd29224 */ /* 0x000fe200078e0ad2 */
[----:B------:R-:W-:Y:S01]  /*b0a0*/  ISETP.GE.AND P1, PT, R219, RZ, PT ;  /* 0x000000ffdb00720c */ /* 0x000fe20003f26270 */
[--C-:B------:R-:W-:Y:S01]  /*b0b0*/  @!P4 IMAD.IADD R216, R216, 0x1, -R247.reuse ;  /* 0x00000001d8d8c824 */ /* 0x100fe200078e0af7 */
[----:B------:R-:W-:Y:S01]  /*b0c0*/  IABS R219, R223 ;  /* 0x000000df00db7213 */ /* 0x000fe20000000000 */
[----:B------:R-:W-:Y:S01]  /*b0d0*/  @!P5 IMAD.IADD R214, R214, 0x1, -R247 ;  /* 0x00000001d6d6d824 */ /* 0x000fe200078e0af7 */
[C---:B------:R-:W-:Y:S01]  /*b0e0*/  ISETP.GT.U32.AND P5, PT, R247.reuse, R217, PT ;  /* 0x000000d9f700720c */ /* 0x040fe20003fa4070 */
[----:B------:R-:W-:Y:S01]  /*b0f0*/  IMAD.HI.U32 R229, R238, R228, RZ ;  /* 0x000000e4eee57227 */ /* 0x000fe200078e00ff */
[----:B------:R-:W-:-:S02]  /*b100*/  ISETP.GT.U32.AND P4, PT, R247, R216, PT ;  /* 0x000000d8f700720c */ /* 0x000fc40003f84070 */
[----:B------:R-:W-:Y:S01]  /*b110*/  LOP3.LUT R224, R240, 0x1d2, RZ, 0xfc, !PT ;  /* 0x000001d2f0e07812 */ /* 0x000fe200078efcff */
[----:B------:R-:W-:-:S03]  /*b120*/  IMAD.HI.U32 R227, R238, R219, RZ ;  /* 0x000000dbeee37227 */ /* 0x000fc600078e00ff */
[----:B------:R-:W-:Y:S01]  /*b130*/  IABS R221, R224 ;  /* 0x000000e000dd7213 */ /* 0x000fe20000000000 */
[----:B------:R-:W-:Y:S02]  /*b140*/  IMAD.MOV R227, RZ, RZ, -R227 ;  /* 0x000000ffffe37224 */ /* 0x000fe400078e0ae3 */
[----:B------:R-:W-:Y:S01]  /*b150*/  @!P0 IMAD.IADD R215, R215, 0x1, -R247 ;  /* 0x00000001d7d78824 */ /* 0x000fe200078e0af7 */
[----:B------:R-:W-:Y:S01]  /*b160*/  ISETP.GE.AND P0, PT, R218, RZ, PT ;  /* 0x000000ffda00720c */ /* 0x000fe20003f06270 */
[----:B------:R-:W-:Y:S02]  /*b170*/  IMAD R218, R247, R227, R219 ;  /* 0x000000e3f7da7224 */ /* 0x000fe400078e02db */
[----:B------:R-:W-:Y:S01]  /*b180*/  @!P5 IMAD.IADD R217, R217, 0x1, -R247 ;  /* 0x00000001d9d9d824 */ /* 0x000fe200078e0af7 */
[----:B------:R-:W-:Y:S01]  /*b190*/  ISETP.GE.AND P5, PT, R226, RZ, PT ;  /* 0x000000ffe200720c */ /* 0x000fe20003fa6270 */
[----:B------:R-:W-:-:S04]  /*b1a0*/  IMAD.HI.U32 R227, R238, R220, RZ ;  /* 0x000000dceee37227 */ /* 0x000fc800078e00ff */
[----:B------:R-:W-:Y:S01]  /*b1b0*/  @!P4 IMAD.IADD R216, R216, 0x1, -R247 ;  /* 0x00000001d8d8c824 */ /* 0x000fe200078e0af7 */
[C---:B------:R-:W-:Y:S01]  /*b1c0*/  ISETP.GT.U32.AND P4, PT, R247.reuse, R218, PT ;  /* 0x000000daf700720c */ /* 0x040fe20003f84070 */
[----:B------:R-:W-:Y:S01]  /*b1d0*/  @!P1 IMAD.MOV R213, RZ, RZ, -R213 ;  /* 0x000000ffffd59224 */ /* 0x000fe200078e0ad5 */
[----:B------:R-:W-:Y:S01]  /*b1e0*/  ISETP.GT.U32.AND P1, PT, R247, R217, PT ;  /* 0x000000d9f700720c */ /* 0x000fe20003f24070 */
[----:B------:R-:W-:Y:S02]  /*b1f0*/  IMAD.MOV R229, RZ, RZ, -R229 ;  /* 0x000000ffffe57224 */ /* 0x000fe400078e0ae5 */
[----:B------:R-:W-:-:S04]  /*b200*/  IMAD.HI.U32 R219, R238, R221, RZ ;  /* 0x000000ddeedb7227 */ /* 0x000fc800078e00ff */
[----:B------:R-:W-:Y:S02]  /*b210*/  IMAD.MOV R227, RZ, RZ, -R227 ;  /* 0x000000ffffe37224 */ /* 0x000fe400078e0ae3 */
[C---:B------:R-:W-:Y:S01]  /*b220*/  IMAD R226, R247.reuse, R229, R228 ;  /* 0x000000e5f7e27224 */ /* 0x040fe200078e02e4 */
[C---:B------:R-:W-:Y:S01]  /*b230*/  LOP3.LUT R229, R240.reuse, 0x1d4, RZ, 0xfc, !PT ;  /* 0x000001d4f0e57812 */ /* 0x040fe200078efcff */
[----:B------:R-:W-:Y:S02]  /*b240*/  IMAD.MOV R219, RZ, RZ, -R219 ;  /* 0x000000ffffdb7224 */ /* 0x000fe400078e0adb */
[C---:B------:R-:W-:Y:S01]  /*b250*/  IMAD R220, R247.reuse, R227, R220 ;  /* 0x000000e3f7dc7224 */ /* 0x040fe200078e02dc */
[----:B------:R-:W-:Y:S01]  /*b260*/  IABS R227, R229 ;  /* 0x000000e500e37213 */ /* 0x000fe20000000000 */
[----:B------:R-:W-:Y:S01]  /*b270*/  @!P3 IMAD.MOV R214, RZ, RZ, -R214 ;  /* 0x000000ffffd6b224 */ /* 0x000fe200078e0ad6 */
[C---:B------:R-:W-:Y:S01]  /*b280*/  ISETP.GT.U32.AND P3, PT, R247.reuse, R226, PT ;  /* 0x000000e2f700720c */ /* 0x040fe20003f64070 */
[C---:B------:R-:W-:Y:S01]  /*b290*/  IMAD R221, R247.reuse, R219, R221 ;  /* 0x000000dbf7dd7224 */ /* 0x040fe200078e02dd */
[----:B------:R-:W-:Y:S01]  /*b2a0*/  LOP3.LUT R219, R240, 0x1d6, RZ, 0xfc, !PT ;  /* 0x000001d6f0db7812 */ /* 0x000fe200078efcff */
[----:B------:R-:W-:Y:S01]  /*b2b0*/  @!P6 IMAD.MOV R215, RZ, RZ, -R215 ;  /* 0x000000ffffd7e224 */ /* 0x000fe200078e0ad7 */
[----:B------:R-:W-:Y:S01]  /*b2c0*/  ISETP.GT.U32.AND P6, PT, R247, R220, PT ;  /* 0x000000dcf700720c */ /* 0x000fe20003fc4070 */
[--C-:B------:R-:W-:Y:S01]  /*b2d0*/  @!P4 IMAD.IADD R218, R218, 0x1, -R247.reuse ;  /* 0x00000001dadac824 */ /* 0x100fe200078e0af7 */
[----:B------:R-:W-:Y:S01]  /*b2e0*/  IABS R230, R219 ;  /* 0x000000db00e67213 */ /* 0x000fe20000000000 */
[----:B------:R-:W-:Y:S01]  /*b2f0*/  @!P1 IMAD.IADD R217, R217, 0x1, -R247 ;  /* 0x00000001d9d99824 */ /* 0x000fe200078e0af7 */
[C---:B------:R-:W-:Y:S01]  /*b300*/  ISETP.GT.U32.AND P1, PT, R247.reuse, R221, PT ;  /* 0x000000ddf700720c */ /* 0x040fe20003f24070 */
[----:B------:R-:W-:Y:S01]  /*b310*/  @!P0 IMAD.MOV R216, RZ, RZ, -R216 ;  /* 0x000000ffffd88224 */ /* 0x000fe200078e0ad8 */
[----:B------:R-:W-:Y:S01]  /*b320*/  ISETP.GT.U32.AND P4, PT, R247, R218, PT ;  /* 0x000000daf700720c */ /* 0x000fe20003f84070 */
[----:B------:R-:W-:Y:S01]  /*b330*/  IMAD.HI.U32 R228, R238, R227, RZ ;  /* 0x000000e3eee47227 */ /* 0x000fe200078e00ff */
[----:B------:R-:W-:-:S03]  /*b340*/  ISETP.GE.AND P0, PT, R223, RZ, PT ;  /* 0x000000ffdf00720c */ /* 0x000fc60003f06270 */
[--C-:B------:R-:W-:Y:S01]  /*b350*/  @!P3 IMAD.IADD R226, R226, 0x1, -R247.reuse ;  /* 0x00000001e2e2b824 */ /* 0x100fe200078e0af7 */
[----:B------:R-:W-:Y:S01]  /*b360*/  ISETP.GE.AND P3, PT, R225, RZ, PT ;  /* 0x000000ffe100720c */ /* 0x000fe20003f66270 */
[--C-:B------:R-:W-:Y:S02]  /*b370*/  @!P6 IMAD.IADD R220, R220, 0x1, -R247.reuse ;  /* 0x00000001dcdce824 */ /* 0x100fe400078e0af7 */
[----:B------:R-:W-:Y:S01]  /*b380*/  IMAD.MOV.U32 R223, RZ, RZ, R230 ;  /* 0x000000ffffdf7224 */ /* 0x000fe200078e00e6 */
[----:B------:R-:W-:Y:S01]  /*b390*/  ISETP.GT.U32.AND P6, PT, R247, R226, PT ;  /* 0x000000e2f700720c */ /* 0x000fe20003fc4070 */
[----:B------:R-:W-:Y:S01]  /*b3a0*/  @!P1 IMAD.IADD R221, R221, 0x1, -R247 ;  /* 0x00000001dddd9824 */ /* 0x000fe200078e0af7 */
[----:B------:R-:W-:Y:S01]  /*b3b0*/  ISETP.GT.U32.AND P1, PT, R247, R220, PT ;  /* 0x000000dcf700720c */ /* 0x000fe20003f24070 */
[----:B------:R-:W-:Y:S02]  /*b3c0*/  IMAD.MOV R228, RZ, RZ, -R228 ;  /* 0x000000ffffe47224 */ /* 0x000fe400078e0ae4 */
[----:B------:R-:W-:-:S04]  /*b3d0*/  IMAD.HI.U32 R225, R238, R223, RZ ;  /* 0x000000dfeee17227 */ /* 0x000fc800078e00ff */
[----:B------:R-:W-:Y:S01]  /*b3e0*/  @!P4 IMAD.IADD R218, R218, 0x1, -R247 ;  /* 0x00000001dadac824 */ /* 0x000fe200078e0af7 */
[----:B------:R-:W-:Y:S01]  /*b3f0*/  ISETP.GE.AND P4, PT, R222, RZ, PT ;  /* 0x000000ffde00720c */ /* 0x000fe20003f86270 */
[C---:B------:R-:W-:Y:S01]  /*b400*/  IMAD R222, R247.reuse, R228, R227 ;  /* 0x000000e4f7de7224 */ /* 0x040fe200078e02e3 */
[C---:B------:R-:W-:Y:S01]  /*b410*/  LOP3.LUT R228, R240.reuse, 0x1d8, RZ, 0xfc, !PT ;  /* 0x000001d8f0e47812 */ /* 0x040fe200078efcff */
[----:B------:R-:W-:Y:S01]  /*b420*/  IMAD.MOV R225, RZ, RZ, -R225 ;  /* 0x000000ffffe17224 */ /* 0x000fe200078e0ae1 */
[----:B------:R-:W-:Y:S01]  /*b430*/  LOP3.LUT R227, R240, 0x1da, RZ, 0xfc, !PT ;  /* 0x000001daf0e37812 */ /* 0x000fe200078efcff */
[----:B------:R-:W-:Y:S01]  /*b440*/  @!P0 IMAD.MOV R218, RZ, RZ, -R218 ;  /* 0x000000ffffda8224 */ /* 0x000fe200078e0ada */
[C---:B------:R-:W-:Y:S01]  /*b450*/  ISETP.GT.U32.AND P0, PT, R247.reuse, R222, PT ;  /* 0x000000def700720c */ /* 0x040fe20003f04070 */
[C---:B------:R-:W-:Y:S01]  /*b460*/  IMAD R223, R247.reuse, R225, R223 ;  /* 0x000000e1f7df7224 */ /* 0x040fe200078e02df */
[----:B------:R-:W-:Y:S01]  /*b470*/  IABS R225, R228 ;  /* 0x000000e400e17213 */ /* 0x000fe20000000000 */
[--C-:B------:R-:W-:Y:S01]  /*b480*/  @!P6 IMAD.IADD R226, R226, 0x1, -R247.reuse ;  /* 0x00000001e2e2e824 */ /* 0x100fe200078e0af7 */
[----:B------:R-:W-:Y:S01]  /*b490*/  IABS R230, R227 ;  /* 0x000000e300e67213 */ /* 0x000fe20000000000 */
[----:B------:R-:W-:Y:S01]  /*b4a0*/  @!P1 IMAD.IADD R220, R220, 0x1, -R247 ;  /* 0x00000001dcdc9824 */ /* 0x000fe200078e0af7 */
[----:B------:R-:W-:Y:S01]  /*b4b0*/  ISETP.GE.AND P6, PT, R224, RZ, PT ;  /* 0x000000ffe000720c */ /* 0x000fe20003fc6270 */
[----:B------:R-:W-:Y:S01]  /*b4c0*/  @!P5 IMAD.MOV R217, RZ, RZ, -R217 ;  /* 0x000000ffffd9d224 */ /* 0x000fe200078e0ad9 */
[C---:B------:R-:W-:Y:S01]  /*b4d0*/  ISETP.GT.U32.AND P1, PT, R247.reuse, R223, PT ;  /* 0x000000dff700720c */ /* 0x040fe20003f24070 */
[----:B------:R-:W-:Y:S01]  /*b4e0*/  IMAD.MOV.U32 R224, RZ, RZ, R225 ;  /* 0x000000ffffe07224 */ /* 0x000fe200078e00e1 */
[----:B------:R-:W-:Y:S01]  /*b4f0*/  ISETP.GT.U32.AND P5, PT, R247, R221, PT ;  /* 0x000000ddf700720c */ /* 0x000fe20003fa4070 */
[----:B------:R-:W-:-:S02]  /*b500*/  IMAD.MOV.U32 R225, RZ, RZ, R230 ;  /* 0x000000ffffe17224 */ /* 0x000fc400078e00e6 */
[----:B------:R-:W-:-:S04]  /*b510*/  IMAD.HI.U32 R230, R238, R224, RZ ;  /* 0x000000e0eee67227 */ /* 0x000fc800078e00ff */
[--C-:B------:R-:W-:Y:S01]  /*b520*/  @!P0 IMAD.IADD R222, R222, 0x1, -R247.reuse ;  /* 0x00000001dede8824 */ /* 0x100fe200078e0af7 */
[----:B------:R-:W-:Y:S01]  /*b530*/  ISETP.GE.AND P0, PT, R219, RZ, PT ;  /* 0x000000ffdb00720c */ /* 0x000fe20003f06270 */
[----:B------:R-:W-:Y:S02]  /*b540*/  IMAD.MOV R230, RZ, RZ, -R230 ;  /* 0x000000ffffe67224 */ /* 0x000fe400078e0ae6 */
[----:B------:R-:W-:Y:S02]  /*b550*/  IMAD.MOV.U32 R219, RZ, RZ, R226 ;  /* 0x000000ffffdb7224 */ /* 0x000fe400078e00e2 */
[----:B------:R-:W-:Y:S02]  /*b560*/  IMAD R224, R247, R230, R224 ;  /* 0x000000e6f7e07224 */ /* 0x000fe400078e02e0 */
[--C-:B------:R-:W-:Y:S02]  /*b570*/  @!P1 IMAD.IADD R223, R223, 0x1, -R247.reuse ;  /* 0x00000001dfdf9824 */ /* 0x100fe400078e0af7 */
[----:B------:R-:W-:Y:S01]  /*b580*/  @!P5 IMAD.IADD R221, R221, 0x1, -R247 ;  /* 0x00000001ddddd824 */ /* 0x000fe200078e0af7 */
[----:B------:R-:W-:Y:S01]  /*b590*/  ISETP.GE.AND P5, PT, R229, RZ, PT ;  /* 0x000000ffe500720c */ /* 0x000fe20003fa6270 */
[----:B------:R-:W-:Y:S01]  /*b5a0*/  @!P4 IMAD.MOV R219, RZ, RZ, -R219 ;  /* 0x000000ffffdbc224 */ /* 0x000fe200078e0adb */
[C---:B------:R-:W-:Y:S01]  /*b5b0*/  ISETP.GT.U32.AND P4, PT, R247.reuse, R222, PT ;  /* 0x000000def700720c */ /* 0x040fe20003f84070 */
[----:B------:R-:W-:Y:S01]  /*b5c0*/  IMAD.HI.U32 R229, R238, R225, RZ ;  /* 0x000000e1eee57227 */ /* 0x000fe200078e00ff */
[----:B------:R-:W-:-:S03]  /*b5d0*/  ISETP.GT.U32.AND P1, PT, R247, R223, PT ;  /* 0x000000dff700720c */ /* 0x000fc60003f24070 */
[----:B------:R-:W-:Y:S01]  /*b5e0*/  @!P3 IMAD.MOV R220, RZ, RZ, -R220 ;  /* 0x000000ffffdcb224 */ /* 0x000fe200078e0adc */
[C---:B------:R-:W-:Y:S01]  /*b5f0*/  ISETP.GT.U32.AND P3, PT, R247.reuse, R224, PT ;  /* 0x000000e0f700720c */ /* 0x040fe20003f64070 */
[----:B------:R-:W-:Y:S02]  /*b600*/  IMAD.MOV R229, RZ, RZ, -R229 ;  /* 0x000000ffffe57224 */ /* 0x000fe400078e0ae5 */
[----:B------:R-:W-:Y:S02]  /*b610*/  IMAD.MOV.U32 R226, RZ, RZ, R231 ;  /* 0x000000ffffe27224 */ /* 0x000fe400078e00e7 */
[----:B------:R-:W-:Y:S02]  /*b620*/  IMAD R225, R247, R229, R225 ;  /* 0x000000e5f7e17224 */ /* 0x000fe400078e02e1 */
[----:B------:R-:W-:-:S04]  /*b630*/  IMAD.HI.U32 R229, R238, R226, RZ ;  /* 0x000000e2eee57227 */ /* 0x000fc800078e00ff */
[----:B------:R-:W-:Y:S01]  /*b640*/  @!P4 IMAD.IADD R222, R222, 0x1, -R247 ;  /* 0x00000001dedec824 */ /* 0x000fe200078e0af7 */
[----:B------:R-:W-:Y:S01]  /*b650*/  ISETP.GT.U32.AND P4, PT, R247, R225, PT ;  /* 0x000000e1f700720c */ /* 0x000fe20003f84070 */
[----:B------:R-:W-:Y:S01]  /*b660*/  @!P6 IMAD.MOV R221, RZ, RZ, -R221 ;  /* 0x000000ffffdde224 */ /* 0x000fe200078e0add */
[----:B------:R-:W-:Y:S01]  /*b670*/  ISETP.GE.AND P6, PT, R228, RZ, PT ;  /* 0x000000ffe400720c */ /* 0x000fe20003fc6270 */
[----:B------:R-:W-:Y:S02]  /*b680*/  @!P3 IMAD.IADD R224, R224, 0x1, -R247 ;  /* 0x00000001e0e0b824 */ /* 0x000fe400078e0af7 */
[----:B------:R-:W-:Y:S01]  /*b690*/  IMAD.MOV R228, RZ, RZ, -R229 ;  /* 0x000000ffffe47224 */ /* 0x000fe200078e0ae5 */
[----:B------:R-:W-:Y:S01]  /*b6a0*/  IABS R229, R236 ;  /* 0x000000ec00e57213 */ /* 0x000fe20000000000 */
[--C-:B------:R-:W-:Y:S01]  /*b6b0*/  @!P1 IMAD.IADD R223, R223, 0x1, -R247.reuse ;  /* 0x00000001dfdf9824 */ /* 0x100fe200078e0af7 */
[----:B------:R-:W-:Y:S01]  /*b6c0*/  ISETP.GE.AND P1, PT, R227, RZ, PT ;  /* 0x000000ffe300720c */ /* 0x000fe20003f26270 */
[C---:B------:R-:W-:Y:S01]  /*b6d0*/  IMAD R226, R247.reuse, R228, R226 ;  /* 0x000000e4f7e27224 */ /* 0x040fe200078e02e2 */
[----:B------:R-:W-:Y:S01]  /*b6e0*/  LOP3.LUT R227, R240, 0x1de, RZ, 0xfc, !PT ;  /* 0x000001def0e37812 */ /* 0x000fe200078efcff */
[----:B------:R-:W-:Y:S01]  /*b6f0*/  @!P5 IMAD.MOV R222, RZ, RZ, -R222 ;  /* 0x000000ffffded224 */ /* 0x000fe200078e0ade */
[----:B------:R-:W-:Y:S01]  /*b700*/  ISETP.GT.U32.AND P3, PT, R247, R224, PT ;  /* 0x000000e0f700720c */ /* 0x000fe20003f64070 */
[----:B------:R-:W-:Y:S01]  /*b710*/  @!P4 IMAD.IADD R225, R225, 0x1, -R247 ;  /* 0x00000001e1e1c824 */ /* 0x000fe200078e0af7 */
[----:B------:R-:W-:Y:S01]  /*b720*/  IABS R230, R227 ;  /* 0x000000e300e67213 */ /* 0x000fe20000000000 */
[----:B------:R-:W-:Y:S01]  /*b730*/  @!P0 IMAD.MOV R223, RZ, RZ, -R223 ;  /* 0x000000ffffdf8224 */ /* 0x000fe200078e0adf */
[----:B------:R-:W-:-:S02]  /*b740*/  ISETP.GT.U32.AND P5, PT, R247, R226, PT ;  /* 0x000000e2f700720c */ /* 0x000fc40003fa4070 */
[----:B------:R-:W-:Y:S01]  /*b750*/  IABS R228, R232 ;  /* 0x000000e800e47213 */ /* 0x000fe20000000000 */
[C---:B------:R-:W-:Y:S01]  /*b760*/  IMAD.HI.U32 R231, R238.reuse, R230, RZ ;  /* 0x000000e6eee77227 */ /* 0x040fe200078e00ff */
[----:B------:R-:W-:Y:S02]  /*b770*/  ISETP.GE.AND P0, PT, R233, RZ, PT ;  /* 0x000000ffe900720c */ /* 0x000fe40003f06270 */
[----:B------:R-:W-:Y:S01]  /*b780*/  ISETP.GT.U32.AND P4, PT, R247, R225, PT ;  /* 0x000000e1f700720c */ /* 0x000fe20003f84070 */
[----:B------:R-:W-:Y:S02]  /*b790*/  IMAD.MOV R231, RZ, RZ, -R231 ;  /* 0x000000ffffe77224 */ /* 0x000fe400078e0ae7 */
[----:B------:R-:W-:-:S04]  /*b7a0*/  IMAD.HI.U32 R233, R238, R228, RZ ;  /* 0x000000e4eee97227 */ /* 0x000fc800078e00ff */
[----:B------:R-:W-:Y:S01]  /*b7b0*/  @!P3 IMAD.IADD R224, R224, 0x1, -R247 ;  /* 0x00000001e0e0b824 */ /* 0x000fe200078e0af7 */
[----:B------:R-:W-:Y:S01]  /*b7c0*/  ISETP.GE.AND P3, PT, R227, RZ, PT ;  /* 0x000000ffe300720c */ /* 0x000fe20003f66270 */
[----:B------:R-:W-:Y:S02]  /*b7d0*/  IMAD R227, R247, R231, R230 ;  /* 0x000000e7f7e37224 */ /* 0x000fe400078e02e6 */
[----:B------:R-:W-:Y:S02]  /*b7e0*/  IMAD.MOV R230, RZ, RZ, -R233 ;  /* 0x000000ffffe67224 */ /* 0x000fe400078e0ae9 */
[----:B------:R-:W-:-:S04]  /*b7f0*/  IMAD.HI.U32 R231, R238, R229, RZ ;  /* 0x000000e5eee77227 */ /* 0x000fc800078e00ff */
[----:B------:R-:W-:Y:S01]  /*b800*/  @!P5 IMAD.IADD R226, R226, 0x1, -R247 ;  /* 0x00000001e2e2d824 */ /* 0x000fe200078e0af7 */
[----:B------:R-:W-:Y:S01]  /*b810*/  ISETP.GE.AND P5, PT, R232, RZ, PT ;  /* 0x000000ffe800720c */ /* 0x000fe20003fa6270 */
[C---:B------:R-:W-:Y:S01]  /*b820*/  IMAD R228, R247.reuse, R230, R228 ;  /* 0x000000e6f7e47224 */ /* 0x040fe200078e02e4 */
[----:B------:R-:W-:Y:S01]  /*b830*/  IABS R232, R6 ;  /* 0x0000000600e87213 */ /* 0x000fe20000000000 */
[----:B------:R-:W-:Y:S01]  /*b840*/  IMAD.MOV R230, RZ, RZ, -R231 ;  /* 0x000000ffffe67224 */ /* 0x000fe200078e0ae7 */
[----:B------:R-:W-:Y:S01]  /*b850*/  IABS R231, R243 ;  /* 0x000000f300e77213 */ /* 0x000fe20000000000 */
[----:B------:R-:W-:Y:S01]  /*b860*/  @!P6 IMAD.MOV R224, RZ, RZ, -R224 ;  /* 0x000000ffffe0e224 */ /* 0x000fe200078e0ae0 */
[----:B------:R-:W-:Y:S01]  /*b870*/  ISETP.GT.U32.AND P6, PT, R247, R226, PT ;  /* 0x000000e2f700720c */ /* 0x000fe20003fc4070 */
[----:B------:R-:W-:Y:S01]  /*b880*/  @!P4 IMAD.IADD R225, R225, 0x1, -R247 ;  /* 0x00000001e1e1c824 */ /* 0x000fe200078e0af7 */
[C---:B------:R-:W-:Y:S01]  /*b890*/  ISETP.GT.U32.AND P4, PT, R247.reuse, R227, PT ;  /* 0x000000e3f700720c */ /* 0x040fe20003f84070 */
[----:B------:R-:W-:Y:S01]  /*b8a0*/  IMAD R229, R247, R230, R229 ;  /* 0x000000e6f7e57224 */ /* 0x000fe200078e02e5 */
[----:B------:R-:W-:Y:S01]  /*b8b0*/  IABS R230, R235 ;  /* 0x000000eb00e67213 */ /* 0x000fe20000000000 */
[----:B------:R-:W-:-:S02]  /*b8c0*/  @!P1 IMAD.MOV R225, RZ, RZ, -R225 ;  /* 0x000000ffffe19224 */ /* 0x000fc400078e0ae1 */
[----:B------:R-:W-:Y:S01]  /*b8d0*/  IMAD.HI.U32 R234, R238, R231, RZ ;  /* 0x000000e7eeea7227 */ /* 0x000fe200078e00ff */
[----:B------:R-:W-:-:S03]  /*b8e0*/  ISETP.GT.U32.AND P1, PT, R247, R229, PT ;  /* 0x000000e5f700720c */ /* 0x000fc60003f24070 */
[----:B------:R-:W-:-:S04]  /*b8f0*/  IMAD.HI.U32 R233, R238, R230, RZ ;  /* 0x000000e6eee97227 */ /* 0x000fc800078e00ff */
[----:B------:R-:W-:Y:S01]  /*b900*/  @!P6 IMAD.IADD R226, R226, 0x1, -R247 ;  /* 0x00000001e2e2e824 */ /* 0x000fe200078e0af7 */
[----:B------:R-:W-:Y:S01]  /*b910*/  ISETP.GT.U32.AND P6, PT, R247, R228, PT ;  /* 0x000000e4f700720c */ /* 0x000fe20003fc4070 */
[----:B------:R-:W-:Y:S02]  /*b920*/  IMAD.MOV R233, RZ, RZ, -R233 ;  /* 0x000000ffffe97224 */ /* 0x000fe400078e0ae9 */
[----:B------:R-:W-:Y:S01]  /*b930*/  @!P0 IMAD.MOV R226, RZ, RZ, -R226 ;  /* 0x000000ffffe28224 */ /* 0x000fe200078e0ae2 */
[----:B------:R-:W-:Y:S01]  /*b940*/  ISETP.GE.AND P0, PT, R236, RZ, PT ;  /* 0x000000ffec00720c */ /* 0x000fe20003f06270 */
[----:B------:R-:W-:Y:S02]  /*b950*/  @!P1 IMAD.IADD R229, R229, 0x1, -R247 ;  /* 0x00000001e5e59824 */ /* 0x000fe400078e0af7 */
[----:B------:R-:W-:-:S03]  /*b960*/  IMAD.HI.U32 R236, R238, R232, RZ ;  /* 0x000000e8eeec7227 */ /* 0x000fc600078e00ff */
[C---:B------:R-:W-:Y:S01]  /*b970*/  ISETP.GT.U32.AND P1, PT, R247.reuse, R229, PT ;  /* 0x000000e5f700720c */ /* 0x040fe20003f24070 */
[C---:B------:R-:W-:Y:S02]  /*b980*/  IMAD R230, R247.reuse, R233, R230 ;  /* 0x000000e9f7e67224 */ /* 0x040fe400078e02e6 */
[----:B------:R-:W-:Y:S02]  /*b990*/  @!P6 IMAD.IADD R228, R228, 0x1, -R247 ;  /* 0x00000001e4e4e824 */ /* 0x000fe400078e0af7 */
[----:B------:R-:W-:Y:S01]  /*b9a0*/  IMAD.MOV R233, RZ, RZ, -R236 ;  /* 0x000000ffffe97224 */ /* 0x000fe200078e0aec */
[----:B------:R-:W-:Y:S01]  /*b9b0*/  IABS R236, R188 ;  /* 0x000000bc00ec7213 */ /* 0x000fe20000000000 */
[----:B------:R-:W-:Y:S01]  /*b9c0*/  IMAD.MOV R234, RZ, RZ, -R234 ;  /* 0x000000ffffea7224 */ /* 0x000fe200078e0aea */
[C---:B------:R-:W-:Y:S01]  /*b9d0*/  ISETP.GT.U32.AND P6, PT, R247.reuse, R228, PT ;  /* 0x000000e4f700720c */ /* 0x040fe20003fc4070 */
[C---:B------:R-:W-:Y:S01]  /*b9e0*/  IMAD R232, R247.reuse, R233, R232 ;  /* 0x000000e9f7e87224 */ /* 0x040fe200078e02e8 */
[----:B------:R-:W-:Y:S01]  /*b9f0*/  IABS R233, R249 ;  /* 0x000000f900e97213 */ /* 0x000fe20000000000 */
[----:B------:R-:W-:Y:S01]  /*ba00*/  IMAD R231, R247, R234, R231 ;  /* 0x000000eaf7e77224 */ /* 0x000fe200078e02e7 */
[----:B------:R-:W-:Y:S01]  /*ba10*/  IABS R234, R5 ;  /* 0x0000000500ea7213 */ /* 0x000fe20000000000 */
[--C-:B------:R-:W-:Y:S01]  /*ba20*/  @!P1 IMAD.IADD R229, R229, 0x1, -R247.reuse ;  /* 0x00000001e5e59824 */ /* 0x100fe200078e0af7 */
[----:B------:R-:W-:Y:S01]  /*ba30*/  ISETP.GT.U32.AND P1, PT, R247, R232, PT ;  /* 0x000000e8f700720c */ /* 0x000fe20003f24070 */
[----:B------:R-:W-:-:S02]  /*ba40*/  @!P4 IMAD.IADD R227, R227, 0x1, -R247 ;  /* 0x00000001e3e3c824 */ /* 0x000fc400078e0af7 */
[----:B------:R-:W-:-:S03]  /*ba50*/  IMAD.HI.U32 R239, R238, R234, RZ ;  /* 0x000000eaeeef7227 */ /* 0x000fc600078e00ff */
[C---:B------:R-:W-:Y:S01]  /*ba60*/  ISETP.GT.U32.AND P4, PT, R247.reuse, R227, PT ;  /* 0x000000e3f700720c */ /* 0x040fe20003f84070 */
[----:B------:R-:W-:Y:S01]  /*ba70*/  @!P6 IMAD.IADD R228, R228, 0x1, -R247 ;  /* 0x00000001e4e4e824 */ /* 0x000fe200078e0af7 */
[----:B------:R-:W-:Y:S01]  /*ba80*/  ISETP.GT.U32.AND P6, PT, R247, R231, PT ;  /* 0x000000e7f700720c */ /* 0x000fe20003fc4070 */
[----:B------:R-:W-:Y:S02]  /*ba90*/  IMAD.MOV R239, RZ, RZ, -R239 ;  /* 0x000000ffffef7224 */ /* 0x000fe400078e0aef */
[----:B------:R-:W-:-:S04]  /*baa0*/  IMAD.HI.U32 R237, R238, R233, RZ ;  /* 0x000000e9eeed7227 */ /* 0x000fc800078e00ff */
[--C-:B------:R-:W-:Y:S02]  /*bab0*/  @!P1 IMAD.IADD R232, R232, 0x1, -R247.reuse ;  /* 0x00000001e8e89824 */ /* 0x100fe400078e0af7 */
[----:B------:R-:W-:Y:S01]  /*bac0*/  IMAD R234, R247, R239, R234 ;  /* 0x000000eff7ea7224 */ /* 0x000fe200078e02ea */
[----:B------:R-:W-:Y:S01]  /*bad0*/  IABS R239, R187 ;  /* 0x000000bb00ef7213 */ /* 0x000fe20000000000 */
[--C-:B------:R-:W-:Y:S01]  /*bae0*/  @!P4 IMAD.IADD R227, R227, 0x1, -R247.reuse ;  /* 0x00000001e3e3c824 */ /* 0x100fe200078e0af7 */
[----:B------:R-:W-:Y:S01]  /*baf0*/  ISETP.GT.U32.AND P1, PT, R247, R232, PT ;  /* 0x000000e8f700720c */ /* 0x000fe20003f24070 */
[----:B------:R-:W-:Y:S01]  /*bb00*/  @!P6 IMAD.IADD R231, R231, 0x1, -R247 ;  /* 0x00000001e7e7e824 */ /* 0x000fe200078e0af7 */
[----:B------:R-:W-:Y:S01]  /*bb10*/  ISETP.GE.AND P4, PT, R235, RZ, PT ;  /* 0x000000ffeb00720c */ /* 0x000fe20003f86270 */
[----:B------:R-:W-:Y:S01]  /*bb20*/  @!P3 IMAD.MOV R227, RZ, RZ, -R227 ;  /* 0x000000ffffe3b224 */ /* 0x000fe200078e0ae3 */
[C---:B------:R-:W-:Y:S01]  /*bb30*/  ISETP.GT.U32.AND P3, PT, R247.reuse, R230, PT ;  /* 0x000000e6f700720c */ /* 0x040fe20003f64070 */
[----:B------:R-:W-:Y:S01]  /*bb40*/  IMAD.MOV R237, RZ, RZ, -R237 ;  /* 0x000000ffffed7224 */ /* 0x000fe200078e0aed */
[----:B------:R-:W-:Y:S01]  /*bb50*/  ISETP.GT.U32.AND P6, PT, R247, R231, PT ;  /* 0x000000e7f700720c */ /* 0x000fe20003fc4070 */
[----:B------:R-:W-:Y:S01]  /*bb60*/  IMAD.HI.U32 R242, R238, R236, RZ ;  /* 0x000000eceef27227 */ /* 0x000fe200078e00ff */
[----:B------:R-:W-:-:S03]  /*bb70*/  IABS R235, R4 ;  /* 0x0000000400eb7213 */ /* 0x000fc60000000000 */
[C---:B------:R-:W-:Y:S01]  /*bb80*/  IMAD R233, R247.reuse, R237, R233 ;  /* 0x000000edf7e97224 */ /* 0x040fe200078e02e9 */
[----:B------:R-:W-:Y:S01]  /*bb90*/  IABS R237, R250 ;  /* 0x000000fa00ed7213 */ /* 0x000fe20000000000 */
[----:B------:R-:W-:Y:S01]  /*bba0*/  @!P1 IMAD.IADD R232, R232, 0x1, -R247 ;  /* 0x00000001e8e89824 */ /* 0x000fe200078e0af7 */
[----:B------:R-:W-:Y:S01]  /*bbb0*/  ISETP.GT.U32.AND P1, PT, R247, R234, PT ;  /* 0x000000eaf700720c */ /* 0x000fe20003f24070 */
[----:B------:R-:W-:Y:S02]  /*bbc0*/  IMAD.MOV R242, RZ, RZ, -R242 ;  /* 0x000000fffff27224 */ /* 0x000fe400078e0af2 */
[----:B------:R-:W-:-:S04]  /*bbd0*/  IMAD.HI.U32 R241, R238, R235, RZ ;  /* 0x000000ebeef17227 */ /* 0x000fc800078e00ff */
[--C-:B------:R-:W-:Y:S01]  /*bbe0*/  @!P6 IMAD.IADD R231, R231, 0x1, -R247.reuse ;  /* 0x00000001e7e7e824 */ /* 0x100fe200078e0af7 */
[C---:B------:R-:W-:Y:S01]  /*bbf0*/  ISETP.GT.U32.AND P6, PT, R247.reuse, R233, PT ;  /* 0x000000e9f700720c */ /* 0x040fe20003fc4070 */
[----:B------:R-:W-:Y:S02]  /*bc00*/  @!P3 IMAD.IADD R230, R230, 0x1, -R247 ;  /* 0x00000001e6e6b824 */ /* 0x000fe400078e0af7 */
[C---:B------:R-:W-:Y:S02]  /*bc10*/  IMAD R236, R247.reuse, R242, R236 ;  /* 0x000000f2f7ec7224 */ /* 0x040fe400078e02ec */
[----:B------:R-:W-:Y:S01]  /*bc20*/  IMAD.MOV R241, RZ, RZ, -R241 ;  /* 0x000000fffff17224 */ /* 0x000fe200078e0af1 */
[C---:B------:R-:W-:Y:S01]  /*bc30*/  ISETP.GT.U32.AND P3, PT, R247.reuse, R230, PT ;  /* 0x000000e6f700720c */ /* 0x040fe20003f64070 */
[----:B------:R-:W-:Y:S01]  /*bc40*/  @!P1 IMAD.IADD R234, R234, 0x1, -R247 ;  /* 0x00000001eaea9824 */ /* 0x000fe200078e0af7 */
        /* <DEDUP_REMOVED lines=9> */
[----:B------:R-:W-:Y:S01]  /*bce0*/  @!P1 IMAD.IADD R236, R236, 0x1, -R247 ;  /* 0x00000001ecec9824 */ /* 0x000fe200078e0af7 */
[----:B------:R-:W-:Y:S01]  /*bcf0*/  ISETP.GE.AND P1, PT, R6, RZ, PT ;  /* 0x000000ff0600720c */ /* 0x000fe20003f26270 */
[----:B------:R-:W-:Y:S01]  /*bd00*/  IMAD R237, R247, R242, R237 ;  /* 0x000000f2f7ed7224 */ /* 0x000fe200078e02ed */
[----:B------:R-:W-:Y:S01]  /*bd10*/  IABS R243, R2 ;  /* 0x0000000200f37213 */ /* 0x000fe20000000000 */
[----:B------:R-:W-:-:S04]  /*bd20*/  IMAD.HI.U32 R242, R238, R239, RZ ;  /* 0x000000efeef27227 */ /* 0x000fc800078e00ff */
[----:B------:R-:W-:Y:S01]  /*bd30*/  @!P0 IMAD.MOV R229, RZ, RZ, -R229 ;  /* 0x000000ffffe58224 */ /* 0x000fe200078e0ae5 */
[----:B------:R-:W-:Y:S01]  /*bd40*/  ISETP.GT.U32.AND P0, PT, R247, R234, PT ;  /* 0x000000eaf700720c */ /* 0x000fe20003f04070 */
[----:B------:R-:W-:Y:S02]  /*bd50*/  IMAD.MOV R242, RZ, RZ, -R242 ;  /* 0x000000fffff27224 */ /* 0x000fe400078e0af2 */
[----:B------:R-:W-:-:S04]  /*bd60*/  IMAD.HI.U32 R245, R238, R243, RZ ;  /* 0x000000f3eef57227 */ /* 0x000fc800078e00ff */
[----:B------:R-:W-:Y:S01]  /*bd70*/  @!P6 IMAD.IADD R235, R235, 0x1, -R247 ;  /* 0x00000001ebebe824 */ /* 0x000fe200078e0af7 */
[C---:B------:R-:W-:Y:S01]  /*bd80*/  ISETP.GT.U32.AND P6, PT, R247.reuse, R237, PT ;  /* 0x000000edf700720c */ /* 0x040fe20003fc4070 */
[C---:B------:R-:W-:Y:S02]  /*bd90*/  IMAD R239, R247.reuse, R242, R239 ;  /* 0x000000f2f7ef7224 */ /* 0x040fe400078e02ef */
[----:B------:R-:W-:Y:S02]  /*bda0*/  IMAD.MOV R245, RZ, RZ, -R245 ;  /* 0x000000fffff57224 */ /* 0x000fe400078e0af5 */
[----:B------:R-:W-:Y:S01]  /*bdb0*/  @!P4 IMAD.MOV R230, RZ, RZ, -R230 ;  /* 0x000000ffffe6c224 */ /* 0x000fe200078e0ae6 */
[C---:B------:R-:W-:Y:S01]  /*bdc0*/  ISETP.GT.U32.AND P4, PT, R247.reuse, R235, PT ;  /* 0x000000ebf700720c */ /* 0x040fe20003f84070 */
[----:B------:R-:W-:Y:S01]  /*bdd0*/  @!P1 IMAD.MOV R232, RZ, RZ, -R232 ;  /* 0x000000ffffe89224 */ /* 0x000fe200078e0ae8 */
[C---:B------:R-:W-:Y:S01]  /*bde0*/  ISETP.GT.U32.AND P1, PT, R247.reuse, R239, PT ;  /* 0x000000eff700720c */ /* 0x040fe20003f24070 */
[----:B------:R-:W-:Y:S01]  /*bdf0*/  IMAD R243, R247, R245, R243 ;  /* 0x000000f5f7f37224 */ /* 0x000fe200078e02f3 */
[----:B------:R-:W-:Y:S01]  /*be00*/  LOP3.LUT R245, R240, 0x1fc, RZ, 0xfc, !PT ;  /* 0x000001fcf0f57812 */ /* 0x000fe200078efcff */
[----:B------:R-:W-:-:S02]  /*be10*/  @!P0 IMAD.IADD R234, R234, 0x1, -R247 ;  /* 0x00000001eaea8824 */ /* 0x000fc400078e0af7 */
[----:B------:R-:W-:Y:S01]  /*be20*/  @!P5 IMAD.MOV R228, RZ, RZ, -R228 ;  /* 0x000000ffffe4d224 */ /* 0x000fe200078e0ae4 */
[----:B------:R-:W-:Y:S01]  /*be30*/  ISETP.GT.U32.AND P0, PT, R247, R243, PT ;  /* 0x000000f3f700720c */ /* 0x000fe20003f04070 */
[----:B------:R-:W-:Y:S01]  /*be40*/  @!P6 IMAD.IADD R237, R237, 0x1, -R247 ;  /* 0x00000001edede824 */ /* 0x000fe200078e0af7 */
[----:B------:R-:W-:Y:S01]  /*be50*/  ISETP.GT.U32.AND P5, PT, R247, R233, PT ;  /* 0x000000e9f700720c */ /* 0x000fe20003fa4070 */
[----:B------:R-:W-:Y:S01]  /*be60*/  @!P3 IMAD.MOV R231, RZ, RZ, -R231 ;  /* 0x000000ffffe7b224 */ /* 0x000fe200078e0ae7 */
[----:B------:R-:W-:Y:S01]  /*be70*/  IABS R240, R245 ;  /* 0x000000f500f07213 */ /* 0x000fe20000000000 */
[--C-:B------:R-:W-:Y:S01]  /*be80*/  @!P4 IMAD.IADD R235, R235, 0x1, -R247.reuse ;  /* 0x00000001ebebc824 */ /* 0x100fe200078e0af7 */
[----:B------:R-:W-:Y:S01]  /*be90*/  ISETP.GE.AND P4, PT, R249, RZ, PT ;  /* 0x000000fff900720c */ /* 0x000fe20003f86270 */
[----:B------:R-:W-:Y:S01]  /*bea0*/  @!P1 IMAD.IADD R239, R239, 0x1, -R247 ;  /* 0x00000001efef9824 */ /* 0x000fe200078e0af7 */
[----:B------:R-:W-:Y:S01]  /*beb0*/  ISETP.GE.AND P1, PT, R4, RZ, PT ;  /* 0x000000ff0400720c */ /* 0x000fe20003f26270 */
[----:B------:R-:W-:Y:S01]  /*bec0*/  IMAD.MOV.U32 R249, RZ, RZ, R240 ;  /* 0x000000fffff97224 */ /* 0x000fe200078e00f0 */
[C---:B------:R-:W-:Y:S01]  /*bed0*/  ISETP.GT.U32.AND P3, PT, R247.reuse, R237, PT ;  /* 0x000000edf700720c */ /* 0x040fe20003f64070 */
[----:B------:R-:W-:Y:S01]  /*bee0*/  IMAD.HI.U32 R244, R238, R241, RZ ;  /* 0x000000f1eef47227 */ /* 0x000fe200078e00ff */
[----:B------:R-:W-:-:S03]  /*bef0*/  ISETP.GT.U32.AND P6, PT, R247, R236, PT ;  /* 0x000000ecf700720c */ /* 0x000fc60003fc4070 */
[--C-:B------:R-:W-:Y:S01]  /*bf00*/  @!P0 IMAD.IADD R243, R243, 0x1, -R247.reuse ;  /* 0x00000001f3f38824 */ /* 0x100fe200078e0af7 */
[----:B------:R-:W-:Y:S01]  /*bf10*/  ISETP.GE.AND P0, PT, R250, RZ, PT ;  /* 0x000000fffa00720c */ /* 0x000fe20003f06270 */
[----:B------:R-:W-:Y:S01]  /*bf20*/  @!P5 IMAD.IADD R233, R233, 0x1, -R247 ;  /* 0x00000001e9e9d824 */ /* 0x000fe200078e0af7 */
[----:B------:R-:W3:Y:S01]  /*bf30*/  LDL R250, [R1+0xa8c] ;  /* 0x000a8c0001fa7983 */ /* 0x000ee20000100800 */
[----:B------:R-:W-:-:S04]  /*bf40*/  IMAD.HI.U32 R238, R238, R249, RZ ;  /* 0x000000f9eeee7227 */ /* 0x000fc800078e00ff */
[----:B------:R-:W-:Y:S02]  /*bf50*/  IMAD.MOV R238, RZ, RZ, -R238 ;  /* 0x000000ffffee7224 */ /* 0x000fe400078e0aee */
[----:B------:R-:W-:Y:S01]  /*bf60*/  @!P4 IMAD.MOV R233, RZ, RZ, -R233 ;  /* 0x000000ffffe9c224 */ /* 0x000fe200078e0ae9 */
[C---:B------:R-:W-:Y:S01]  /*bf70*/  ISETP.GT.U32.AND P4, PT, R247.reuse, R239, PT ;  /* 0x000000eff700720c */ /* 0x040fe20003f84070 */
[----:B------:R-:W-:Y:S01]  /*bf80*/  @!P1 IMAD.MOV R235, RZ, RZ, -R235 ;  /* 0x000000ffffeb9224 */ /* 0x000fe200078e0aeb */
[----:B------:R-:W-:Y:S01]  /*bf90*/  ISETP.GT.U32.AND P1, PT, R247, R243, PT ;  /* 0x000000f3f700720c */ /* 0x000fe20003f24070 */
[----:B------:R-:W-:Y:S01]  /*bfa0*/  @!P3 IMAD.IADD R237, R237, 0x1, -R247 ;  /* 0x00000001ededb824 */ /* 0x000fe200078e0af7 */
[----:B------:R-:W-:Y:S01]  /*bfb0*/  ISETP.GE.AND P3, PT, R5, RZ, PT ;  /* 0x000000ff0500720c */ /* 0x000fe20003f66270 */
[----:B------:R-:W-:Y:S02]  /*bfc0*/  IMAD R249, R247, R238, R249 ;  /* 0x000000eef7f97224 */ /* 0x000fe400078e02f9 */
[----:B------:R-:W-:-:S02]  /*bfd0*/  @!P0 IMAD.MOV R237, RZ, RZ, -R237 ;  /* 0x000000ffffed8224 */ /* 0x000fc400078e0aed */
[----:B------:R-:W-:Y:S01]  /*bfe0*/  IMAD.MOV R244, RZ, RZ, -R244 ;  /* 0x000000fffff47224 */ /* 0x000fe200078e0af4 */
[C---:B------:R-:W-:Y:S01]  /*bff0*/  ISETP.GT.U32.AND P0, PT, R247.reuse, R249, PT ;  /* 0x000000f9f700720c */ /* 0x040fe20003f04070 */
[--C-:B------:R-:W-:Y:S01]  /*c000*/  @!P6 IMAD.IADD R236, R236, 0x1, -R247.reuse ;  /* 0x00000001ecece824 */ /* 0x100fe200078e0af7 */
[----:B------:R-:W-:Y:S01]  /*c010*/  ISETP.GT.U32.AND P6, PT, R247, R246, PT ;  /* 0x000000f6f700720c */ /* 0x000fe20003fc4070 */
[--C-:B------:R-:W-:Y:S01]  /*c020*/  @!P4 IMAD.IADD R239, R239, 0x1, -R247.reuse ;  /* 0x00000001efefc824 */ /* 0x100fe200078e0af7 */
[----:B------:R-:W-:Y:S01]  /*c030*/  ISETP.GE.AND P4, PT, R187, RZ, PT ;  /* 0x000000ffbb00720c */ /* 0x000fe20003f86270 */
[----:B------:R-:W-:Y:S01]  /*c040*/  @!P1 IMAD.IADD R243, R243, 0x1, -R247 ;  /* 0x00000001f3f39824 */ /* 0x000fe200078e0af7 */
[----:B------:R-:W-:Y:S01]  /*c050*/  ISETP.GE.AND P1, PT, R2, RZ, PT ;  /* 0x000000ff0200720c */ /* 0x000fe20003f26270 */
[----:B------:R-:W-:Y:S01]  /*c060*/  IMAD R241, R247, R244, R241 ;  /* 0x000000f4f7f17224 */ /* 0x000fe200078e02f1 */
[----:B------:R-:W-:Y:S01]  /*c070*/  LOP3.LUT R2, R191, 0x4, RZ, 0xfc, !PT ;  /* 0x00000004bf027812 */ /* 0x000fe200078efcff */
[----:B------:R-:W-:-:S02]  /*c080*/  @!P3 IMAD.MOV R234, RZ, RZ, -R234 ;  /* 0x000000ffffeab224 */ /* 0x000fc400078e0aea */
[----:B------:R-:W-:Y:S01]  /*c090*/  IMAD.MOV.U32 R4, RZ, RZ, c[0x0][0x188] ;  /* 0x00006200ff047624 */ /* 0x000fe200078e00ff */
[----:B------:R-:W-:Y:S01]  /*c0a0*/  ISETP.GT.U32.AND P5, PT, R247, R241, PT ;  /* 0x000000f1f700720c */ /* 0x000fe20003fa4070 */
[--C-:B------:R-:W-:Y:S01]  /*c0b0*/  @!P0 IMAD.IADD R249, R249, 0x1, -R247.reuse ;  /* 0x00000001f9f98824 */ /* 0x100fe200078e0af7 */
[----:B------:R-:W-:Y:S01]  /*c0c0*/  ISETP.GE.AND P0, PT, R2, c[0x0][0x180], PT ;  /* 0x0000600002007a0c */ /* 0x000fe20003f06270 */
[----:B------:R-:W-:Y:S01]  /*c0d0*/  @!P6 IMAD.IADD R246, R246, 0x1, -R247 ;  /* 0x00000001f6f6e824 */ /* 0x000fe200078e0af7 */
[C---:B------:R-:W-:Y:S01]  /*c0e0*/  LOP3.LUT R2, R191.reuse, 0x8, RZ, 0xfc, !PT ;  /* 0x00000008bf027812 */ /* 0x040fe200078efcff */
[----:B------:R-:W-:Y:S01]  /*c0f0*/  @!P4 IMAD.MOV R239, RZ, RZ, -R239 ;  /* 0x000000ffffefc224 */ /* 0x000fe200078e0aef */
[----:B------:R-:W-:Y:S01]  /*c100*/  SEL R244, R0, RZ, !P0 ;  /* 0x000000ff00f47207 */ /* 0x000fe20004000000 */
[----:B------:R-:W-:Y:S01]  /*c110*/  IMAD R5, R191, c[0x0][0x188], RZ ;  /* 0x00006200bf057a24 */ /* 0x000fe200078e02ff */
[----:B------:R-:W-:Y:S02]  /*c120*/  ISETP.GE.AND P4, PT, R2, c[0x0][0x180], PT ;  /* 0x0000600002007a0c */ /* 0x000fe40003f86270 */
[----:B------:R-:W4:Y:S01]  /*c130*/  LDL.LU R2, [R1+0x44] ;  /* 0x0000440001027983 */ /* 0x000f220000300800 */
[----:B------:R-:W-:Y:S01]  /*c140*/  ISETP.GT.U32.AND P0, PT, R247, R249, PT ;  /* 0x000000f9f700720c */ /* 0x000fe20003f04070 */
[----:B------:R-:W-:-:S02]  /*c150*/  IMAD R5, R4, 0x4, R5 ;  /* 0x0000000404057824 */ /* 0x000fc400078e0205 */
[----:B------:R-:W-:Y:S01]  /*c160*/  @!P5 IMAD.IADD R241, R241, 0x1, -R247 ;  /* 0x00000001f1f1d824 */ /* 0x000fe200078e0af7 */
[----:B------:R-:W-:Y:S01]  /*c170*/  ISETP.GE.AND P5, PT, R188, RZ, PT ;  /* 0x000000ffbc00720c */ /* 0x000fe20003fa6270 */
[----:B--2---:R-:W2:Y:S01]  /*c180*/  LDL.LU R17, [R1+0x40] ;  /* 0x0000400001117983 */ /* 0x004ea20000300800 */
[----:B------:R-:W-:Y:S01]  /*c190*/  SEL R248, R0, RZ, !P4 ;  /* 0x000000ff00f87207 */ /* 0x000fe20006000000 */
[C---:B------:R-:W-:Y:S01]  /*c1a0*/  IMAD R5, R4.reuse, 0x4, R5 ;  /* 0x0000000404057824 */ /* 0x040fe200078e0205 */
[----:B------:R-:W-:Y:S01]  /*c1b0*/  ISETP.GT.U32.AND P3, PT, R247, R241, PT ;  /* 0x000000f1f700720c */ /* 0x000fe20003f64070 */
[----:B------:R-:W1:Y:S01]  /*c1c0*/  S2R R188, SR_TID.X ;  /* 0x0000000000bc7919 */ /* 0x000e620000002100 */
[----:B------:R-:W-:Y:S01]  /*c1d0*/  ISETP.GE.AND P4, PT, R245, RZ, PT ;  /* 0x000000fff500720c */ /* 0x000fe20003f86270 */
[----:B------:R-:W-:Y:S02]  /*c1e0*/  IMAD R4, R4, 0x4, R5 ;  /* 0x0000000404047824 */ /* 0x000fe400078e0205 */
[----:B------:R-:W2:Y:S01]  /*c1f0*/  LDL.LU R16, [R1+0x3c] ;  /* 0x00003c0001107983 */ /* 0x000ea20000300800 */
[----:B------:R-:W-:-:S03]  /*c200*/  @!P0 IMAD.IADD R249, R249, 0x1, -R247 ;  /* 0x00000001f9f98824 */ /* 0x000fc600078e0af7 */
[----:B------:R-:W2:Y:S01]  /*c210*/  LDL.LU R15, [R1+0x38] ;  /* 0x00003800010f7983 */ /* 0x000ea20000300800 */
[----:B------:R-:W-:Y:S02]  /*c220*/  @!P1 IMAD.MOV R243, RZ, RZ, -R243 ;  /* 0x000000fffff39224 */ /* 0x000fe400078e0af3 */
[----:B------:R-:W-:Y:S01]  /*c230*/  @!P5 IMAD.MOV R236, RZ, RZ, -R236 ;  /* 0x000000ffffecd224 */ /* 0x000fe200078e0aec */
[----:B------:R-:W2:Y:S01]  /*c240*/  LDL.LU R14, [R1+0x34] ;  /* 0x00003400010e7983 */ /* 0x000ea20000300800 */
[----:B------:R-:W-:Y:S01]  /*c250*/  @!P3 IMAD.IADD R241, R241, 0x1, -R247 ;  /* 0x00000001f1f1b824 */ /* 0x000fe200078e0af7 */
[----:B------:R-:W-:Y:S02]  /*c260*/  ISETP.GE.AND P3, PT, R251, RZ, PT ;  /* 0x000000fffb00720c */ /* 0x000fe40003f66270 */
[----:B-1----:R-:W-:Y:S01]  /*c270*/  LOP3.LUT R188, R188, 0x7f, RZ, 0xc0, !PT ;  /* 0x0000007fbcbc7812 */ /* 0x002fe200078ec0ff */
[----:B------:R-:W2:Y:S01]  /*c280*/  LDL.LU R13, [R1+0x30] ;  /* 0x00003000010d7983 */ /* 0x000ea20000300800 */
[----:B------:R-:W-:-:S02]  /*c290*/  @!P4 IMAD.MOV R249, RZ, RZ, -R249 ;  /* 0x000000fffff9c224 */ /* 0x000fc400078e0af9 */
[----:B------:R-:W-:Y:S01]  /*c2a0*/  ISETP.GE.AND P6, PT, R188, c[0x0][0x180], PT ;  /* 0x00006000bc007a0c */ /* 0x000fe20003fc6270 */
[----:B------:R-:W2:Y:S01]  /*c2b0*/  LDL.LU R12, [R1+0x2c] ;  /* 0x00002c00010c7983 */ /* 0x000ea20000300800 */
[----:B------:R-:W-:Y:S01]  /*c2c0*/  ISETP.NE.AND P0, PT, RZ, c[0x0][0x17c], PT ;  /* 0x00005f00ff007a0c */ /* 0x000fe20003f05270 */
[----:B------:R-:W-:Y:S01]  /*c2d0*/  IMAD.MOV.U32 R251, RZ, RZ, c[0x0][0x188] ;  /* 0x00006200fffb7624 */ /* 0x000fe200078e00ff */
[----:B------:R-:W-:Y:S01]  /*c2e0*/  SEL R238, R0, RZ, !P6 ;  /* 0x000000ff00ee7207 */ /* 0x000fe20007000000 */
[----:B------:R-:W2:Y:S01]  /*c2f0*/  LDL.LU R11, [R1+0x28] ;  /* 0x00002800010b7983 */ /* 0x000ea20000300800 */
[----:B------:R-:W-:Y:S01]  /*c300*/  ISETP.GT.U32.AND P6, PT, R247, R246, PT ;  /* 0x000000f6f700720c */ /* 0x000fe20003fc4070 */
[----:B------:R-:W-:Y:S01]  /*c310*/  IMAD R188, R251, 0x4, R4 ;  /* 0x00000004fbbc7824 */ /* 0x000fe200078e0204 */
[----:B------:R-:W-:Y:S01]  /*c320*/  ISETP.NE.U32.AND P5, PT, R238, RZ, PT ;  /* 0x000000ffee00720c */ /* 0x000fe20003fa5070 */
[----:B------:R-:W2:Y:S01]  /*c330*/  LDL.LU R10, [R1+0x24] ;  /* 0x00002400010a7983 */ /* 0x000ea20000300800 */
[----:B------:R-:W-:-:S02]  /*c340*/  @!P3 IMAD.MOV R241, RZ, RZ, -R241 ;  /* 0x000000fffff1b224 */ /* 0x000fc400078e0af1 */
[C---:B------:R-:W-:Y:S01]  /*c350*/  IMAD R187, R251.reuse, 0x4, R188 ;  /* 0x00000004fbbb7824 */ /* 0x040fe200078e02bc */
[----:B------:R-:W2:Y:S03]  /*c360*/  LDL.LU R9, [R1+0x20] ;  /* 0x0000200001097983 */ /* 0x000ea60000300800 */
[----:B------:R-:W-:Y:S01]  /*c370*/  IMAD R238, R251, 0x4, R187 ;  /* 0x00000004fbee7824 */ /* 0x000fe200078e02bb */
[----:B------:R-:W2:Y:S02]  /*c380*/  LDL.LU R8, [R1+0x1c] ;  /* 0x00001c0001087983 */ /* 0x000ea40000300800 */
[----:B------:R-:W-:Y:S01]  /*c390*/  @!P6 IMAD.IADD R246, R246, 0x1, -R247 ;  /* 0x00000001f6f6e824 */ /* 0x000fe200078e0af7 */
[----:B------:R-:W-:Y:S01]  /*c3a0*/  ISETP.GE.AND P6, PT, R3, RZ, PT ;  /* 0x000000ff0300720c */ /* 0x000fe20003fc6270 */
[----:B------:R-:W2:Y:S01]  /*c3b0*/  LDL.LU R7, [R1+0x18] ;  /* 0x0000180001077983 */ /* 0x000ea20000300800 */
[----:B------:R-:W-:-:S03]  /*c3c0*/  IMAD R240, R251, 0x4, R238 ;  /* 0x00000004fbf07824 */ /* 0x000fc600078e02ee */
[----:B------:R-:W2:Y:S01]  /*c3d0*/  LDL.LU R6, [R1+0x14] ;  /* 0x0000140001067983 */ /* 0x000ea20000300800 */
[----:B------:R-:W-:-:S03]  /*c3e0*/  IMAD R242, R251, 0x4, R240 ;  /* 0x00000004fbf27824 */ /* 0x000fc600078e02f0 */
[----:B------:R-:W2:Y:S04]  /*c3f0*/  LDL.LU R5, [R1+0x10] ;  /* 0x0000100001057983 */ /* 0x000ea80000300800 */
[----:B------:R-:W2:Y:S04]  /*c400*/  LDL.LU R4, [R1+0xc] ;  /* 0x00000c0001047983 */ /* 0x000ea80000300800 */
[----:B------:R-:W2:Y:S04]  /*c410*/  LDL.LU R3, [R1+0x8] ;  /* 0x0000080001037983 */ /* 0x000ea80000300800 */
[----:B------:R-:W2:Y:S01]  /*c420*/  LDL.LU R191, [R1+0x4] ;  /* 0x0000040001bf7983 */ /* 0x000ea20000300800 */
[----:B---3--:R-:W-:-:S02]  /*c430*/  ISETP.GE.AND P4, PT, R250, RZ, PT ;  /* 0x000000fffa00720c */ /* 0x008fc40003f86270 */
[----:B------:R-:W-:-:S04]  /*c440*/  LOP3.LUT R250, RZ, c[0x0][0x17c], RZ, 0x33, !PT ;  /* 0x00005f00fffa7a12 */ /* 0x000fc800078e33ff */
[----:B----4-:R-:W-:-:S05]  /*c450*/  SEL R2, R250, R2, !P0 ;  /* 0x00000002fa027207 */ /* 0x010fca0004000000 */
[----:B------:R1:W-:Y:S04]  /*c460*/  STL [R1+0x130], R2 ;  /* 0x0001300201007387 */ /* 0x0003e80000100800 */
[----:B-1----:R-:W3:Y:S01]  /*c470*/  LDL.LU R2, [R1+0xba4] ;  /* 0x000ba40001027983 */ /* 0x002ee20000300800 */
[C---:B--2---:R-:W-:Y:S02]  /*c480*/  SEL R17, R250.reuse, R17, !P0 ;  /* 0x00000011fa117207 */ /* 0x044fe40004000000 */
[C---:B------:R-:W-:Y:S02]  /*c490*/  SEL R16, R250.reuse, R16, !P0 ;  /* 0x00000010fa107207 */ /* 0x040fe40004000000 */
[C---:B------:R-:W-:Y:S02]  /*c4a0*/  SEL R15, R250.reuse, R15, !P0 ;  /* 0x0000000ffa0f7207 */ /* 0x040fe40004000000 */
[----:B------:R-:W-:-:S02]  /*c4b0*/  SEL R14, R250, R14, !P0 ;  /* 0x0000000efa0e7207 */ /* 0x000fc40004000000 */
[C---:B------:R-:W-:Y:S02]  /*c4c0*/  SEL R13, R250.reuse, R13, !P0 ;  /* 0x0000000dfa0d7207 */ /* 0x040fe40004000000 */
[C---:B------:R-:W-:Y:S02]  /*c4d0*/  SEL R12, R250.reuse, R12, !P0 ;  /* 0x0000000cfa0c7207 */ /* 0x040fe40004000000 */
[C---:B------:R-:W-:Y:S02]  /*c4e0*/  SEL R11, R250.reuse, R11, !P0 ;  /* 0x0000000bfa0b7207 */ /* 0x040fe40004000000 */
        /* <DEDUP_REMOVED lines=8> */
[----:B---3--:R-:W-:-:S05]  /*c570*/  SEL R2, R250, R2, !P0 ;  /* 0x00000002fa027207 */ /* 0x008fca0004000000 */
[----:B------:R1:W-:Y:S04]  /*c580*/  STL [R1+0x138], R2 ;  /* 0x0001380201007387 */ /* 0x0003e80000100800 */
[----:B-1----:R-:W2:Y:S04]  /*c590*/  LDL.LU R2, [R1] ;  /* 0x0000000001027983 */ /* 0x002ea80000300800 */
[----:B------:R1:W-:Y:S04]  /*c5a0*/  STL [R1+0x12c], R17 ;  /* 0x00012c1101007387 */ /* 0x0003e80000100800 */
[----:B-1----:R-:W3:Y:S04]  /*c5b0*/  LDL.LU R17, [R1+0xba0] ;  /* 0x000ba00001117983 */ /* 0x002ee80000300800 */
[----:B------:R1:W-:Y:S04]  /*c5c0*/  STL [R1+0x128], R16 ;  /* 0x0001281001007387 */ /* 0x0003e80000100800 */
[----:B-1----:R-:W4:Y:S04]  /*c5d0*/  LDL.LU R16, [R1+0xb9c] ;  /* 0x000b9c0001107983 */ /* 0x002f280000300800 */
[----:B------:R1:W-:Y:S04]  /*c5e0*/  STL [R1+0x124], R15 ;  /* 0x0001240f01007387 */ /* 0x0003e80000100800 */
[----:B-1----:R-:W3:Y:S04]  /*c5f0*/  LDL.LU R15, [R1+0xb98] ;  /* 0x000b9800010f7983 */ /* 0x002ee80000300800 */
        /* <DEDUP_REMOVED lines=23> */
[----:B-1----:R-:W4:Y:S01]  /*c770*/  LDL.LU R3, [R1+0xb68] ;  /* 0x000b680001037983 */ /* 0x002f220000300800 */
[----:B------:R-:W-:-:S05]  /*c780*/  SEL R191, R250, R191, !P0 ;  /* 0x000000bffabf7207 */ /* 0x000fca0004000000 */
[----:B------:R1:W-:Y:S01]  /*c790*/  STL [R1+0xf0], R191 ;  /* 0x0000f0bf01007387 */ /* 0x0003e20000100800 */
[----:B--2---:R-:W-:-:S05]  /*c7a0*/  SEL R2, R250, R2, !P0 ;  /* 0x00000002fa027207 */ /* 0x004fca0004000000 */
[----:B------:R3:W-:Y:S04]  /*c7b0*/  STL [R1+0xec], R2 ;  /* 0x0000ec0201007387 */ /* 0x0007e80000100800 */
[----:B-1----:R-:W1:Y:S01]  /*c7c0*/  S2R R191, SR_TID.X ;  /* 0x0000000000bf7919 */ /* 0x002e620000002100 */
[C---:B------:R-:W-:Y:S02]  /*c7d0*/  SEL R56, R250.reuse, R56, !P0 ;  /* 0x00000038fa387207 */ /* 0x040fe40004000000 */
[C---:B------:R-:W-:Y:S02]  /*c7e0*/  SEL R57, R250.reuse, R57, !P0 ;  /* 0x00000039fa397207 */ /* 0x040fe40004000000 */
[C---:B------:R-:W-:Y:S02]  /*c7f0*/  SEL R58, R250.reuse, R58, !P0 ;  /* 0x0000003afa3a7207 */ /* 0x040fe40004000000 */
[C---:B------:R-:W-:Y:S01]  /*c800*/  SEL R59, R250.reuse, R59, !P0 ;  /* 0x0000003bfa3b7207 */ /* 0x040fe20004000000 */
[----:B------:R-:W-:Y:S01]  /*c810*/  @!P6 IMAD.MOV R246, RZ, RZ, -R246 ;  /* 0x000000fffff6e224 */ /* 0x000fe200078e0af6 */
[----:B------:R-:W-:-:S02]  /*c820*/  SEL R60, R250, R60, !P0 ;  /* 0x0000003cfa3c7207 */ /* 0x000fc40004000000 */
[C---:B------:R-:W-:Y:S02]  /*c830*/  SEL R61, R250.reuse, R61, !P0 ;  /* 0x0000003dfa3d7207 */ /* 0x040fe40004000000 */
[C---:B------:R-:W-:Y:S02]  /*c840*/  SEL R62, R250.reuse, R62, !P0 ;  /* 0x0000003efa3e7207 */ /* 0x040fe40004000000 */
[C---:B------:R-:W-:Y:S02]  /*c850*/  SEL R63, R250.reuse, R63, !P0 ;  /* 0x0000003ffa3f7207 */ /* 0x040fe40004000000 */
[----:B------:R-:W-:Y:S02]  /*c860*/  ISETP.NE.AND P6, PT, RZ, c[0x0][0x178], PT ;  /* 0x00005e00ff007a0c */ /* 0x000fe40003fc5270 */
        /* <DEDUP_REMOVED lines=11> */
[----:B------:R-:W-:Y:S01]  /*c920*/  SEL R75, R250, R75, !P0 ;  /* 0x0000004bfa4b7207 */ /* 0x000fe20004000000 */
[----:B------:R-:W-:Y:S01]  /*c930*/  @!P4 IMAD.MOV R252, RZ, RZ, -R252 ;  /* 0x000000fffffcc224 */ /* 0x000fe200078e0afc */
[----:B------:R-:W-:Y:S02]  /*c940*/  @!P6 LOP3.LUT R252, RZ, c[0x0][0x178], RZ, 0x33, !PT ;  /* 0x00005e00fffcea12 */ /* 0x000fe400078e33ff */
[----:B-1----:R-:W-:-:S02]  /*c950*/  SHF.R.U32.HI R191, RZ, 0x6, R191 ;  /* 0x00000006ffbf7819 */ /* 0x002fc400000116bf */
[C---:B------:R-:W-:Y:S02]  /*c960*/  SEL R76, R250.reuse, R76, !P0 ;  /* 0x0000004cfa4c7207 */ /* 0x040fe40004000000 */
[----:B------:R-:W-:Y:S02]  /*c970*/  SGXT.U32 R191, R191, 0x2 ;  /* 0x00000002bfbf781a */ /* 0x000fe40000000000 */
[C---:B------:R-:W-:Y:S02]  /*c980*/  SEL R77, R250.reuse, R77, !P0 ;  /* 0x0000004dfa4d7207 */ /* 0x040fe40004000000 */
[C---:B------:R-:W-:Y:S02]  /*c990*/  SEL R78, R250.reuse, R78, !P0 ;  /* 0x0000004efa4e7207 */ /* 0x040fe40004000000 */
[C---:B------:R-:W-:Y:S02]  /*c9a0*/  SEL R79, R250.reuse, R79, !P0 ;  /* 0x0000004ffa4f7207 */ /* 0x040fe40004000000 */
[----:B---3--:R-:W-:-:S02]  /*c9b0*/  SEL R2, R250, R4, !P0 ;  /* 0x00000004fa027207 */ /* 0x008fc40004000000 */
[C---:B------:R-:W-:Y:S02]  /*c9c0*/  SEL R4, R250.reuse, R5, !P0 ;  /* 0x00000005fa047207 */ /* 0x040fe40004000000 */
[----:B----4-:R-:W-:-:S05]  /*c9d0*/  SEL R3, R250, R3, !P0 ;  /* 0x00000003fa037207 */ /* 0x010fca0004000000 */
[----:B------:R1:W-:Y:S04]  /*c9e0*/  STL [R1+0xe8], R3 ;  /* 0x0000e80301007387 */ /* 0x0003e80000100800 */
[----:B------:R2:W-:Y:S04]  /*c9f0*/  STL [R1+0xe4], R2 ;  /* 0x0000e40201007387 */ /* 0x0005e80000100800 */
[----:B------:R3:W-:Y:S01]  /*ca00*/  STL [R1+0xe0], R4 ;  /* 0x0000e00401007387 */ /* 0x0007e20000100800 */
[C---:B-1----:R-:W-:Y:S02]  /*ca10*/  SEL R3, R250.reuse, R6, !P0 ;  /* 0x00000006fa037207 */ /* 0x042fe40004000000 */
[----:B--2---:R-:W-:-:S03]  /*ca20*/  SEL R2, R250, R7, !P0 ;  /* 0x00000007fa027207 */ /* 0x004fc60004000000 */
[----:B------:R1:W-:Y:S01]  /*ca30*/  STL [R1+0xdc], R3 ;  /* 0x0000dc0301007387 */ /* 0x0003e20000100800 */
[----:B---3--:R-:W-:-:S03]  /*ca40*/  SEL R4, R250, R8, !P0 ;  /* 0x00000008fa047207 */ /* 0x008fc60004000000 */
        /* <DEDUP_REMOVED lines=93> */
[C---:B--2---:R-:W-:Y:S01]  /*d020*/  SEL R2, R250.reuse, R55, !P0 ;  /* 0x00000037fa027207 */ /* 0x044fe20004000000 */
[----:B---3--:R-:W1:Y:S04]  /*d030*/  S2R R4, SR_TID.X ;  /* 0x0000000000047919 */ /* 0x008e680000002100 */
[----:B------:R2:W-:Y:S04]  /*d040*/  STL [R1+0x4], R3 ;  /* 0x0000040301007387 */ /* 0x0005e80000100800 */
[----:B------:R-:W-:Y:S04]  /*d050*/  STL [R1], R2 ;  /* 0x0000000201007387 */ /* 0x000fe80000100800 */
[----:B------:R-:W-:Y:S04]  /*d060*/  STL.64 [R1+0xb10], R56 ;  /* 0x000b103801007387 */ /* 0x000fe80000100a00 */
[----:B------:R-:W-:Y:S01]  /*d070*/  STL.64 [R1+0xb18], R58 ;  /* 0x000b183a01007387 */ /* 0x000fe20000100a00 */
[----:B------:R-:W-:-:S03]  /*d080*/  SEL R5, R250, R241, !P0 ;  /* 0x000000f1fa057207 */ /* 0x000fc60004000000 */
[----:B------:R-:W-:Y:S04]  /*d090*/  STL.64 [R1+0xb20], R60 ;  /* 0x000b203c01007387 */ /* 0x000fe80000100a00 */
[----:B------:R-:W-:Y:S04]  /*d0a0*/  STL.64 [R1+0xb28], R62 ;  /* 0x000b283e01007387 */ /* 0x000fe80000100a00 */
[----:B------:R-:W-:Y:S04]  /*d0b0*/  STL.64 [R1+0xb30], R64 ;  /* 0x000b304001007387 */ /* 0x000fe80000100a00 */
[----:B------:R-:W-:Y:S04]  /*d0c0*/  STL.64 [R1+0xb38], R66 ;  /* 0x000b384201007387 */ /* 0x000fe80000100a00 */
[----:B------:R-:W-:Y:S01]  /*d0d0*/  STL.64 [R1+0xb40], R68 ;  /* 0x000b404401007387 */ /* 0x000fe20000100a00 */
[----:B--2---:R-:W-:-:S03]  /*d0e0*/  SEL R3, R250, R243, !P0 ;  /* 0x000000f3fa037207 */ /* 0x004fc60004000000 */
[----:B------:R-:W-:Y:S04]  /*d0f0*/  STL.64 [R1+0xb48], R70 ;  /* 0x000b484601007387 */ /* 0x000fe80000100a00 */
[----:B------:R-:W-:Y:S04]  /*d100*/  STL.64 [R1+0xb50], R72 ;  /* 0x000b504801007387 */ /* 0x000fe80000100a00 */
[----:B------:R-:W-:Y:S04]  /*d110*/  STL.64 [R1+0xb58], R74 ;  /* 0x000b584a01007387 */ /* 0x000fe80000100a00 */
[----:B------:R2:W-:Y:S01]  /*d120*/  STL [R1+0x54c], R5 ;  /* 0x00054c0501007387 */ /* 0x0005e20000100800 */
[----:B-1----:R-:W-:-:S03]  /*d130*/  LOP3.LUT R4, R4, 0xc0, RZ, 0xc0, !PT ;  /* 0x000000c004047812 */ /* 0x002fc600078ec0ff */
[----:B------:R1:W-:Y:S01]  /*d140*/  STL [R1+0x550], R3 ;  /* 0x0005500301007387 */ /* 0x0003e20000100800 */
[----:B--2---:R-:W-:Y:S01]  /*d150*/  SEL R5, R250, R246, !P0 ;  /* 0x000000f6fa057207 */ /* 0x004fe20004000000 */
[----:B-1----:R-:W-:-:S04]  /*d160*/  IMAD R3, R252, c[0x0][0x184], RZ ;  /* 0x00006100fc037a24 */ /* 0x002fc800078e02ff */
[----:B------:R1:W-:Y:S01]  /*d170*/  STL [R1+0x558], R5 ;  /* 0x0005580501007387 */ /* 0x0003e20000100800 */
[C---:B------:R-:W-:Y:S02]  /*d180*/  SEL R2, R250.reuse, R189, !P0 ;  /* 0x000000bdfa027207 */ /* 0x040fe40004000000 */
[C---:B------:R-:W-:Y:S02]  /*d190*/  SEL R80, R250.reuse, R80, !P0 ;  /* 0x00000050fa507207 */ /* 0x040fe40004000000 */
[C---:B------:R-:W-:Y:S02]  /*d1a0*/  SEL R81, R250.reuse, R81, !P0 ;  /* 0x00000051fa517207 */ /* 0x040fe40004000000 */
[C---:B-1----:R-:W-:Y:S02]  /*d1b0*/  SEL R5, R250.reuse, R249, !P0 ;  /* 0x000000f9fa057207 */ /* 0x042fe40004000000 */
[C---:B------:R-:W-:Y:S02]  /*d1c0*/  SEL R82, R250.reuse, R82, !P0 ;  /* 0x00000052fa527207 */ /* 0x040fe40004000000 */
[C---:B------:R-:W-:Y:S01]  /*d1d0*/  SEL R83, R250.reuse, R83, !P0 ;  /* 0x00000053fa537207 */ /* 0x040fe20004000000 */
[----:B------:R1:W-:Y:S01]  /*d1e0*/  STL [R1+0x554], R5 ;  /* 0x0005540501007387 */ /* 0x0003e20000100800 */
        /* <DEDUP_REMOVED lines=151> */
[----:B------:R-:W-:Y:S02]  /*db60*/  SHF.R.U32.HI R189, RZ, 0x1, R4 ;  /* 0x00000001ffbd7819 */ /* 0x000fe40000011604 */
[----:B------:R-:W-:Y:S02]  /*db70*/  LEA R4, P0, R3, c[0x0][0x160], 0x2 ;  /* 0x0000580003047a11 */ /* 0x000fe400078010ff */
[----:B-1----:R-:W-:Y:S02]  /*db80*/  LOP3.LUT R5, R191, 0xc, RZ, 0xfc, !PT ;  /* 0x0000000cbf057812 */ /* 0x002fe400078efcff */
[----:B------:R-:W-:Y:S01]  /*db90*/  ISETP.NE.U32.AND P3, PT, R244, RZ, PT ;  /* 0x000000fff400720c */ /* 0x000fe20003f65070 */
[----:B------:R-:W-:Y:S01]  /*dba0*/  IMAD R244, R251, 0x4, R242 ;  /* 0x00000004fbf47824 */ /* 0x000fe200078e02f2 */
[----:B------:R-:W-:Y:S01]  /*dbb0*/  LEA.HI.X.SX32 R3, R3, c[0x0][0x164], 0x2, P0 ;  /* 0x0000590003037a11 */ /* 0x000fe200000f16ff */
[----:B------:R-:W-:Y:S01]  /*dbc0*/  IMAD.MOV.U32 R10, RZ, RZ, c[0x0][0x188] ;  /* 0x00006200ff0a7624 */ /* 0x000fe200078e00ff */
[----:B------:R-:W-:Y:S01]  /*dbd0*/  ISETP.GE.AND P0, PT, R5, c[0x0][0x180], PT ;  /* 0x0000600005007a0c */ /* 0x000fe20003f06270 */
[----:B------:R-:W-:-:S02]  /*dbe0*/  IMAD R5, R191, c[0x0][0x188], RZ ;  /* 0x00006200bf057a24 */ /* 0x000fc400078e02ff */
[----:B------:R-:W-:Y:S02]  /*dbf0*/  IMAD R245, R251, 0x4, R244 ;  /* 0x00000004fbf57824 */ /* 0x000fe400078e02f4 */
[C---:B------:R-:W-:Y:S02]  /*dc00*/  IMAD R7, R191.reuse, c[0x0][0x188], RZ ;  /* 0x00006200bf077a24 */ /* 0x040fe400078e02ff */
[----:B------:R-:W-:Y:S02]  /*dc10*/  IMAD R6, R191, c[0x0][0x188], RZ ;  /* 0x00006200bf067a24 */ /* 0x000fe400078e02ff */
[----:B------:R-:W-:Y:S02]  /*dc20*/  IMAD R5, R10, 0x4, R5 ;  /* 0x000000040a057824 */ /* 0x000fe400078e0205 */
[----:B------:R-:W-:Y:S02]  /*dc30*/  IMAD R247, R251, 0x4, R245 ;  /* 0x00000004fbf77824 */ /* 0x000fe400078e02f5 */
[----:B------:R-:W-:-:S02]  /*dc40*/  IMAD R8, R191, c[0x0][0x188], RZ ;  /* 0x00006200bf087a24 */ /* 0x000fc400078e02ff */
[C---:B------:R-:W-:Y:S02]  /*dc50*/  IMAD R7, R10.reuse, 0x4, R7 ;  /* 0x000000040a077824 */ /* 0x040fe400078e0207 */
[----:B------:R-:W-:Y:S01]  /*dc60*/  IMAD R6, R10, 0x4, R6 ;  /* 0x000000040a067824 */ /* 0x000fe200078e0206 */
[----:B------:R-:W-:Y:S01]  /*dc70*/  ISETP.NE.U32.AND P1, PT, R248, RZ, PT ;  /* 0x000000fff800720c */ /* 0x000fe20003f25070 */
[----:B------:R-:W-:Y:S01]  /*dc80*/  IMAD R5, R10, 0x4, R5 ;  /* 0x000000040a057824 */ /* 0x000fe200078e0205 */
[-C--:B------:R-:W-:Y:S01]  /*dc90*/  LEA R74, P6, R8, R4.reuse, 0x2 ;  /* 0x00000004084a7211 */ /* 0x080fe200078c10ff */
[----:B------:R-:W-:Y:S01]  /*dca0*/  IMAD R248, R251, 0x4, R247 ;  /* 0x00000004fbf87824 */ /* 0x000fe200078e02f7 */
[----:B------:R-:W-:Y:S01]  /*dcb0*/  LEA R72, P4, R7, R4, 0x2 ;  /* 0x0000000407487211 */ /* 0x000fe200078810ff */
[C---:B------:R-:W-:Y:S02]  /*dcc0*/  IMAD R6, R10.reuse, 0x4, R6 ;  /* 0x000000040a067824 */ /* 0x040fe400078e0206 */
[----:B------:R-:W-:Y:S01]  /*dcd0*/  IMAD R5, R10, 0x4, R5 ;  /* 0x000000040a057824 */ /* 0x000fe200078e0205 */
[----:B------:R-:W-:Y:S01]  /*dce0*/  LEA.HI.X.SX32 R75, R8, R3, 0x2, P6 ;  /* 0x00000003084b7211 */ /* 0x000fe200030f16ff */
[----:B------:R-:W-:-:S02]  /*dcf0*/  IMAD R251, R251, 0x4, R248 ;  /* 0x00000004fbfb7824 */ /* 0x000fc400078e02f8 */
[----:B------:R-:W-:Y:S01]  /*dd00*/  IMAD.MOV.U32 R29, RZ, RZ, c[0x0][0x188] ;  /* 0x00006200ff1d7624 */ /* 0x000fe200078e00ff */
[CC--:B------:R-:W-:Y:S02]  /*dd10*/  LEA R70, P6, R6.reuse, R4.reuse, 0x2 ;  /* 0x0000000406467211 */ /* 0x0c0fe400078c10ff */
[-C--:B------:R-:W-:Y:S01]  /*dd20*/  LEA.HI.X.SX32 R73, R7, R3.reuse, 0x2, P4 ;  /* 0x0000000307497211 */ /* 0x080fe200020f16ff */
[----:B------:R-:W-:Y:S01]  /*dd30*/  IMAD R14, R29, 0x4, R251 ;  /* 0x000000041d0e7824 */ /* 0x000fe200078e02fb */
[-C--:B------:R-:W-:Y:S02]  /*dd40*/  LEA R68, P4, R5, R4.reuse, 0x2 ;  /* 0x0000000405447211 */ /* 0x080fe400078810ff */
[-C--:B------:R-:W-:Y:S01]  /*dd50*/  LEA.HI.X.SX32 R71, R6, R3.reuse, 0x2, P6 ;  /* 0x0000000306477211 */ /* 0x080fe200030f16ff */
[----:B------:R-:W-:Y:S01]  /*dd60*/  IMAD R9, R29, 0x4, R14 ;  /* 0x000000041d097824 */ /* 0x000fe200078e020e */
[----:B------:R-:W-:Y:S02]  /*dd70*/  LEA R66, P6, R188, R4, 0x2 ;  /* 0x00000004bc427211 */ /* 0x000fe400078c10ff */
[----:B------:R-:W-:-:S02]  /*dd80*/  LEA.HI.X.SX32 R69, R5, R3, 0x2, P4 ;  /* 0x0000000305457211 */ /* 0x000fc400020f16ff */
[-C--:B------:R-:W-:Y:S01]  /*dd90*/  LEA R64, P4, R187, R4.reuse, 0x2 ;  /* 0x00000004bb407211 */ /* 0x080fe200078810ff */
[----:B------:R-:W-:Y:S01]  /*dda0*/  IMAD R13, R29, 0x4, R9 ;  /* 0x000000041d0d7824 */ /* 0x000fe200078e0209 */
[-C--:B------:R-:W-:Y:S02]  /*ddb0*/  LEA.HI.X.SX32 R67, R188, R3.reuse, 0x2, P6 ;  /* 0x00000003bc437211 */ /* 0x080fe400030f16ff */
[-C--:B------:R-:W-:Y:S02]  /*ddc0*/  LEA R62, P6, R238, R4.reuse, 0x2 ;  /* 0x00000004ee3e7211 */ /* 0x080fe400078c10ff */
[-C--:B------:R-:W-:Y:S02]  /*ddd0*/  LEA.HI.X.SX32 R65, R187, R3.reuse, 0x2, P4 ;  /* 0x00000003bb417211 */ /* 0x080fe400020f16ff */
[----:B------:R-:W-:Y:S01]  /*dde0*/  LEA R60, P4, R240, R4, 0x2 ;  /* 0x00000004f03c7211 */ /* 0x000fe200078810ff */
[----:B------:R-:W-:Y:S01]  /*ddf0*/  IMAD R8, R29, 0x4, R13 ;  /* 0x000000041d087824 */ /* 0x000fe200078e020d */
[----:B------:R-:W-:-:S02]  /*de00*/  LEA.HI.X.SX32 R63, R238, R3, 0x2, P6 ;  /* 0x00000003ee3f7211 */ /* 0x000fc400030f16ff */
[-C--:B------:R-:W-:Y:S02]  /*de10*/  LEA R58, P6, R242, R4.reuse, 0x2 ;  /* 0x00000004f23a7211 */ /* 0x080fe400078c10ff */
[-C--:B------:R-:W-:Y:S02]  /*de20*/  LEA.HI.X.SX32 R61, R240, R3.reuse, 0x2, P4 ;  /* 0x00000003f03d7211 */ /* 0x080fe400020f16ff */
[-C--:B------:R-:W-:Y:S01]  /*de30*/  LEA R56, P4, R244, R4.reuse, 0x2 ;  /* 0x00000004f4387211 */ /* 0x080fe200078810ff */
[----:B------:R-:W-:Y:S01]  /*de40*/  IMAD R7, R29, 0x4, R8 ;  /* 0x000000041d077824 */ /* 0x000fe200078e0208 */
[-C--:B------:R-:W-:Y:S02]  /*de50*/  LEA.HI.X.SX32 R59, R242, R3.reuse, 0x2, P6 ;  /* 0x00000003f23b7211 */ /* 0x080fe400030f16ff */
[-C--:B------:R-:W-:Y:S02]  /*de60*/  LEA R240, P6, R245, R4.reuse, 0x2 ;  /* 0x00000004f5f07211 */ /* 0x080fe400078c10ff */
[----:B------:R-:W-:Y:S01]  /*de70*/  LEA.HI.X.SX32 R57, R244, R3, 0x2, P4 ;  /* 0x00000003f4397211 */ /* 0x000fe200020f16ff */
[----:B------:R-:W-:Y:S01]  /*de80*/  IMAD R12, R29, 0x4, R7 ;  /* 0x000000041d0c7824 */ /* 0x000fe200078e0207 */
[----:B------:R-:W-:-:S02]  /*de90*/  LEA R54, P4, R247, R4, 0x2 ;  /* 0x00000004f7367211 */ /* 0x000fc400078810ff */
[-C--:B------:R-:W-:Y:S01]  /*dea0*/  LEA.HI.X.SX32 R241, R245, R3.reuse, 0x2, P6 ;  /* 0x00000003f5f17211 */ /* 0x080fe200030f16ff */
[----:B------:R-:W-:Y:S01]  /*deb0*/  IMAD R5, R29, 0x4, R12 ;  /* 0x000000041d057824 */ /* 0x000fe200078e020c */
[CC--:B------:R-:W-:Y:S02]  /*dec0*/  LEA R52, P6, R248.reuse, R4.reuse, 0x2 ;  /* 0x00000004f8347211 */ /* 0x0c0fe400078c10ff */
[-C--:B------:R-:W-:Y:S02]  /*ded0*/  LEA.HI.X.SX32 R55, R247, R3.reuse, 0x2, P4 ;  /* 0x00000003f7377211 */ /* 0x080fe400020f16ff */
[-C--:B------:R-:W-:Y:S01]  /*dee0*/  LEA R50, P4, R251, R4.reuse, 0x2 ;  /* 0x00000004fb327211 */ /* 0x080fe200078810ff */
[----:B------:R-:W-:Y:S01]  /*def0*/  IMAD R11, R29, 0x4, R5 ;  /* 0x000000041d0b7824 */ /* 0x000fe200078e0205 */
[----:B------:R-:W-:Y:S02]  /*df00*/  LEA.HI.X.SX32 R53, R248, R3, 0x2, P6 ;  /* 0x00000003f8357211 */ /* 0x000fe400030f16ff */
[----:B------:R-:W-:-:S02]  /*df10*/  LEA R48, P6, R14, R4, 0x2 ;  /* 0x000000040e307211 */ /* 0x000fc400078c10ff */
[-C--:B------:R-:W-:Y:S02]  /*df20*/  LEA.HI.X.SX32 R51, R251, R3.reuse, 0x2, P4 ;  /* 0x00000003fb337211 */ /* 0x080fe400020f16ff */
        /* <DEDUP_REMOVED lines=9> */
[-C--:B------:R-:W-:Y:S01]  /*dfc0*/  LEA.HI.X.SX32 R43, R8, R3.reuse, 0x2, P4 ;  /* 0x00000003082b7211 */ /* 0x080fe200020f16ff */
[----:B------:R-:W-:Y:S01]  /*dfd0*/  IMAD R9, R29, 0x4, R10 ;  /* 0x000000041d097824 */ /* 0x000fe200078e020a */
[CC--:B------:R-:W-:Y:S02]  /*dfe0*/  LEA R38, P4, R12.reuse, R4.reuse, 0x2 ;  /* 0x000000040c267211 */ /* 0x0c0fe400078810ff */
[-C--:B------:R-:W-:Y:S01]  /*dff0*/  LEA.HI.X.SX32 R41, R7, R3.reuse, 0x2, P6 ;  /* 0x0000000307297211 */ /* 0x080fe200030f16ff */
[----:B------:R-:W-:Y:S01]  /*e000*/  IMAD R8, R29, 0x4, R9 ;  /* 0x000000041d087824 */ /* 0x000fe200078e0209 */
[-C--:B------:R-:W-:Y:S02]  /*e010*/  LEA R36, P6, R5, R4.reuse, 0x2 ;  /* 0x0000000405247211 */ /* 0x080fe400078c10ff */
[-C--:B------:R-:W-:Y:S01]  /*e020*/  LEA.HI.X.SX32 R39, R12, R3.reuse, 0x2, P4 ;  /* 0x000000030c277211 */ /* 0x080fe200020f16ff */
[----:B------:R-:W1:Y:S01]  /*e030*/  S2R R28, SR_TID.X ;  /* 0x00000000001c7919 */ /* 0x000e620000002100 */
        /* <DEDUP_REMOVED lines=8> */
[----:B------:R-:W-:Y:S02]  /*e0c0*/  LEA R22, P6, R9, R4, 0x2 ;  /* 0x0000000409167211 */ /* 0x000fe400078c10ff */
[----:B------:R-:W-:-:S02]  /*e0d0*/  LEA.HI.X.SX32 R25, R10, R3, 0x2, P4 ;  /* 0x000000030a197211 */ /* 0x000fc400020f16ff */
[CC--:B------:R-:W-:Y:S01]  /*e0e0*/  LEA R20, P4, R8.reuse, R4.reuse, 0x2 ;  /* 0x0000000408147211 */ /* 0x0c0fe200078810ff */
[----:B------:R-:W-:Y:S01]  /*e0f0*/  IMAD R6, R29, 0x4, R5 ;  /* 0x000000041d067824 */ /* 0x000fe200078e0205 */
[-C--:B------:R-:W-:Y:S02]  /*e100*/  LEA.HI.X.SX32 R23, R9, R3.reuse, 0x2, P6 ;  /* 0x0000000309177211 */ /* 0x080fe400030f16ff */
[-C--:B------:R-:W-:Y:S02]  /*e110*/  LEA R18, P6, R7, R4.reuse, 0x2 ;  /* 0x0000000407127211 */ /* 0x080fe400078c10ff */
[-C--:B------:R-:W-:Y:S01]  /*e120*/  LEA.HI.X.SX32 R21, R8, R3.reuse, 0x2, P4 ;  /* 0x0000000308157211 */ /* 0x080fe200020f16ff */
[----:B------:R-:W-:Y:S01]  /*e130*/  IMAD R9, R29, 0x4, R6 ;  /* 0x000000041d097824 */ /* 0x000fe200078e0206 */
[----:B------:R-:W-:Y:S02]  /*e140*/  LEA R16, P4, R5, R4, 0x2 ;  /* 0x0000000405107211 */ /* 0x000fe400078810ff */
[----:B------:R-:W-:-:S02]  /*e150*/  LEA.HI.X.SX32 R19, R7, R3, 0x2, P6 ;  /* 0x0000000307137211 */ /* 0x000fc400030f16ff */
[----:B------:R-:W-:Y:S02]  /*e160*/  LOP3.LUT R26, R191, 0x10, RZ, 0xfc, !PT ;  /* 0x00000010bf1a7812 */ /* 0x000fe400078efcff */
[-C--:B------:R-:W-:Y:S02]  /*e170*/  LEA R30, P6, R6, R4.reuse, 0x2 ;  /* 0x00000004061e7211 */ /* 0x080fe400078c10ff */
[-C--:B------:R-:W-:Y:S01]  /*e180*/  LEA.HI.X.SX32 R17, R5, R3.reuse, 0x2, P4 ;  /* 0x0000000305117211 */ /* 0x080fe200020f16ff */
[C---:B------:R-:W-:Y:S01]  /*e190*/  IMAD R5, R29.reuse, 0x4, R9 ;  /* 0x000000041d057824 */ /* 0x040fe200078e0209 */
[----:B------:R-:W-:Y:S02]  /*e1a0*/  ISETP.GE.AND P4, PT, R26, c[0x0][0x180], PT ;  /* 0x000060001a007a0c */ /* 0x000fe40003f86270 */
[----:B------:R-:W-:Y:S01]  /*e1b0*/  LEA.HI.X.SX32 R31, R6, R3, 0x2, P6 ;  /* 0x00000003061f7211 */ /* 0x000fe200030f16ff */
[----:B------:R-:W-:Y:S01]  /*e1c0*/  IMAD R6, R29, 0x4, R5 ;  /* 0x000000041d067824 */ /* 0x000fe200078e0205 */
[----:B------:R-:W-:Y:S01]  /*e1d0*/  LEA R26, P6, R9, R4, 0x2 ;  /* 0x00000004091a7211 */ /* 0x000fe200078c10ff */
[----:B-1----:R-:W-:Y:S01]  /*e1e0*/  IMAD.SHL.U32 R15, R28, 0x4, RZ ;  /* 0x000000041c0f7824 */ /* 0x002fe200078e00ff */
[----:B------:R-:W-:-:S02]  /*e1f0*/  SEL R7, R0, RZ, !P0 ;  /* 0x000000ff00077207 */ /* 0x000fc40004000000 */
[-C--:B------:R-:W-:Y:S02]  /*e200*/  LEA R12, P0, R5, R4.reuse, 0x2 ;  /* 0x00000004050c7211 */ /* 0x080fe400078010ff */
[-C--:B------:R-:W-:Y:S02]  /*e210*/  LEA.HI.X.SX32 R27, R9, R3.reuse, 0x2, P6 ;  /* 0x00000003091b7211 */ /* 0x080fe400030f16ff */
[----:B------:R-:W-:Y:S02]  /*e220*/  LEA R10, P6, R6, R4, 0x2 ;  /* 0x00000004060a7211 */ /* 0x000fe400078c10ff */
[----:B------:R-:W-:Y:S02]  /*e230*/  LOP3.LUT R189, R189, 0x3fc, R15, 0x78, !PT ;  /* 0x000003fcbdbd7812 */ /* 0x000fe400078e780f */
[----:B------:R-:W-:Y:S02]  /*e240*/  LEA.HI.X.SX32 R13, R5, R3, 0x2, P0 ;  /* 0x00000003050d7211 */ /* 0x000fe400000f16ff */
[----:B------:R-:W-:-:S02]  /*e250*/  ISETP.NE.U32.AND P0, PT, R7, RZ, PT ;  /* 0x000000ff0700720c */ /* 0x000fc40003f05070 */
[----:B------:R-:W-:Y:S02]  /*e260*/  LEA.HI.X.SX32 R11, R6, R3, 0x2, P6 ;  /* 0x00000003060b7211 */ /* 0x000fe400030f16ff */
[----:B------:R-:W-:Y:S02]  /*e270*/  LOP3.LUT R7, R191, 0x14, RZ, 0xfc, !PT ;  /* 0x00000014bf077812 */ /* 0x000fe400078efcff */
[----:B------:R-:W-:Y:S02]  /*e280*/  IADD3 R3, R189, 0x100000, RZ ;  /* 0x00100000bd037810 */ /* 0x000fe40007ffe0ff */
[----:B------:R-:W-:Y:S02]  /*e290*/  LOP3.LUT R5, R191, 0x18, RZ, 0xfc, !PT ;  /* 0x00000018bf057812 */ /* 0x000fe400078efcff */
[----:B------:R-:W-:Y:S01]  /*e2a0*/  ISETP.GE.AND P6, PT, R7, c[0x0][0x180], PT ;  /* 0x0000600007007a0c */ /* 0x000fe20003fc6270 */
[----:B------:R1:W-:Y:S01]  /*e2b0*/  LDGSTS.E [R3+-0x80000], [R74.64], P2 ;  /* 0x800000004a037fae */ /* 0x0003e2000912184c */
[----:B------:R-:W-:-:S02]  /*e2c0*/  LOP3.LUT R4, R191, 0x1c, RZ, 0xfc, !PT ;  /* 0x0000001cbf047812 */ /* 0x000fc400078efcff */
[----:B------:R-:W-:Y:S01]  /*e2d0*/  ISETP.GE.AND P2, PT, R5, c[0x0][0x180], PT ;  /* 0x0000600005007a0c */ /* 0x000fe20003f46270 */
[----:B------:R1:W-:Y:S01]  /*e2e0*/  STL.64 [R1+0x528], R74 ;  /* 0x0005284a01007387 */ /* 0x0003e20000100a00 */
[----:B------:R-:W-:Y:S02]  /*e2f0*/  SEL R5, R0, RZ, !P6 ;  /* 0x000000ff00057207 */ /* 0x000fe40007000000 */
[----:B------:R-:W-:Y:S01]  /*e300*/  ISETP.GE.AND P6, PT, R4, c[0x0][0x180], PT ;  /* 0x0000600004007a0c */ /* 0x000fe20003fc6270 */
[----:B------:R2:W-:Y:S01]  /*e310*/  STL.64 [R1+0x520], R72 ;  /* 0x0005204801007387 */ /* 0x0005e20000100a00 */
[----:B------:R-:W-:-:S03]  /*e320*/  SEL R4, R0, RZ, !P2 ;  /* 0x000000ff00047207 */ /* 0x000fc60005000000 */
[----:B------:R3:W-:Y:S01]  /*e330*/  STL.64 [R1+0x518], R70 ;  /* 0x0005184601007387 */ /* 0x0007e20000100a00 */
[----:B------:R-:W-:-:S03]  /*e340*/  ISETP.NE.U32.AND P2, PT, R5, RZ, PT ;  /* 0x000000ff0500720c */ /* 0x000fc60003f45070 */
[----:B------:R4:W5:Y:S01]  /*e350*/  LDL.LU R188, [R1+0xb64] ;  /* 0x000b640001bc7983 */ /* 0x0009620000300800 */
[----:B------:R-:W-:-:S03]  /*e360*/  IADD3 R5, R189, 0x100000, RZ ;  /* 0x00100000bd057810 */ /* 0x000fc60007ffe0ff */
[----:B------:R1:W-:Y:S01]  /*e370*/  STL.64 [R1+0x510], R68 ;  /* 0x0005104401007387 */ /* 0x0003e20000100a00 */
[----:B------:R-:W-:-:S03]  /*e380*/  SEL R6, R0, RZ, !P6 ;  /* 0x000000ff00067207 */ /* 0x000fc60007000000 */
[----:B------:R4:W5:Y:S01]  /*e390*/  LDL.LU R187, [R1+0xb60] ;  /* 0x000b600001bb7983 */ /* 0x0009620000300800 */
[----:B------:R-:W-:-:S03]  /*e3a0*/  SEL R8, R0, RZ, !P4 ;  /* 0x000000ff00087207 */ /* 0x000fc60006000000 */
[----:B------:R1:W-:Y:S01]  /*e3b0*/  STL.64 [R1+0x508], R66 ;  /* 0x0005084201007387 */ /* 0x0003e20000100a00 */
[----:B------:R-:W-:-:S03]  /*e3c0*/  LOP3.LUT R7, R191, 0x20, RZ, 0xfc, !PT ;  /* 0x00000020bf077812 */ /* 0x000fc600078efcff */
[----:B------:R1:W-:Y:S01]  /*e3d0*/  STL.64 [R1+0x500], R64 ;  /* 0x0005004001007387 */ /* 0x0003e20000100a00 */
[----:B------:R-:W-:-:S03]  /*e3e0*/  ISETP.NE.U32.AND P4, PT, R8, RZ, PT ;  /* 0x000000ff0800720c */ /* 0x000fc60003f85070 */
[----:B------:R1:W-:Y:S01]  /*e3f0*/  STL.64 [R1+0x4f8], R62 ;  /* 0x0004f83e01007387 */ /* 0x0003e20000100a00 */
[----:B------:R-:W-:-:S03]  /*e400*/  ISETP.NE.U32.AND P6, PT, R4, RZ, PT ;  /* 0x000000ff0400720c */ /* 0x000fc60003fc5070 */
[----:B------:R1:W-:Y:S04]  /*e410*/  STL.64 [R1+0x4f0], R60 ;  /* 0x0004f03c01007387 */ /* 0x0003e80000100a00 */
[----:B------:R2:W-:Y:S01]  /*e420*/  LDGSTS.E [R3+-0x7fc00], [R72.64], P3 ;  /* 0x8040000048037fae */ /* 0x0005e2000992184c */
[----:B------:R-:W-:Y:S02]  /*e430*/  ISETP.NE.U32.AND P3, PT, R6, RZ, PT ;  /* 0x000000ff0600720c */ /* 0x000fe40003f65070 */
[C---:B------:R-:W-:Y:S01]  /*e440*/  LOP3.LUT R6, R191.reuse, 0x24, RZ, 0xfc, !PT ;  /* 0x00000024bf067812 */ /* 0x040fe200078efcff */
[----:B------:R1:W-:Y:S01]  /*e450*/  STL.64 [R1+0x4e8], R58 ;  /* 0x0004e83a01007387 */ /* 0x0003e20000100a00 */
[----:B------:R-:W-:-:S03]  /*e460*/  LOP3.LUT R4, R191, 0x28, RZ, 0xfc, !PT ;  /* 0x00000028bf047812 */ /* 0x000fc600078efcff */
[----:B------:R1:W-:Y:S04]  /*e470*/  STL.64 [R1+0x4e0], R56 ;  /* 0x0004e03801007387 */ /* 0x0003e80000100a00 */
[----:B------:R1:W-:Y:S01]  /*e480*/  LDGSTS.E [R5+-0x7f800], [R70.64], P1 ;  /* 0x8080000046057fae */ /* 0x0003e2000892184c */
[----:B------:R-:W-:-:S03]  /*e490*/  ISETP.GE.AND P1, PT, R7, c[0x0][0x180], PT ;  /* 0x0000600007007a0c */ /* 0x000fc60003f26270 */
[----:B------:R4:W-:Y:S04]  /*e4a0*/  STL.64 [R1+0x4d8], R240 ;  /* 0x0004d8f001007387 */ /* 0x0009e80000100a00 */
[----:B------:R4:W-:Y:S04]  /*e4b0*/  STL.64 [R1+0x4d0], R54 ;  /* 0x0004d03601007387 */ /* 0x0009e80000100a00 */
[----:B------:R4:W-:Y:S01]  /*e4c0*/  STL.64 [R1+0x4c8], R52 ;  /* 0x0004c83401007387 */ /* 0x0009e20000100a00 */
[----:B-1----:R-:W-:-:S03]  /*e4d0*/  SEL R5, R0, RZ, !P1 ;  /* 0x000000ff00057207 */ /* 0x002fc60004800000 */
[----:B------:R1:W-:Y:S01]  /*e4e0*/  LDGSTS.E [R3+-0x7f400], [R68.64], P0 ;  /* 0x80c0000044037fae */ /* 0x0003e2000812184c */
[----:B------:R-:W-:-:S03]  /*e4f0*/  ISETP.GE.AND P0, PT, R6, c[0x0][0x180], PT ;  /* 0x0000600006007a0c */ /* 0x000fc60003f06270 */
[----:B------:R4:W-:Y:S01]  /*e500*/  STL.64 [R1+0x4c0], R50 ;  /* 0x0004c03201007387 */ /* 0x0009e20000100a00 */
[----:B------:R-:W-:-:S03]  /*e510*/  ISETP.GE.AND P1, PT, R4, c[0x0][0x180], PT ;  /* 0x0000600004007a0c */ /* 0x000fc60003f26270 */
[----:B------:R4:W-:Y:S01]  /*e520*/  STL.64 [R1+0x4b8], R48 ;  /* 0x0004b83001007387 */ /* 0x0009e20000100a00 */
[----:B------:R-:W-:-:S03]  /*e530*/  SEL R4, R0, RZ, !P0 ;  /* 0x000000ff00047207 */ /* 0x000fc60004000000 */
[----:B------:R4:W-:Y:S01]  /*e540*/  STL.64 [R1+0x480], R46 ;  /* 0x0004802e01007387 */ /* 0x0009e20000100a00 */
[----:B------:R-:W-:-:S03]  /*e550*/  ISETP.NE.U32.AND P0, PT, R5, RZ, PT ;  /* 0x000000ff0500720c */ /* 0x000fc60003f05070 */
[----:B------:R4:W-:Y:S01]  /*e560*/  STL.64 [R1+0x478], R44 ;  /* 0x0004782c01007387 */ /* 0x0009e20000100a00 */
[----:B------:R-:W-:-:S03]  /*e570*/  IADD3 R5, R189, 0x100000, RZ ;  /* 0x00100000bd057810 */ /* 0x000fc60007ffe0ff */
[----:B------:R4:W-:Y:S01]  /*e580*/  STL.64 [R1+0x470], R42 ;  /* 0x0004702a01007387 */ /* 0x0009e20000100a00 */
[----:B------:R-:W-:-:S03]  /*e590*/  SEL R6, R0, RZ, !P1 ;  /* 0x000000ff00067207 */ /* 0x000fc60004800000 */
[----:B------:R4:W-:Y:S01]  /*e5a0*/  STL.64 [R1+0x468], R40 ;  /* 0x0004682801007387 */ /* 0x0009e20000100a00 */
[----:B------:R-:W-:-:S03]  /*e5b0*/  LOP3.LUT R7, R191, 0x2c, RZ, 0xfc, !PT ;  /* 0x0000002cbf077812 */ /* 0x000fc600078efcff */
[----:B------:R4:W-:Y:S04]  /*e5c0*/  STL.64 [R1+0x460], R38 ;  /* 0x0004602601007387 */ /* 0x0009e80000100a00 */
[----:B------:R4:W-:Y:S04]  /*e5d0*/  STL.64 [R1+0x458], R36 ;  /* 0x0004582401007387 */ /* 0x0009e80000100a00 */
[----:B------:R4:W-:Y:S04]  /*e5e0*/  STL.64 [R1+0x450], R34 ;  /* 0x0004502201007387 */ /* 0x0009e80000100a00 */
[----:B------:R4:W-:Y:S04]  /*e5f0*/  STL.64 [R1+0x448], R32 ;  /* 0x0004482001007387 */ /* 0x0009e80000100a00 */
[----:B------:R1:W-:Y:S01]  /*e600*/  LDGSTS.E [R3+-0x7f000], [R66.64], P4 ;  /* 0x8100000042037fae */ /* 0x0003e2000a12184c */
[----:B------:R-:W-:-:S02]  /*e610*/  ISETP.NE.U32.AND P4, PT, R6, RZ, PT ;  /* 0x000000ff0600720c */ /* 0x000fc40003f85070 */
[----:B------:R-:W-:Y:S01]  /*e620*/  LOP3.LUT R6, R191, 0x30, RZ, 0xfc, !PT ;  /* 0x00000030bf067812 */ /* 0x000fe200078efcff */
[----:B------:R4:W-:Y:S01]  /*e630*/  STL.64 [R1+0x440], R24 ;  /* 0x0004401801007387 */ /* 0x0009e20000100a00 */
[----:B------:R-:W-:-:S03]  /*e640*/  ISETP.NE.U32.AND P1, PT, R4, RZ, PT ;  /* 0x000000ff0400720c */ /* 0x000fc60003f25070 */
[----:B------:R4:W-:Y:S01]  /*e650*/  STL.64 [R1+0x438], R22 ;  /* 0x0004381601007387 */ /* 0x0009e20000100a00 */
[----:B------:R-:W-:-:S03]  /*e660*/  LOP3.LUT R4, R191, 0x34, RZ, 0xfc, !PT ;  /* 0x00000034bf047812 */ /* 0x000fc600078efcff */
        /* <DEDUP_REMOVED lines=16> */
[----:B------:R4:W5:Y:S04]  /*e770*/  LDL.LU.64 R74, [R1+0xb58] ;  /* 0x000b5800014a7983 */ /* 0x0009680000300a00 */
[----:B--2---:R4:W5:Y:S04]  /*e780*/  LDL.LU.64 R72, [R1+0xb50] ;  /* 0x000b500001487983 */ /* 0x0049680000300a00 */
[----:B---3--:R4:W5:Y:S04]  /*e790*/  LDL.LU.64 R70, [R1+0xb48] ;  /* 0x000b480001467983 */ /* 0x0089680000300a00 */
[----:B------:R4:W5:Y:S04]  /*e7a0*/  LDL.LU.64 R68, [R1+0xb40] ;  /* 0x000b400001447983 */ /* 0x0009680000300a00 */
[----:B------:R4:W5:Y:S04]  /*e7b0*/  LDL.LU.64 R66, [R1+0xb38] ;  /* 0x000b380001427983 */ /* 0x0009680000300a00 */
[----:B------:R4:W5:Y:S04]  /*e7c0*/  LDL.LU.64 R64, [R1+0xb30] ;  /* 0x000b300001407983 */ /* 0x0009680000300a00 */
[----:B-1----:R4:W5:Y:S04]  /*e7d0*/  LDL.LU.64 R62, [R1+0xb28] ;  /* 0x000b2800013e7983 */ /* 0x0029680000300a00 */
[----:B------:R1:W-:Y:S04]  /*e7e0*/  LDGSTS.E [R3+-0x7e400], [R60.64], P3 ;  /* 0x81c000003c037fae */ /* 0x0003e8000992184c */
[----:B------:R2:W-:Y:S04]  /*e7f0*/  LDGSTS.E [R5+-0x7e000], [R58.64], P0 ;  /* 0x820000003a057fae */ /* 0x0005e8000812184c */
[----:B------:R3:W-:Y:S04]  /*e800*/  LDGSTS.E [R3+-0x7dc00], [R56.64], P1 ;  /* 0x8240000038037fae */ /* 0x0007e8000892184c */
[----:B-1----:R4:W5:Y:S04]  /*e810*/  LDL.LU.64 R60, [R1+0xb20] ;  /* 0x000b2000013c7983 */ /* 0x0029680000300a00 */
[----:B--2---:R4:W5:Y:S04]  /*e820*/  LDL.LU.64 R58, [R1+0xb18] ;  /* 0x000b1800013a7983 */ /* 0x0049680000300a00 */
[----:B---3--:R4:W5:Y:S01]  /*e830*/  LDL.LU.64 R56, [R1+0xb10] ;  /* 0x000b100001387983 */ /* 0x0089620000300a00 */
[----:B------:R-:W-:-:S02]  /*e840*/  SEL R6, R0, RZ, !P2 ;  /* 0x000000ff00067207 */ /* 0x000fc40005000000 */
[C---:B------:R-:W-:Y:S01]  /*e850*/  LOP3.LUT R7, R191.reuse, 0x38, RZ, 0xfc, !PT ;  /* 0x00000038bf077812 */ /* 0x040fe200078efcff */
[----:B------:R1:W-:Y:S01]  /*e860*/  LDGSTS.E [R3+-0x7d800], [R240.64], P4 ;  /* 0x82800000f0037fae */ /* 0x0003e2000a12184c */
[----:B------:R-:W-:Y:S02]  /*e870*/  ISETP.NE.U32.AND P2, PT, R6, RZ, PT ;  /* 0x000000ff0600720c */ /* 0x000fe40003f45070 */
[----:B------:R-:W-:Y:S02]  /*e880*/  LOP3.LUT R6, R191, 0x3c, RZ, 0xfc, !PT ;  /* 0x0000003cbf067812 */ /* 0x000fe400078efcff */
[----:B------:R-:W-:Y:S02]  /*e890*/  ISETP.NE.U32.AND P3, PT, R4, RZ, PT ;  /* 0x000000ff0400720c */ /* 0x000fe40003f65070 */
[----:B------:R-:W-:Y:S02]  /*e8a0*/  ISETP.GE.AND P0, PT, R7, c[0x0][0x180], PT ;  /* 0x0000600007007a0c */ /* 0x000fe40003f06270 */
[----:B------:R-:W-:-:S02]  /*e8b0*/  LOP3.LUT R4, R191, 0x40, RZ, 0xfc, !PT ;  /* 0x00000040bf047812 */ /* 0x000fc400078efcff */
[----:B------:R-:W-:Y:S02]  /*e8c0*/  ISETP.GE.AND P1, PT, R6, c[0x0][0x180], PT ;  /* 0x0000600006007a0c */ /* 0x000fe40003f26270 */
[----:B------:R-:W-:Y:S02]  /*e8d0*/  SEL R5, R0, RZ, !P0 ;  /* 0x000000ff00057207 */ /* 0x000fe40004000000 */
[----:B------:R-:W-:Y:S02]  /*e8e0*/  ISETP.GE.AND P0, PT, R4, c[0x0][0x180], PT ;  /* 0x0000600004007a0c */ /* 0x000fe40003f06270 */
[----:B------:R-:W-:Y:S02]  /*e8f0*/  SEL R4, R0, RZ, !P1 ;  /* 0x000000ff00047207 */ /* 0x000fe40004800000 */
[----:B------:R-:W-:Y:S02]  /*e900*/  ISETP.NE.U32.AND P1, PT, R5, RZ, PT ;  /* 0x000000ff0500720c */ /* 0x000fe40003f25070 */
[----:B------:R-:W-:-:S02]  /*e910*/  IADD3 R5, R189, 0x100000, RZ ;  /* 0x00100000bd057810 */ /* 0x000fc40007ffe0ff */
[----:B------:R-:W-:Y:S02]  /*e920*/  SEL R6, R0, RZ, !P0 ;  /* 0x000000ff00067207 */ /* 0x000fe40004000000 */
[C---:B------:R-:W-:Y:S01]  /*e930*/  LOP3.LUT R7, R191.reuse, 0x44, RZ, 0xfc, !PT ;  /* 0x00000044bf077812 */ /* 0x040fe200078efcff */
[----:B------:R2:W-:Y:S01]  /*e940*/  LDGSTS.E [R5+-0x7d400], [R54.64], P6 ;  /* 0x82c0000036057fae */ /* 0x0005e2000b12184c */
[----:B------:R-:W-:Y:S02]  /*e950*/  ISETP.NE.U32.AND P4, PT, R6, RZ, PT ;  /* 0x000000ff0600720c */ /* 0x000fe40003f85070 */
[----:B------:R-:W-:Y:S01]  /*e960*/  LOP3.LUT R6, R191, 0x48, RZ, 0xfc, !PT ;  /* 0x00000048bf067812 */ /* 0x000fe200078efcff */
[----:B------:R1:W-:Y:S01]  /*e970*/  LDGSTS.E [R3+-0x7d000], [R52.64], P3 ;  /* 0x8300000034037fae */ /* 0x0003e2000992184c */
[----:B------:R-:W-:Y:S02]  /*e980*/  ISETP.NE.U32.AND P0, PT, R4, RZ, PT ;  /* 0x000000ff0400720c */ /* 0x000fe40003f05070 */
[----:B------:R-:W-:Y:S01]  /*e990*/  ISETP.GE.AND P6, PT, R7, c[0x0][0x180], PT ;  /* 0x0000600007007a0c */ /* 0x000fe20003fc6270 */
[----:B------:R1:W-:Y:S01]  /*e9a0*/  LDGSTS.E [R3+-0x7cc00], [R50.64], P2 ;  /* 0x8340000032037fae */ /* 0x0003e2000912184c */
[----:B------:R-:W-:-:S02]  /*e9b0*/  LOP3.LUT R4, R191, 0x4c, RZ, 0xfc, !PT ;  /* 0x0000004cbf047812 */ /* 0x000fc400078efcff */
[----:B------:R-:W-:Y:S02]  /*e9c0*/  ISETP.GE.AND P3, PT, R6, c[0x0][0x180], PT ;  /* 0x0000600006007a0c */ /* 0x000fe40003f66270 */
[----:B--2---:R-:W-:Y:S02]  /*e9d0*/  SEL R5, R0, RZ, !P6 ;  /* 0x000000ff00057207 */ /* 0x004fe40007000000 */
        /* <DEDUP_REMOVED lines=26> */
[----:B------:R-:W-:Y:S02]  /*eb80*/  ISETP.GE.AND P3, PT, R7, c[0x0][0x180], PT ;  /* 0x0000600007007a0c */ /* 0x000fe40003f66270 */
[----:B------:R-:W-:Y:S01]  /*eb90*/  ISETP.NE.U32.AND P1, PT, R4, RZ, PT ;  /* 0x000000ff0400720c */ /* 0x000fe20003f25070 */
[----:B------:R1:W-:Y:S01]  /*eba0*/  LDGSTS.E [R3+-0x7b400], [R38.64], P2 ;  /* 0x84c0000026037fae */ /* 0x0003e2000912184c */
[----:B------:R-:W-:-:S02]  /*ebb0*/  LOP3.LUT R4, R191, 0x64, RZ, 0xfc, !PT ;  /* 0x00000064bf047812 */ /* 0x000fc400078efcff */
[----:B------:R-:W-:Y:S01]  /*ebc0*/  ISETP.GE.AND P6, PT, R6, c[0x0][0x180], PT ;  /* 0x0000600006007a0c */ /* 0x000fe20003fc6270 */
[----:B------:R1:W-:Y:S01]  /*ebd0*/  LDGSTS.E [R3+-0x7b000], [R36.64], P0 ;  /* 0x8500000024037fae */ /* 0x0003e2000812184c */
[----:B--2---:R-:W-:Y:S02]  /*ebe0*/  SEL R5, R0, RZ, !P3 ;  /* 0x000000ff00057207 */ /* 0x004fe40005800000 */
[----:B------:R-:W-:Y:S02]  /*ebf0*/  ISETP.GE.AND P3, PT, R4, c[0x0][0x180], PT ;  /* 0x0000600004007a0c */ /* 0x000fe40003f66270 */
[----:B------:R-:W-:Y:S02]  /*ec00*/  SEL R4, R0, RZ, !P6 ;  /* 0x000000ff00047207 */ /* 0x000fe40007000000 */
[----:B------:R-:W-:Y:S02]  /*ec10*/  ISETP.NE.U32.AND P6, PT, R5, RZ, PT ;  /* 0x000000ff0500720c */ /* 0x000fe40003fc5070 */
[----:B------:R-:W-:-:S02]  /*ec20*/  ISETP.NE.U32.AND P2, PT, R4, RZ, PT ;  /* 0x000000ff0400720c */ /* 0x000fc40003f45070 */
[----:B------:R-:W-:Y:S02]  /*ec30*/  SEL R5, R0, RZ, !P3 ;  /* 0x000000ff00057207 */ /* 0x000fe40005800000 */
[----:B------:R-:W-:Y:S02]  /*ec40*/  IADD3 R4, R189, 0x100000, RZ ;  /* 0x00100000bd047810 */ /* 0x000fe40007ffe0ff */
[----:B------:R-:W-:Y:S02]  /*ec50*/  LOP3.LUT R6, R191, 0x68, RZ, 0xfc, !PT ;  /* 0x00000068bf067812 */ /* 0x000fe400078efcff */
[----:B------:R-:W-:Y:S01]  /*ec60*/  ISETP.NE.U32.AND P3, PT, R5, RZ, PT ;  /* 0x000000ff0500720c */ /* 0x000fe20003f65070 */
[----:B------:R2:W-:Y:S01]  /*ec70*/  LDGSTS.E [R4+-0x7ac00], [R34.64], P1 ;  /* 0x8540000022047fae */ /* 0x0005e2000892184c */
[----:B------:R-:W-:Y:S02]  /*ec80*/  LOP3.LUT R5, R191, 0x6c, RZ, 0xfc, !PT ;  /* 0x0000006cbf057812 */ /* 0x000fe400078efcff */
[----:B------:R-:W-:Y:S01]  /*ec90*/  ISETP.GE.AND P0, PT, R6, c[0x0][0x180], PT ;  /* 0x0000600006007a0c */ /* 0x000fe20003f06270 */
[----:B------:R1:W-:Y:S01]  /*eca0*/  LDGSTS.E [R3+-0x7a800], [R32.64], P4 ;  /* 0x8580000020037fae */ /* 0x0003e2000a12184c */
[----:B------:R-:W-:-:S02]  /*ecb0*/  ISETP.GE.AND P1, PT, R5, c[0x0][0x180], PT ;  /* 0x0000600005007a0c */ /* 0x000fc40003f26270 */
[C---:B------:R-:W-:Y:S01]  /*ecc0*/  LOP3.LUT R5, R191.reuse, 0x74, RZ, 0xfc, !PT ;  /* 0x00000074bf057812 */ /* 0x040fe200078efcff */
[----:B------:R2:W-:Y:S01]  /*ecd0*/  LDGSTS.E [R4+-0x7a400], [R24.64], P6 ;  /* 0x85c0000018047fae */ /* 0x0005e2000b12184c */
[----:B-1----:R-:W-:Y:S02]  /*ece0*/  LOP3.LUT R3, R191, 0x70, RZ, 0xfc, !PT ;  /* 0x00000070bf037812 */ /* 0x002fe400078efcff */
[C---:B--2---:R-:W-:Y:S02]  /*ecf0*/  SEL R4, R0.reuse, RZ, !P0 ;  /* 0x000000ff00047207 */ /* 0x044fe40004000000 */
[----:B------:R-:W-:Y:S02]  /*ed00*/  ISETP.GE.AND P0, PT, R3, c[0x0][0x180], PT ;  /* 0x0000600003007a0c */ /* 0x000fe40003f06270 */
[----:B------:R-:W-:Y:S02]  /*ed10*/  SEL R3, R0, RZ, !P1 ;  /* 0x000000ff00037207 */ /* 0x000fe40004800000 */
[----:B------:R-:W-:-:S02]  /*ed20*/  ISETP.GE.AND P1, PT, R5, c[0x0][0x180], PT ;  /* 0x0000600005007a0c */ /* 0x000fc40003f26270 */
[----:B------:R-:W-:Y:S02]  /*ed30*/  SEL R5, R0, RZ, !P0 ;  /* 0x000000ff00057207 */ /* 0x000fe40004000000 */
[----:B------:R-:W-:Y:S02]  /*ed40*/  ISETP.NE.U32.AND P6, PT, R3, RZ, PT ;  /* 0x000000ff0300720c */ /* 0x000fe40003fc5070 */
[----:B------:R-:W-:Y:S02]  /*ed50*/  IADD3 R3, R189, 0x100000, RZ ;  /* 0x00100000bd037810 */ /* 0x000fe40007ffe0ff */
[----:B------:R-:W-:Y:S02]  /*ed60*/  ISETP.NE.U32.AND P0, PT, R5, RZ, PT ;  /* 0x000000ff0500720c */ /* 0x000fe40003f05070 */
[----:B------:R-:W-:Y:S01]  /*ed70*/  IADD3 R5, R189, 0x100000, RZ ;  /* 0x00100000bd057810 */ /* 0x000fe20007ffe0ff */
[----:B------:R4:W-:Y:S04]  /*ed80*/  LDGSTS.E [R3+-0x7a000], [R22.64], P2 ;  /* 0x8600000016037fae */ /* 0x0009e8000912184c */
[----:B------:R4:W-:Y:S01]  /*ed90*/  LDGSTS.E [R5+-0x79c00], [R20.64], P3 ;  /* 0x8640000014057fae */ /* 0x0009e2000992184c */
[----:B------:R-:W-:-:S02]  /*eda0*/  ISETP.NE.U32.AND P4, PT, R4, RZ, PT ;  /* 0x000000ff0400720c */ /* 0x000fc40003f85070 */
[----:B------:R-:W-:-:S04]  /*edb0*/  SEL R4, R0, RZ, !P1 ;  /* 0x000000ff00047207 */ /* 0x000fc80004800000 */
[----:B------:R-:W-:-:S03]  /*edc0*/  ISETP.NE.U32.AND P1, PT, R4, RZ, PT ;  /* 0x000000ff0400720c */ /* 0x000fc60003f25070 */
[----:B------:R-:W1:Y:S01]  /*edd0*/  S2R R15, SR_TID.X ;  /* 0x00000000000f7919 */ /* 0x000e620000002100 */
[----:B------:R-:W-:Y:S01]  /*ede0*/  IADD3 R4, R189, 0x100000, RZ ;  /* 0x00100000bd047810 */ /* 0x000fe20007ffe0ff */
[----:B------:R-:W-:Y:S01]  /*edf0*/  ULDC UR8, c[0x0][0x180] ;  /* 0x0000600000087ab9 */ /* 0x000fe20000000800 */
[----:B----4-:R-:W-:Y:S01]  /*ee00*/  LOP3.LUT R5, R191, 0x78, RZ, 0xfc, !PT ;  /* 0x00000078bf057812 */ /* 0x010fe200078efcff */
[----:B------:R2:W-:Y:S01]  /*ee10*/  LDGSTS.E [R3+-0x79800], [R18.64], P4 ;  /* 0x8680000012037fae */ /* 0x0005e2000a12184c */
[----:B------:R-:W-:Y:S02]  /*ee20*/  UIADD3 UR4, UR8, -0x80, URZ ;  /* 0xffffff8008047890 */ /* 0x000fe4000fffe03f */
[----:B------:R-:W-:Y:S01]  /*ee30*/  ISETP.GE.AND P4, PT, R5, c[0x0][0x180], PT ;  /* 0x0000600005007a0c */ /* 0x000fe20003f86270 */
[----:B------:R3:W-:Y:S03]  /*ee40*/  LDGSTS.E [R4+-0x79400], [R16.64], P6 ;  /* 0x86c0000010047fae */ /* 0x0007e6000b12184c */
[C---:B------:R-:W-:Y:S01]  /*ee50*/  ISETP.GE.AND P6, PT, R191.reuse, UR4, PT ;  /* 0x00000004bf007c0c */ /* 0x040fe2000bfc6270 */
[----:B-----5:R-:W-:Y:S04]  /*ee60*/  STL [R1+0xf44], R187 ;  /* 0x000f44bb01007387 */ /* 0x020fe80000100800 */
[----:B------:R-:W-:Y:S01]  /*ee70*/  STL [R1+0xf40], R188 ;  /* 0x000f40bc01007387 */ /* 0x000fe20000100800 */
[----:B--2---:R-:W-:Y:S01]  /*ee80*/  LOP3.LUT R3, R191, 0x7c, RZ, 0xfc, !PT ;  /* 0x0000007cbf037812 */ /* 0x004fe200078efcff */
[----:B---3--:R-:W-:-:S02]  /*ee90*/  IMAD.MOV.U32 R16, RZ, RZ, 0x7f ;  /* 0x0000007fff107424 */ /* 0x008fc400078e00ff */
[----:B------:R-:W2:Y:S01]  /*eea0*/  LDL.LU R25, [R1+0x130] ;  /* 0x0001300001197983 */ /* 0x000ea20000300800 */
[----:B------:R-:W-:Y:S02]  /*eeb0*/  SEL R4, RZ, 0x4, P6 ;  /* 0x00000004ff047807 */ /* 0x000fe40003000000 */
[----:B-1----:R-:W-:Y:S01]  /*eec0*/  SHF.R.U32.HI R15, RZ, 0x6, R15 ;  /* 0x00000006ff0f7819 */ /* 0x002fe2000001160f */
[----:B------:R-:W3:Y:S01]  /*eed0*/  LDL.LU R24, [R1+0x12c] ;  /* 0x00012c0001187983 */ /* 0x000ee20000300800 */
[----:B------:R-:W-:Y:S02]  /*eee0*/  IADD3 R16, R16, c[0x0][0x180], RZ ;  /* 0x0000600010107a10 */ /* 0x000fe40007ffe0ff */
[----:B------:R-:W-:Y:S01]  /*eef0*/  SGXT.U32 R15, R15, 0x2 ;  /* 0x000000020f0f781a */ /* 0x000fe20000000000 */
[----:B------:R-:W4:Y:S01]  /*ef00*/  LDL.LU R23, [R1+0x128] ;  /* 0x0001280001177983 */ /* 0x000f220000300800 */
[----:B------:R-:W-:Y:S02]  /*ef10*/  ISETP.GT.AND P3, PT, R16, 0xff, PT ;  /* 0x000000ff1000780c */ /* 0x000fe40003f64270 */
[----:B------:R-:W-:Y:S01]  /*ef20*/  LOP3.LUT R15, R15, 0x4, RZ, 0xfc, !PT ;  /* 0x000000040f0f7812 */ /* 0x000fe200078efcff */
[----:B------:R-:W2:Y:S01]  /*ef30*/  LDL.LU R22, [R1+0x124] ;  /* 0x0001240001167983 */ /* 0x000ea20000300800 */
[----:B------:R-:W-:-:S02]  /*ef40*/  ISETP.GE.AND P2, PT, R3, c[0x0][0x180], PT ;  /* 0x0000600003007a0c */ /* 0x000fc40003f46270 */
[----:B------:R-:W-:Y:S01]  /*ef50*/  ISETP.GE.AND P6, PT, R15, UR4, PT ;  /* 0x000000040f007c0c */ /* 0x000fe2000bfc6270 */
[----:B------:R-:W2:Y:S01]  /*ef60*/  LDL.LU R21, [R1+0x120] ;  /* 0x0001200001157983 */ /* 0x000ea20000300800 */
[----:B------:R-:W-:-:S03]  /*ef70*/  SEL R3, R0, RZ, !P4 ;  /* 0x000000ff00037207 */ /* 0x000fc60006000000 */
[----:B------:R-:W2:Y:S04]  /*ef80*/  LDL.LU R20, [R1+0x11c] ;  /* 0x00011c0001147983 */ /* 0x000ea80000300800 */
[----:B------:R-:W2:Y:S04]  /*ef90*/  LDL.LU R19, [R1+0x118] ;  /* 0x0001180001137983 */ /* 0x000ea80000300800 */
[----:B------:R-:W2:Y:S04]  /*efa0*/  LDL.LU R18, [R1+0x114] ;  /* 0x0001140001127983 */ /* 0x000ea80000300800 */
[----:B------:R-:W2:Y:S04]  /*efb0*/  LDL.LU R17, [R1+0x110] ;  /* 0x0001100001117983 */ /* 0x000ea80000300800 */
[----:B------:R-:W2:Y:S04]  /*efc0*/  LDL.LU R16, [R1+0x10c] ;  /* 0x00010c0001107983 */ /* 0x000ea80000300800 */
[----:B------:R-:W2:Y:S01]  /*efd0*/  LDL.LU R15, [R1+0x108] ;  /* 0x00010800010f7983 */ /* 0x000ea20000300800 */
[----:B------:R-:W-:-:S02]  /*efe0*/  SEL R0, R0, RZ, !P2 ;  /* 0x000000ff00007207 */ /* 0x000fc40005000000 */
[----:B------:R-:W-:Y:S02]  /*eff0*/  ISETP.NE.U32.AND P4, PT, R3, RZ, PT ;  /* 0x000000ff0300720c */ /* 0x000fe40003f85070 */
[----:B------:R-:W-:Y:S02]  /*f000*/  SEL R3, RZ, 0x4, P6 ;  /* 0x00000004ff037807 */ /* 0x000fe40003000000 */
[----:B------:R-:W-:Y:S02]  /*f010*/  ISETP.NE.U32.AND P6, PT, R0, RZ, PT ;  /* 0x000000ff0000720c */ /* 0x000fe40003fc5070 */
[----:B------:R-:W-:Y:S02]  /*f020*/  SEL R4, R4, RZ, P3 ;  /* 0x000000ff04047207 */ /* 0x000fe40001800000 */
[----:B------:R-:W-:Y:S02]  /*f030*/  IADD3 R5, R189, 0x100000, RZ ;  /* 0x00100000bd057810 */ /* 0x000fe40007ffe0ff */
[----:B------:R-:W-:-:S02]  /*f040*/  SEL R3, R3, RZ, P3 ;  /* 0x000000ff03037207 */ /* 0x000fc40001800000 */
[----:B------:R-:W-:Y:S01]  /*f050*/  ISETP.NE.U32.AND P2, PT, R4, RZ, PT ;  /* 0x000000ff0400720c */ /* 0x000fe20003f45070 */
[----:B------:R1:W-:Y:S01]  /*f060*/  LDGSTS.E [R5+-0x79000], [R30.64], P0 ;  /* 0x870000001e057fae */ /* 0x0003e2000812184c */
[----:B------:R-:W-:Y:S02]  /*f070*/  IADD3 R4, R189, 0x100000, RZ ;  /* 0x00100000bd047810 */ /* 0x000fe40007ffe0ff */
[----:B------:R-:W-:Y:S02]  /*f080*/  ISETP.NE.U32.AND P0, PT, R3, RZ, PT ;  /* 0x000000ff0300720c */ /* 0x000fe40003f05070 */
[C---:B------:R-:W-:Y:S01]  /*f090*/  IADD3 R0, R189.reuse, 0x100000, RZ ;  /* 0x00100000bd007810 */ /* 0x040fe20007ffe0ff */
[----:B------:R2:W-:Y:S01]  /*f0a0*/  LDGSTS.E [R4+-0x78c00], [R26.64], P1 ;  /* 0x874000001a047fae */ /* 0x0005e2000892184c */
[----:B------:R-:W-:Y:S02]  /*f0b0*/  IADD3 R3, R189, 0x100000, RZ ;  /* 0x00100000bd037810 */ /* 0x000fe40007ffe0ff */
[----:B------:R-:W-:Y:S01]  /*f0c0*/  LOP3.LUT R28, R28, 0x7f, RZ, 0xc0, !PT ;  /* 0x0000007f1c1c7812 */ /* 0x000fe200078ec0ff */
[----:B------:R2:W-:Y:S04]  /*f0d0*/  LDGSTS.E [R0+-0x78800], [R12.64], P4 ;  /* 0x878000000c007fae */ /* 0x0005e8000a12184c */
[----:B------:R2:W-:Y:S01]  /*f0e0*/  LDGSTS.E [R3+-0x78400], [R10.64], P6 ;  /* 0x87c000000a037fae */ /* 0x0005e2000b12184c */
[----:B-1----:R-:W-:-:S03]  /*f0f0*/  IMAD R5, R28, c[0x0][0x18c], RZ ;  /* 0x000063001c057a24 */ /* 0x002fc600078e02ff */
[----:B------:R-:W-:Y:S01]  /*f100*/  STL [R1+0xf48], R189 ;  /* 0x000f48bd01007387 */ /* 0x000fe20000100800 */
[----:B------:R-:W-:Y:S02]  /*f110*/  IMAD R56, R56, c[0x0][0x190], RZ ;  /* 0x0000640038387a24 */ /* 0x000fe400078e02ff */
[----:B------:R-:W-:Y:S02]  /*f120*/  IMAD R57, R57, c[0x0][0x190], RZ ;  /* 0x0000640039397a24 */ /* 0x000fe400078e02ff */
[----:B------:R-:W-:Y:S02]  /*f130*/  IMAD R58, R58, c[0x0][0x190], RZ ;  /* 0x000064003a3a7a24 */ /* 0x000fe400078e02ff */
[----:B------:R-:W-:Y:S02]  /*f140*/  IMAD R59, R59, c[0x0][0x190], RZ ;  /* 0x000064003b3b7a24 */ /* 0x000fe400078e02ff */
[----:B------:R-:W-:Y:S02]  /*f150*/  IMAD R60, R60, c[0x0][0x190], RZ ;  /* 0x000064003c3c7a24 */ /* 0x000fe400078e02ff */
[----:B------:R-:W-:-:S02]  /*f160*/  IMAD R61, R61, c[0x0][0x190], RZ ;  /* 0x000064003d3d7a24 */ /* 0x000fc400078e02ff */
        /* <DEDUP_REMOVED lines=166> */
[----:B------:R-:W-:Y:S01]  /*fbd0*/  IMAD R235, R235, c[0x0][0x190], RZ ;  /* 0x00006400ebeb7a24 */ /* 0x000fe200078e02ff */
[----:B------:R-:W-:Y:S01]  /*fbe0*/  USHF.L.U32 UR6, UR6, 0x7, URZ ;  /* 0x0000000706067899 */ /* 0x000fe2000800063f */
[----:B----4-:R-:W-:Y:S01]  /*fbf0*/  IMAD R31, R23, c[0x0][0x190], RZ ;  /* 0x00006400171f7a24 */ /* 0x010fe200078e02ff */
[----:B------:R-:W0:Y:S01]  /*fc00*/  LDGDEPBAR ;  /* 0x00000000000079af */ /* 0x000e220000000000 */
[----:B--2---:R-:W-:-:S02]  /*fc10*/  IMAD R30, R22, c[0x0][0x190], RZ ;  /* 0x00006400161e7a24 */ /* 0x004fc400078e02ff */
[----:B------:R-:W-:Y:S02]  /*fc20*/  IMAD R3, R25, c[0x0][0x190], RZ ;  /* 0x0000640019037a24 */ /* 0x000fe400078e02ff */
[----:B---3--:R-:W-:Y:S01]  /*fc30*/  IMAD R32, R24, c[0x0][0x190], RZ ;  /* 0x0000640018207a24 */ /* 0x008fe200078e02ff */
[----:B------:R1:W-:Y:S01]  /*fc40*/  STL.64 [R1+0xf68], R30 ;  /* 0x000f681e01007387 */ /* 0x0003e20000100a00 */
[----:B------:R-:W-:Y:S02]  /*fc50*/  IMAD R25, R17, c[0x0][0x190], RZ ;  /* 0x0000640011197a24 */ /* 0x000fe400078e02ff */
[----:B------:R-:W-:Y:S01]  /*fc60*/  IMAD R24, R16, c[0x0][0x190], RZ ;  /* 0x0000640010187a24 */ /* 0x000fe200078e02ff */
[----:B------:R-:W2:Y:S01]  /*fc70*/  LDL.LU R22, [R1+0x104] ;  /* 0x0001040001167983 */ /* 0x000ea20000300800 */
[----:B------:R-:W-:Y:S02]  /*fc80*/  IMAD R29, R21, c[0x0][0x190], RZ ;  /* 0x00006400151d7a24 */ /* 0x000fe400078e02ff */
[----:B------:R-:W-:Y:S01]  /*fc90*/  IMAD R28, R20, c[0x0][0x190], RZ ;  /* 0x00006400141c7a24 */ /* 0x000fe200078e02ff */
[----:B------:R-:W3:Y:S01]  /*fca0*/  LDL.LU R21, [R1+0x100] ;  /* 0x0001000001157983 */ /* 0x000ee20000300800 */
[----:B------:R-:W-:-:S03]  /*fcb0*/  IMAD R27, R19, c[0x0][0x190], RZ ;  /* 0x00006400131b7a24 */ /* 0x000fc600078e02ff */
[----:B------:R-:W4:Y:S01]  /*fcc0*/  LDL.LU R20, [R1+0xfc] ;  /* 0x0000fc0001147983 */ /* 0x000f220000300800 */
[----:B------:R-:W-:-:S03]  /*fcd0*/  IMAD R26, R18, c[0x0][0x190], RZ ;  /* 0x00006400121a7a24 */ /* 0x000fc600078e02ff */
[----:B------:R1:W-:Y:S01]  /*fce0*/  STL.64 [R1+0xf60], R24 ;  /* 0x000f601801007387 */ /* 0x0003e20000100a00 */
[----:B------:R-:W-:-:S03]  /*fcf0*/  IMAD R23, R15, c[0x0][0x190], RZ ;  /* 0x000064000f177a24 */ /* 0x000fc600078e02ff */
[----:B------:R-:W4:Y:S04]  /*fd00*/  LDL.LU R19, [R1+0xf8] ;  /* 0x0000f80001137983 */ /* 0x000f280000300800 */
        /* <DEDUP_REMOVED lines=18> */
[----:B------:R-:W4:Y:S01]  /*fe30*/  LDL.LU R36, [R1+0xac] ;  /* 0x0000ac0001247983 */ /* 0x000f220000300800 */
[----:B------:R-:W-:-:S03]  /*fe40*/  LEA R248, P1, R5, c[0x0][0x168], 0x2 ;  /* 0x00005a0005f87a11 */ /* 0x000fc600078210ff */
[----:B------:R-:W4:Y:S04]  /*fe50*/  LDL.LU R37, [R1+0xa8] ;  /* 0x0000a80001257983 */ /* 0x000f280000300800 */
[----:B------:R-:W4:Y:S04]  /*fe60*/  LDL.LU R38, [R1+0xa4] ;  /* 0x0000a40001267983 */ /* 0x000f280000300800 */
[----:B------:R-:W4:Y:S04]  /*fe70*/  LDL.LU R39, [R1+0xa0] ;  /* 0x0000a00001277983 */ /* 0x000f280000300800 */
[----:B------:R-:W4:Y:S01]  /*fe80*/  LDL.LU R40, [R1+0x9c] ;  /* 0x00009c0001287983 */ /* 0x000f220000300800 */
[----:B------:R-:W-:-:S03]  /*fe90*/  LEA.HI.X.SX32 R0, R5, c[0x0][0x16c], 0x2, P1 ;  /* 0x00005b0005007a11 */ /* 0x000fc600008f16ff */
[----:B------:R-:W4:Y:S04]  /*fea0*/  LDL.LU R41, [R1+0x98] ;  /* 0x0000980001297983 */ /* 0x000f280000300800 */
[----:B------:R-:W4:Y:S01]  /*feb0*/  LDL.LU R42, [R1+0x94] ;  /* 0x00009400012a7983 */ /* 0x000f220000300800 */
[----:B--2---:R-:W-:Y:S02]  /*fec0*/  IMAD R22, R22, c[0x0][0x190], RZ ;  /* 0x0000640016167a24 */ /* 0x004fe400078e02ff */
[----:B---3--:R-:W-:Y:S02]  /*fed0*/  IMAD R21, R21, c[0x0][0x190], RZ ;  /* 0x0000640015157a24 */ /* 0x008fe400078e02ff */
[----:B----4-:R-:W-:Y:S01]  /*fee0*/  IMAD R20, R20, c[0x0][0x190], RZ ;  /* 0x0000640014147a24 */ /* 0x010fe200078e02ff */
[----:B------:R2:W-:Y:S04]  /*fef0*/  STL.64 [R1+0xf50], R22 ;  /* 0x000f501601007387 */ /* 0x0005e80000100a00 */
[----:B------:R-:W-:Y:S01]  /*ff00*/  STL.64 [R1+0xf58], R20 ;  /* 0x000f581401007387 */ /* 0x000fe20000100a00 */
        /* <DEDUP_REMOVED lines=11> */
[----:B------:R-:W3:Y:S04]  /*ffc0*/  LDL.LU R43, [R1+0x90] ;  /* 0x00009000012b7983 */ /* 0x000ee80000300800 */
[----:B------:R-:W4:Y:S04]  /*ffd0*/  LDL.LU R44, [R1+0x8c] ;  /* 0x00008c00012c7983 */ /* 0x000f280000300800 */
[----:B------:R-:W2:Y:S04]  /*ffe0*/  LDL.LU R45, [R1+0x88] ;  /* 0x00008800012d7983 */ /* 0x000ea80000300800 */
        /* <DEDUP_REMOVED lines=23> */
[----:B-1----:R-:W2:Y:S04]  /*10160*/  LDL.LU R31, [R1+0x10] ;  /* 0x00001000011f7983 */ /* 0x002ea80000300800 */
[----:B------:R-:W2:Y:S04]  /*10170*/  LDL.LU R189, [R1+0xc] ;  /* 0x00000c0001bd7983 */ /* 0x000ea80000300800 */
[----:B------:R-:W3:Y:S04]  /*10180*/  LDL.LU R191, [R1+0x8] ;  /* 0x0000080001bf7983 */ /* 0x000ee80000300800 */
[----:B------:R-:W3:Y:S04]  /*10190*/  LDL.LU R188, [R1+0x4] ;  /* 0x0000040001bc7983 */ /* 0x000ee80000300800 */
[----:B------:R-:W3:Y:S01]  /*101a0*/  LDL.LU R187, [R1] ;  /* 0x0000000001bb7983 */ /* 0x000ee20000300800 */
[----:B------:R-:W-:-:S02]  /*101b0*/  IMAD R24, R2, c[0x0][0x190], RZ ;  /* 0x0000640002187a24 */ /* 0x000fc400078e02ff */
[----:B------:R-:W-:Y:S02]  /*101c0*/  IMAD R2, R234, c[0x0][0x190], RZ ;  /* 0x00006400ea027a24 */ /* 0x000fe400078e02ff */
[----:B--2---:R-:W-:Y:S02]  /*101d0*/  IMAD R22, R189, c[0x0][0x190], RZ ;  /* 0x00006400bd167a24 */ /* 0x004fe400078e02ff */
[----:B------:R-:W-:Y:S02]  /*101e0*/  IMAD R189, R236, c[0x0][0x190], RZ ;  /* 0x00006400ecbd7a24 */ /* 0x000fe400078e02ff */
[----:B------:R-:W-:Y:S02]  /*101f0*/  IMAD R23, R31, c[0x0][0x190], RZ ;  /* 0x000064001f177a24 */ /* 0x000fe400078e02ff */
[----:B---3--:R-:W-:Y:S02]  /*10200*/  IMAD R30, R187, c[0x0][0x190], RZ ;  /* 0x00006400bb1e7a24 */ /* 0x008fe400078e02ff */
[----:B------:R-:W2:Y:S02]  /*10210*/  LDL.LU R187, [R1+0x138] ;  /* 0x0001380001bb7983 */ /* 0x000ea40000300800 */
[----:B------:R-:W-:Y:S01]  /*10220*/  IMAD.MOV.U32 R236, RZ, RZ, R30 ;  /* 0x000000ffffec7224 */ /* 0x000fe200078e001e */
[----:B------:R-:W-:-:S04]  /*10230*/  LEA R30, P1, R3, R248, 0x2 ;  /* 0x000000f8031e7211 */ /* 0x000fc800078210ff */
[----:B------:R-:W-:Y:S01]  /*10240*/  LEA.HI.X.SX32 R31, R3, R0, 0x2, P1 ;  /* 0x00000000031f7211 */ /* 0x000fe200008f16ff */
[----:B------:R-:W-:Y:S04]  /*10250*/  STL [R1+0x548], R2 ;  /* 0x0005480201007387 */ /* 0x000fe80000100800 */
[----:B------:R1:W-:Y:S04]  /*10260*/  STL.64 [R1+0x428], R30 ;  /* 0x0004281e01007387 */ /* 0x0003e80000100a00 */
[----:B-1----:R-:W3:Y:S01]  /*10270*/  LDL.LU.64 R30, [R1+0xf68] ;  /* 0x000f6800011e7983 */ /* 0x002ee20000300a00 */
[----:B------:R-:W-:-:S02]  /*10280*/  IMAD R20, R156, c[0x0][0x190], RZ ;  /* 0x000064009c147a24 */ /* 0x000fc400078e02ff */
[----:B------:R-:W-:Y:S02]  /*10290*/  IMAD R25, R191, c[0x0][0x190], RZ ;  /* 0x00006400bf197a24 */ /* 0x000fe400078e02ff */
[----:B------:R-:W-:Y:S02]  /*102a0*/  IMAD R188, R188, c[0x0][0x190], RZ ;  /* 0x00006400bcbc7a24 */ /* 0x000fe400078e02ff */
[----:B------:R-:W-:Y:S02]  /*102b0*/  IMAD R191, R232, c[0x0][0x190], RZ ;  /* 0x00006400e8bf7a24 */ /* 0x000fe400078e02ff */
[----:B------:R-:W-:Y:S01]  /*102c0*/  IMAD.MOV.U32 R234, RZ, RZ, R20 ;  /* 0x000000ffffea7224 */ /* 0x000fe200078e0014 */
[----:B------:R-:W-:Y:S01]  /*102d0*/  LEA R20, P1, R32, R248, 0x2 ;  /* 0x000000f820147211 */ /* 0x000fe200078210ff */
[----:B------:R-:W-:Y:S02]  /*102e0*/  IMAD.MOV.U32 R232, RZ, RZ, R24 ;  /* 0x000000ffffe87224 */ /* 0x000fe400078e0018 */
[----:B--2---:R-:W-:-:S05]  /*102f0*/  IMAD R156, R187, c[0x0][0x190], RZ ;  /* 0x00006400bb9c7a24 */ /* 0x004fca00078e02ff */
[----:B------:R-:W-:-:S04]  /*10300*/  LEA R2, P4, R156, R248, 0x2 ;  /* 0x000000f89c027211 */ /* 0x000fc800078810ff */
[----:B------:R-:W-:Y:S01]  /*10310*/  LEA.HI.X.SX32 R3, R156, R0, 0x2, P4 ;  /* 0x000000009c037211 */ /* 0x000fe200020f16ff */
[----:B------:R-:W-:Y:S02]  /*10320*/  IMAD R187, R237, c[0x0][0x190], RZ ;  /* 0x00006400edbb7a24 */ /* 0x000fe400078e02ff */
[----:B------:R-:W-:Y:S02]  /*10330*/  IMAD.MOV.U32 R237, RZ, RZ, R188 ;  /* 0x000000ffffed7224 */ /* 0x000fe400078e00bc */
[----:B------:R1:W-:Y:S01]  /*10340*/  STL.64 [R1+0xe28], R2 ;  /* 0x000e280201007387 */ /* 0x0003e20000100a00 */
[----:B------:R-:W-:Y:S02]  /*10350*/  IMAD R188, R239, c[0x0][0x190], RZ ;  /* 0x00006400efbc7a24 */ /* 0x000fe400078e02ff */
[----:B------:R-:W-:Y:S01]  /*10360*/  IMAD.MOV.U32 R239, RZ, RZ, R25 ;  /* 0x000000ffffef7224 */ /* 0x000fe200078e0019 */
[----:B---3--:R-:W-:Y:S01]  /*10370*/  LEA R24, P6, R31, R248, 0x2 ;  /* 0x000000f81f187211 */ /* 0x008fe200078c10ff */
[----:B-1----:R-:W-:Y:S01]  /*10380*/  IMAD.MOV.U32 R3, RZ, RZ, R21 ;  /* 0x000000ffff037224 */ /* 0x002fe200078e0015 */
[----:B------:R-:W-:-:S02]  /*10390*/  LEA.HI.X.SX32 R3, R32, R0, 0x2, P1 ;  /* 0x0000000020037211 */ /* 0x000fc400008f16ff */
[----:B------:R-:W-:Y:S01]  /*103a0*/  LEA.HI.X.SX32 R25, R31, R0, 0x2, P6 ;  /* 0x000000001f197211 */ /* 0x000fe200030f16ff */
[----:B------:R1:W-:Y:S01]  /*103b0*/  STL [R1+0x420], R20 ;  /* 0x0004201401007387 */ /* 0x0003e20000100800 */
[----:B------:R-:W-:Y:S01]  /*103c0*/  IMAD.MOV.U32 R2, RZ, RZ, R20 ;  /* 0x000000ffff027224 */ /* 0x000fe200078e0014 */
[-C--:B------:R-:W-:Y:S02]  /*103d0*/  LEA R2, P1, R29, R248.reuse, 0x2 ;  /* 0x000000f81d027211 */ /* 0x080fe400078210ff */
[----:B------:R2:W-:Y:S04]  /*103e0*/  STL [R1+0x424], R3 ;  /* 0x0004240301007387 */ /* 0x0005e80000100800 */
[----:B------:R3:W-:Y:S01]  /*103f0*/  STL.64 [R1+0x418], R24 ;  /* 0x0004181801007387 */ /* 0x0007e20000100a00 */
[----:B-1----:R-:W-:-:S04]  /*10400*/  LEA R20, P4, R30, R248, 0x2 ;  /* 0x000000f81e147211 */ /* 0x002fc800078810ff */
[-C--:B------:R-:W-:Y:S02]  /*10410*/  LEA.HI.X.SX32 R21, R30, R0.reuse, 0x2, P4 ;  /* 0x000000001e157211 */ /* 0x080fe400020f16ff */
[----:B--2---:R-:W-:Y:S02]  /*10420*/  LEA.HI.X.SX32 R3, R29, R0, 0x2, P1 ;  /* 0x000000001d037211 */ /* 0x004fe400008f16ff */
[C---:B---3--:R-:W-:Y:S01]  /*10430*/  LEA R24, P6, R28.reuse, R248, 0x2 ;  /* 0x000000f81c187211 */ /* 0x048fe200078c10ff */
[----:B------:R1:W-:Y:S03]  /*10440*/  STL.64 [R1+0x410], R20 ;  /* 0x0004101401007387 */ /* 0x0003e60000100a00 */
[----:B------:R-:W-:Y:S01]  /*10450*/  LEA.HI.X.SX32 R25, R28, R0, 0x2, P6 ;  /* 0x000000001c197211 */ /* 0x000fe200030f16ff */
[----:B------:R2:W-:Y:S01]  /*10460*/  STL.64 [R1+0x408], R2 ;  /* 0x0004080201007387 */ /* 0x0005e20000100a00 */
[----:B------:R-:W-:Y:S01]  /*10470*/  IMAD.MOV.U32 R156, RZ, RZ, R22 ;  /* 0x000000ffff9c7224 */ /* 0x000fe200078e0016 */
[----:B------:R-:W-:-:S02]  /*10480*/  LEA R22, P1, R26, R248, 0x2 ;  /* 0x000000f81a167211 */ /* 0x000fc400078210ff */
[----:B------:R3:W-:Y:S01]  /*10490*/  STL.64 [R1+0x400], R24 ;  /* 0x0004001801007387 */ /* 0x0007e20000100a00 */
[----:B-1----:R-:W-:-:S04]  /*104a0*/  LEA R20, P4, R27, R248, 0x2 ;  /* 0x000000f81b147211 */ /* 0x002fc800078810ff */
[-C--:B------:R-:W-:Y:S01]  /*104b0*/  LEA.HI.X.SX32 R21, R27, R0.reuse, 0x2, P4 ;  /* 0x000000001b157211 */ /* 0x080fe200020f16ff */
[----:B--2---:R-:W-:Y:S01]  /*104c0*/  IMAD.MOV.U32 R3, RZ, RZ, R23 ;  /* 0x000000ffff037224 */ /* 0x004fe200078e0017 */
[----:B---3--:R-:W2:Y:S01]  /*104d0*/  LDL.LU.64 R24, [R1+0xf60] ;  /* 0x000f600001187983 */ /* 0x008ea20000300a00 */
[----:B------:R-:W-:-:S03]  /*104e0*/  LEA.HI.X.SX32 R23, R26, R0, 0x2, P1 ;  /* 0x000000001a177211 */ /* 0x000fc600008f16ff */
[----:B------:R1:W-:Y:S04]  /*104f0*/  STL.64 [R1+0x3f8], R20 ;  /* 0x0003f81401007387 */ /* 0x0003e80000100a00 */
[----:B-1----:R-:W3:Y:S04]  /*10500*/  LDL.LU.64 R20, [R1+0xf58] ;  /* 0x000f580001147983 */ /* 0x002ee80000300a00 */
[----:B------:R1:W-:Y:S04]  /*10510*/  STL.64 [R1+0x3f0], R22 ;  /* 0x0003f01601007387 */ /* 0x0003e80000100a00 */
[----:B-1----:R-:W3:Y:S01]  /*10520*/  LDL.LU.64 R22, [R1+0xf50] ;  /* 0x000f500001167983 */ /* 0x002ee20000300a00 */
[----:B------:R-:W-:-:S02]  /*10530*/  IMAD.MOV.U32 R27, RZ, RZ, R31 ;  /* 0x000000ffff1b7224 */ /* 0x000fc400078e001f */
[----:B------:R-:W-:Y:S02]  /*10540*/  IMAD R19, R19, c[0x0][0x190], RZ ;  /* 0x0000640013137a24 */ /* 0x000fe400078e02ff */
[----:B------:R-:W-:Y:S02]  /*10550*/  IMAD R18, R18, c[0x0][0x190], RZ ;  /* 0x0000640012127a24 */ /* 0x000fe400078e02ff */
[----:B------:R-:W-:Y:S02]  /*10560*/  IMAD R16, R16, c[0x0][0x190], RZ ;  /* 0x0000640010107a24 */ /* 0x000fe400078e02ff */
[----:B------:R-:W-:Y:S02]  /*10570*/  IMAD R17, R17, c[0x0][0x190], RZ ;  /* 0x0000640011117a24 */ /* 0x000fe400078e02ff */
[----:B------:R-:W-:Y:S02]  /*10580*/  IMAD R15, R15, c[0x0][0x190], RZ ;  /* 0x000064000f0f7a24 */ /* 0x000fe400078e02ff */
[----:B------:R-:W-:-:S02]  /*10590*/  IMAD.MOV.U32 R32, RZ, RZ, R3 ;  /* 0x000000ffff207224 */ /* 0x000fc400078e0003 */
        /* <DEDUP_REMOVED lines=11> */
[----:B----4-:R-:W-:-:S02]  /*10650*/  IMAD R44, R44, c[0x0][0x190], RZ ;  /* 0x000064002c2c7a24 */ /* 0x010fc400078e02ff */
        /* <DEDUP_REMOVED lines=23> */
[----:B------:R-:W-:Y:S01]  /*107d0*/  IMAD R252, R252, c[0x0][0x190], RZ ;  /* 0x00006400fcfc7a24 */ /* 0x000fe200078e02ff */
[----:B--2---:R-:W-:-:S02]  /*107e0*/  LEA R28, P6, R25, R248, 0x2 ;  /* 0x000000f8191c7211 */ /* 0x004fc400078c10ff */
[----:B------:R-:W-:Y:S02]  /*107f0*/  LEA R30, P4, R24, R248, 0x2 ;  /* 0x000000f8181e7211 */ /* 0x000fe400078810ff */
[----:B------:R-:W-:-:S03]  /*10800*/  LEA.HI.X.SX32 R29, R25, R0, 0x2, P6 ;  /* 0x00000000191d7211 */ /* 0x000fc600030f16ff */
[----:B------:R-:W-:Y:S01]  /*10810*/  STL [R1+0x3e0], R30 ;  /* 0x0003e01e01007387 */ /* 0x000fe20000100800 */
[----:B------:R-:W-:-:S03]  /*10820*/  IMAD.MOV.U32 R26, RZ, RZ, R30 ;  /* 0x000000ffff1a7224 */ /* 0x000fc600078e001e */
[----:B------:R1:W-:Y:S01]  /*10830*/  STL.64 [R1+0x3e8], R28 ;  /* 0x0003e81c01007387 */ /* 0x0003e20000100a00 */
[----:B------:R-:W-:Y:S02]  /*10840*/  LEA.HI.X.SX32 R27, R24, R0, 0x2, P4 ;  /* 0x00000000181b7211 */ /* 0x000fe400020f16ff */
[----:B---3--:R-:W-:-:S03]  /*10850*/  LEA R26, P4, R21, R248, 0x2 ;  /* 0x000000f8151a7211 */ /* 0x008fc600078810ff */
[----:B------:R2:W-:Y:S01]  /*10860*/  STL [R1+0x3e4], R27 ;  /* 0x0003e41b01007387 */ /* 0x0005e20000100800 */
[CC--:B-1----:R-:W-:Y:S02]  /*10870*/  LEA R28, P6, R22.reuse, R248.reuse, 0x2 ;  /* 0x000000f8161c7211 */ /* 0x0c2fe400078c10ff */
[C---:B------:R-:W-:Y:S02]  /*10880*/  LEA R30, P1, R23.reuse, R248, 0x2 ;  /* 0x000000f8171e7211 */ /* 0x040fe400078210ff */
[-C--:B------:R-:W-:Y:S02]  /*10890*/  LEA.HI.X.SX32 R29, R22, R0.reuse, 0x2, P6 ;  /* 0x00000000161d7211 */ /* 0x080fe400030f16ff */
[----:B------:R-:W-:Y:S02]  /*108a0*/  LEA.HI.X.SX32 R31, R23, R0, 0x2, P1 ;  /* 0x00000000171f7211 */ /* 0x000fe400008f16ff */
[----:B------:R-:W-:Y:S01]  /*108b0*/  LEA R24, P1, R20, R248, 0x2 ;  /* 0x000000f814187211 */ /* 0x000fe200078210ff */
[----:B------:R1:W-:Y:S01]  /*108c0*/  STL.64 [R1+0x3d0], R28 ;  /* 0x0003d01c01007387 */ /* 0x0003e20000100a00 */
[----:B--2---:R-:W-:-:S02]  /*108d0*/  LEA.HI.X.SX32 R27, R21, R0, 0x2, P4 ;  /* 0x00000000151b7211 */ /* 0x004fc400020f16ff */
[----:B------:R-:W-:Y:S01]  /*108e0*/  LEA.HI.X.SX32 R25, R20, R0, 0x2, P1 ;  /* 0x0000000014197211 */ /* 0x000fe200008f16ff */
[----:B------:R-:W-:Y:S04]  /*108f0*/  STL.64 [R1+0x3d8], R30 ;  /* 0x0003d81e01007387 */ /* 0x000fe80000100a00 */
[----:B------:R2:W-:Y:S01]  /*10900*/  STL.64 [R1+0x3c8], R26 ;  /* 0x0003c81a01007387 */ /* 0x0005e20000100a00 */
[----:B-1----:R-:W-:-:S03]  /*10910*/  LEA R28, P6, R19, R248, 0x2 ;  /* 0x000000f8131c7211 */ /* 0x002fc600078c10ff */
[----:B------:R1:W-:Y:S01]  /*10920*/  STL.64 [R1+0x3c0], R24 ;  /* 0x0003c01801007387 */ /* 0x0003e20000100a00 */
[----:B------:R-:W-:Y:S02]  /*10930*/  LEA.HI.X.SX32 R29, R19, R0, 0x2, P6 ;  /* 0x00000000131d7211 */ /* 0x000fe400030f16ff */
[-C--:B------:R-:W-:Y:S02]  /*10940*/  LEA R22, P6, R16, R248.reuse, 0x2 ;  /* 0x000000f810167211 */ /* 0x080fe400078c10ff */
[----:B--2---:R-:W-:Y:S02]  /*10950*/  LEA R26, P4, R18, R248, 0x2 ;  /* 0x000000f8121a7211 */ /* 0x004fe400078810ff */
[----:B------:R-:W-:Y:S02]  /*10960*/  LEA.HI.X.SX32 R23, R16, R0, 0x2, P6 ;  /* 0x0000000010177211 */ /* 0x000fe400030f16ff */
[----:B-1----:R-:W-:Y:S02]  /*10970*/  LEA R24, P1, R17, R248, 0x2 ;  /* 0x000000f811187211 */ /* 0x002fe400078210ff */
[----:B------:R-:W-:-:S02]  /*10980*/  LEA.HI.X.SX32 R27, R18, R0, 0x2, P4 ;  /* 0x00000000121b7211 */ /* 0x000fc400020f16ff */
[----:B------:R-:W-:Y:S02]  /*10990*/  LEA R20, P4, R15, R248, 0x2 ;  /* 0x000000f80f147211 */ /* 0x000fe400078810ff */
[----:B------:R-:W-:Y:S02]  /*109a0*/  LEA.HI.X.SX32 R25, R17, R0, 0x2, P1 ;  /* 0x0000000011197211 */ /* 0x000fe400008f16ff */
[-C--:B------:R-:W-:Y:S02]  /*109b0*/  LEA R16, P6, R13, R248.reuse, 0x2 ;  /* 0x000000f80d107211 */ /* 0x080fe400078c10ff */
[C---:B------:R-:W-:Y:S01]  /*109c0*/  LEA R2, P1, R14.reuse, R248, 0x2 ;  /* 0x000000f80e027211 */ /* 0x040fe200078210ff */
[----:B------:R-:W-:Y:S01]  /*109d0*/  STL.64 [R1+0x3b8], R28 ;  /* 0x0003b81c01007387 */ /* 0x000fe20000100a00 */
[-C--:B------:R-:W-:Y:S02]  /*109e0*/  LEA.HI.X.SX32 R21, R15, R0.reuse, 0x2, P4 ;  /* 0x000000000f157211 */ /* 0x080fe400020f16ff */
[-C--:B------:R-:W-:Y:S01]  /*109f0*/  LEA.HI.X.SX32 R17, R13, R0.reuse, 0x2, P6 ;  /* 0x000000000d117211 */ /* 0x080fe200030f16ff */
[----:B------:R-:W-:Y:S01]  /*10a00*/  STL.64 [R1+0x3b0], R26 ;  /* 0x0003b01a01007387 */ /* 0x000fe20000100a00 */
[----:B------:R-:W-:-:S02]  /*10a10*/  LEA.HI.X.SX32 R3, R14, R0, 0x2, P1 ;  /* 0x000000000e037211 */ /* 0x000fc400008f16ff */
[C---:B------:R-:W-:Y:S01]  /*10a20*/  LEA R18, P1, R11.reuse, R248, 0x2 ;  /* 0x000000f80b127211 */ /* 0x040fe200078210ff */
[----:B------:R-:W-:Y:S04]  /*10a30*/  STL.64 [R1+0x3a8], R24 ;  /* 0x0003a81801007387 */ /* 0x000fe80000100a00 */
[----:B------:R-:W-:Y:S01]  /*10a40*/  STL.64 [R1+0x3a0], R22 ;  /* 0x0003a01601007387 */ /* 0x000fe20000100a00 */
[----:B------:R-:W-:-:S03]  /*10a50*/  LEA.HI.X.SX32 R19, R11, R0, 0x2, P1 ;  /* 0x000000000b137211 */ /* 0x000fc600008f16ff */
[----:B------:R1:W-:Y:S04]  /*10a60*/  STL.64 [R1+0x398], R20 ;  /* 0x0003981401007387 */ /* 0x0003e80000100a00 */
[----:B------:R2:W-:Y:S04]  /*10a70*/  STL.64 [R1+0x388], R16 ;  /* 0x0003881001007387 */ /* 0x0005e80000100a00 */
[----:B------:R-:W-:Y:S01]  /*10a80*/  STL.64 [R1+0x390], R2 ;  /* 0x0003900201007387 */ /* 0x000fe20000100a00 */
[----:B-1----:R-:W-:-:S03]  /*10a90*/  LEA R20, P4, R12, R248, 0x2 ;  /* 0x000000f80c147211 */ /* 0x002fc600078810ff */
[----:B------:R1:W-:Y:S01]  /*10aa0*/  STL.64 [R1+0xe30], R2 ;  /* 0x000e300201007387 */ /* 0x0003e20000100a00 */
[----:B--2---:R-:W-:Y:S02]  /*10ab0*/  LEA R16, P6, R10, R248, 0x2 ;  /* 0x000000f80a107211 */ /* 0x004fe400078c10ff */
[-C--:B------:R-:W-:Y:S02]  /*10ac0*/  LEA.HI.X.SX32 R21, R12, R0.reuse, 0x2, P4 ;  /* 0x000000000c157211 */ /* 0x080fe400020f16ff */
[----:B------:R-:W-:Y:S02]  /*10ad0*/  LEA.HI.X.SX32 R17, R10, R0, 0x2, P6 ;  /* 0x000000000a117211 */ /* 0x000fe400030f16ff */
[CC--:B-1----:R-:W-:Y:S02]  /*10ae0*/  LEA R2, P1, R8.reuse, R248.reuse, 0x2 ;  /* 0x000000f808027211 */ /* 0x0c2fe400078210ff */
[----:B------:R-:W-:Y:S02]  /*10af0*/  LEA R14, P4, R9, R248, 0x2 ;  /* 0x000000f8090e7211 */ /* 0x000fe400078810ff */
[----:B------:R-:W-:Y:S01]  /*10b00*/  LEA.HI.X.SX32 R3, R8, R0, 0x2, P1 ;  /* 0x0000000008037211 */ /* 0x000fe200008f16ff */
[----:B------:R-:W-:Y:S01]  /*10b10*/  STL.64 [R1+0x380], R20 ;  /* 0x0003801401007387 */ /* 0x000fe20000100a00 */
[----:B------:R-:W-:-:S02]  /*10b20*/  LEA R12, P6, R7, R248, 0x2 ;  /* 0x000000f8070c7211 */ /* 0x000fc400078c10ff */
[----:B------:R-:W-:Y:S01]  /*10b30*/  LEA.HI.X.SX32 R15, R9, R0, 0x2, P4 ;  /* 0x00000000090f7211 */ /* 0x000fe200020f16ff */
[----:B------:R-:W-:Y:S01]  /*10b40*/  STL.64 [R1+0x378], R18 ;  /* 0x0003781201007387 */ /* 0x000fe20000100a00 */
[----:B------:R-:W-:-:S03]  /*10b50*/  LEA R10, P4, R6, R248, 0x2 ;  /* 0x000000f8060a7211 */ /* 0x000fc600078810ff */
[----:B------:R-:W-:Y:S01]  /*10b60*/  STL.64 [R1+0x370], R16 ;  /* 0x0003701001007387 */ /* 0x000fe20000100a00 */
[----:B------:R-:W-:-:S03]  /*10b70*/  LEA.HI.X.SX32 R13, R7, R0, 0x2, P6 ;  /* 0x00000000070d7211 */ /* 0x000fc600030f16ff */
[----:B------:R1:W-:Y:S01]  /*10b80*/  STL.64 [R1+0x360], R2 ;  /* 0x0003600201007387 */ /* 0x0003e20000100a00 */
[----:B------:R-:W-:Y:S02]  /*10b90*/  LEA.HI.X.SX32 R11, R6, R0, 0x2, P4 ;  /* 0x00000000060b7211 */ /* 0x000fe400020f16ff */
[CC--:B------:R-:W-:Y:S01]  /*10ba0*/  LEA R8, P6, R4.reuse, R248.reuse, 0x2 ;  /* 0x000000f804087211 */ /* 0x0c0fe200078c10ff */
[----:B------:R-:W-:Y:S01]  /*10bb0*/  STL.64 [R1+0x368], R14 ;  /* 0x0003680e01007387 */ /* 0x000fe20000100a00 */
[-C--:B------:R-:W-:Y:S02]  /*10bc0*/  LEA R6, P4, R33, R248.reuse, 0x2 ;  /* 0x000000f821067211 */ /* 0x080fe400078810ff */
[C---:B-1----:R-:W-:Y:S01]  /*10bd0*/  LEA R2, P1, R5.reuse, R248, 0x2 ;  /* 0x000000f805027211 */ /* 0x042fe200078210ff */
[----:B------:R-:W-:Y:S03]  /*10be0*/  STL.64 [R1+0x358], R12 ;  /* 0x0003580c01007387 */ /* 0x000fe60000100a00 */
[-C--:B------:R-:W-:Y:S01]  /*10bf0*/  LEA.HI.X.SX32 R3, R5, R0.reuse, 0x2, P1 ;  /* 0x0000000005037211 */ /* 0x080fe200008f16ff */
[----:B------:R-:W-:Y:S01]  /*10c00*/  STL.64 [R1+0x350], R10 ;  /* 0x0003500a01007387 */ /* 0x000fe20000100a00 */
[----:B------:R-:W-:-:S02]  /*10c10*/  LEA.HI.X.SX32 R9, R4, R0, 0x2, P6 ;  /* 0x0000000004097211 */ /* 0x000fc400030f16ff */
[----:B------:R-:W-:Y:S01]  /*10c20*/  LEA.HI.X.SX32 R7, R33, R0, 0x2, P4 ;  /* 0x0000000021077211 */ /* 0x000fe200020f16ff */
[----:B------:R1:W-:Y:S01]  /*10c30*/  STL.64 [R1+0x348], R2 ;  /* 0x0003480201007387 */ /* 0x0003e20000100a00 */
[----:B------:R-:W-:-:S03]  /*10c40*/  LEA R4, P6, R35, R248, 0x2 ;  /* 0x000000f823047211 */ /* 0x000fc600078c10ff */
[----:B------:R-:W-:Y:S01]  /*10c50*/  STL.64 [R1+0x340], R8 ;  /* 0x0003400801007387 */ /* 0x000fe20000100a00 */
[----:B------:R-:W-:-:S03]  /*10c60*/  LEA.HI.X.SX32 R5, R35, R0, 0x2, P6 ;  /* 0x0000000023057211 */ /* 0x000fc600030f16ff */
[----:B------:R2:W-:Y:S01]  /*10c70*/  STL.64 [R1+0x338], R6 ;  /* 0x0003380601007387 */ /* 0x0005e20000100a00 */
[----:B-1----:R-:W-:-:S04]  /*10c80*/  LEA R2, P1, R34, R248, 0x2 ;  /* 0x000000f822027211 */ /* 0x002fc800078210ff */
[----:B------:R-:W-:Y:S02]  /*10c90*/  LEA.HI.X.SX32 R3, R34, R0, 0x2, P1 ;  /* 0x0000000022037211 */ /* 0x000fe400008f16ff */
[----:B--2---:R-:W-:-:S03]  /*10ca0*/  LEA R6, P4, R36, R248, 0x2 ;  /* 0x000000f824067211 */ /* 0x004fc600078810ff */
[----:B------:R1:W-:Y:S01]  /*10cb0*/  STL.64 [R1+0x330], R2 ;  /* 0x0003300201007387 */ /* 0x0003e20000100a00 */
[----:B------:R-:W-:-:S03]  /*10cc0*/  LEA.HI.X.SX32 R7, R36, R0, 0x2, P4 ;  /* 0x0000000024077211 */ /* 0x000fc600020f16ff */
[----:B------:R2:W-:Y:S04]  /*10cd0*/  STL.64 [R1+0x328], R4 ;  /* 0x0003280401007387 */ /* 0x0005e80000100a00 */
[----:B------:R3:W-:Y:S01]  /*10ce0*/  STL.64 [R1+0x320], R6 ;  /* 0x0003200601007387 */ /* 0x0007e20000100a00 */
[CC--:B-1----:R-:W-:Y:S02]  /*10cf0*/  LEA R2, P1, R37.reuse, R248.reuse, 0x2 ;  /* 0x000000f825027211 */ /* 0x0c2fe400078210ff */
[----:B--2---:R-:W-:Y:S02]  /*10d00*/  LEA R4, P6, R38, R248, 0x2 ;  /* 0x000000f826047211 */ /* 0x004fe400078c10ff */
[----:B------:R-:W-:Y:S02]  /*10d10*/  LEA.HI.X.SX32 R3, R37, R0, 0x2, P1 ;  /* 0x0000000025037211 */ /* 0x000fe400008f16ff */
[----:B---3--:R-:W-:-:S02]  /*10d20*/  LEA R6, P4, R39, R248, 0x2 ;  /* 0x000000f827067211 */ /* 0x008fc400078810ff */
[-C--:B------:R-:W-:Y:S01]  /*10d30*/  LEA.HI.X.SX32 R5, R38, R0.reuse, 0x2, P6 ;  /* 0x0000000026057211 */ /* 0x080fe200030f16ff */
        /* <DEDUP_REMOVED lines=76> */
[-C--:B-1----:R-:W-:Y:S02]  /*11200*/  LEA R2, P1, R247, R248.reuse, 0x2 ;  /* 0x000000f8f7027211 */ /* 0x082fe400078210ff */
        /* <DEDUP_REMOVED lines=66> */
[----:B------:R-:W-:Y:S02]  /*11630*/  LEA.HI.X.SX32 R5, R68, R0, 0x2, P6 ;  /* 0x0000000044057211 */ /* 0x000fe400030f16ff */
[C---:B------:R-:W-:Y:S02]  /*11640*/  LEA R8, P4, R69.reuse, R248, 0x2 ;  /* 0x000000f845087211 */ /* 0x040fe400078810ff */
[-C--:B------:R-:W-:Y:S01]  /*11650*/  LEA.HI.X.SX32 R7, R70, R0.reuse, 0x2, P1 ;  /* 0x0000000046077211 */ /* 0x080fe200008f16ff */
[----:B------:R1:W-:Y:S01]  /*11660*/  STL.64 [R1+0x190], R4 ;  /* 0x0001900401007387 */ /* 0x0003e20000100a00 */
[----:B------:R-:W-:-:S03]  /*11670*/  LEA.HI.X.SX32 R9, R69, R0, 0x2, P4 ;  /* 0x0000000045097211 */ /* 0x000fc600020f16ff */
[----:B------:R-:W-:Y:S04]  /*11680*/  STL.64 [R1+0x198], R2 ;  /* 0x0001980201007387 */ /* 0x000fe80000100a00 */
[----:B------:R2:W-:Y:S01]  /*11690*/  STL.64 [R1+0xe38], R2 ;  /* 0x000e380201007387 */ /* 0x0005e20000100a00 */
[----:B-1----:R-:W-:-:S03]  /*116a0*/  LEA R4, P6, R71, R248, 0x2 ;  /* 0x000000f847047211 */ /* 0x002fc600078c10ff */
[----:B------:R1:W-:Y:S01]  /*116b0*/  STL.64 [R1+0x180], R6 ;  /* 0x0001800601007387 */ /* 0x0003e20000100a00 */
[----:B------:R-:W-:Y:S02]  /*116c0*/  LEA.HI.X.SX32 R5, R71, R0, 0x2, P6 ;  /* 0x0000000047057211 */ /* 0x000fe400030f16ff */
[CC--:B--2---:R-:W-:Y:S02]  /*116d0*/  LEA R2, P4, R72.reuse, R248.reuse, 0x2 ;  /* 0x000000f848027211 */ /* 0x0c4fe400078810ff */
[C---:B-1----:R-:W-:Y:S02]  /*116e0*/  LEA R6, P1, R73.reuse, R248, 0x2 ;  /* 0x000000f849067211 */ /* 0x042fe400078210ff */
[-C--:B------:R-:W-:Y:S02]  /*116f0*/  LEA.HI.X.SX32 R3, R72, R0.reuse, 0x2, P4 ;  /* 0x0000000048037211 */ /* 0x080fe400020f16ff */
[----:B------:R-:W-:Y:S01]  /*11700*/  LEA.HI.X.SX32 R7, R73, R0, 0x2, P1 ;  /* 0x0000000049077211 */ /* 0x000fe200008f16ff */
[----:B------:R-:W-:Y:S04]  /*11710*/  STL.64 [R1+0x188], R8 ;  /* 0x0001880801007387 */ /* 0x000fe80000100a00 */
[----:B------:R1:W-:Y:S04]  /*11720*/  STL.64 [R1+0x178], R4 ;  /* 0x0001780401007387 */ /* 0x0003e80000100a00 */
[----:B------:R2:W-:Y:S04]  /*11730*/  STL.64 [R1+0x170], R2 ;  /* 0x0001700201007387 */ /* 0x0005e80000100a00 */
[----:B------:R3:W-:Y:S01]  /*11740*/  STL.64 [R1+0x168], R6 ;  /* 0x0001680601007387 */ /* 0x0007e20000100a00 */
[----:B-1----:R-:W-:-:S02]  /*11750*/  LEA R4, P6, R74, R248, 0x2 ;  /* 0x000000f84a047211 */ /* 0x002fc400078c10ff */
[C---:B--2---:R-:W-:Y:S02]  /*11760*/  LEA R2, P4, R75.reuse, R248, 0x2 ;  /* 0x000000f84b027211 */ /* 0x044fe400078810ff */
[----:B------:R-:W-:Y:S02]  /*11770*/  LEA.HI.X.SX32 R5, R74, R0, 0x2, P6 ;  /* 0x000000004a057211 */ /* 0x000fe400030f16ff */
[C---:B---3--:R-:W-:Y:S02]  /*11780*/  LEA R6, P1, R76.reuse, R248, 0x2 ;  /* 0x000000f84c067211 */ /* 0x048fe400078210ff */
[-C--:B------:R-:W-:Y:S02]  /*11790*/  LEA.HI.X.SX32 R3, R75, R0.reuse, 0x2, P4 ;  /* 0x000000004b037211 */ /* 0x080fe400020f16ff */
[----:B------:R-:W-:Y:S01]  /*117a0*/  LEA.HI.X.SX32 R7, R76, R0, 0x2, P1 ;  /* 0x000000004c077211 */ /* 0x000fe200008f16ff */
        /* <DEDUP_REMOVED lines=73> */
[----:B------:R-:W-:Y:S04]  /*11c40*/  STL.64 [R1+0x98], R2 ;  /* 0x0000980201007387 */ /* 0x000fe80000100a00 */
[----:B------:R2:W-:Y:S01]  /*11c50*/  STL.64 [R1+0x90], R6 ;  /* 0x0000900601007387 */ /* 0x0005e20000100a00 */
[----:B-1----:R-:W-:-:S04]  /*11c60*/  LEA R4, P6, R101, R248, 0x2 ;  /* 0x000000f865047211 */ /* 0x002fc800078c10ff */
[----:B------:R-:W-:Y:S02]  /*11c70*/  LEA.HI.X.SX32 R5, R101, R0, 0x2, P6 ;  /* 0x0000000065057211 */ /* 0x000fe400030f16ff */
[----:B--2---:R-:W-:-:S03]  /*11c80*/  LEA R6, P1, R103, R248, 0x2 ;  /* 0x000000f867067211 */ /* 0x004fc600078210ff */
[----:B------:R1:W-:Y:S01]  /*11c90*/  STL.64 [R1+0x88], R4 ;  /* 0x0000880401007387 */ /* 0x0003e20000100a00 */
[C---:B------:R-:W-:Y:S02]  /*11ca0*/  LEA R2, P4, R102.reuse, R248, 0x2 ;  /* 0x000000f866027211 */ /* 0x040fe400078810ff */
[-C--:B------:R-:W-:Y:S02]  /*11cb0*/  LEA.HI.X.SX32 R7, R103, R0.reuse, 0x2, P1 ;  /* 0x0000000067077211 */ /* 0x080fe400008f16ff */
[----:B------:R-:W-:-:S03]  /*11cc0*/  LEA.HI.X.SX32 R3, R102, R0, 0x2, P4 ;  /* 0x0000000066037211 */ /* 0x000fc600020f16ff */
[----:B------:R2:W-:Y:S01]  /*11cd0*/  STL.64 [R1+0x78], R6 ;  /* 0x0000780601007387 */ /* 0x0005e20000100a00 */
[----:B-1----:R-:W-:-:S03]  /*11ce0*/  LEA R4, P6, R104, R248, 0x2 ;  /* 0x000000f868047211 */ /* 0x002fc600078c10ff */
[----:B------:R-:W-:Y:S01]  /*11cf0*/  STL.64 [R1+0x80], R2 ;  /* 0x0000800201007387 */ /* 0x000fe20000100a00 */
[C---:B------:R-:W-:Y:S02]  /*11d00*/  LEA R8, P4, R105.reuse, R248, 0x2 ;  /* 0x000000f869087211 */ /* 0x040fe400078810ff */
[----:B------:R-:W-:Y:S02]  /*11d10*/  LEA.HI.X.SX32 R5, R104, R0, 0x2, P6 ;  /* 0x0000000068057211 */ /* 0x000fe400030f16ff */
[C---:B--2---:R-:W-:Y:S01]  /*11d20*/  LEA R6, P1, R106.reuse, R248, 0x2 ;  /* 0x000000f86a067211 */ /* 0x044fe200078210ff */
[----:B------:R1:W-:Y:S03]  /*11d30*/  STL.64 [R1+0xe40], R2 ;  /* 0x000e400201007387 */ /* 0x0003e60000100a00 */
[-C--:B------:R-:W-:Y:S01]  /*11d40*/  LEA.HI.X.SX32 R7, R106, R0.reuse, 0x2, P1 ;  /* 0x000000006a077211 */ /* 0x080fe200008f16ff */
[----:B------:R2:W-:Y:S01]  /*11d50*/  STL.64 [R1+0x70], R4 ;  /* 0x0000700401007387 */ /* 0x0005e20000100a00 */
[----:B------:R-:W-:-:S03]  /*11d60*/  LEA.HI.X.SX32 R9, R105, R0, 0x2, P4 ;  /* 0x0000000069097211 */ /* 0x000fc600020f16ff */
[----:B------:R3:W-:Y:S01]  /*11d70*/  STL.64 [R1+0x60], R6 ;  /* 0x0000600601007387 */ /* 0x0007e20000100a00 */
[CC--:B-1----:R-:W-:Y:S02]  /*11d80*/  LEA R2, P4, R108.reuse, R248.reuse, 0x2 ;  /* 0x000000f86c027211 */ /* 0x0c2fe400078810ff */
[-C--:B--2---:R-:W-:Y:S02]  /*11d90*/  LEA R4, P6, R107, R248.reuse, 0x2 ;  /* 0x000000f86b047211 */ /* 0x084fe400078c10ff */
[----:B---3--:R-:W-:Y:S02]  /*11da0*/  LEA R6, P1, R109, R248, 0x2 ;  /* 0x000000f86d067211 */ /* 0x008fe400078210ff */
[-C--:B------:R-:W-:Y:S02]  /*11db0*/  LEA.HI.X.SX32 R5, R107, R0.reuse, 0x2, P6 ;  /* 0x000000006b057211 */ /* 0x080fe400030f16ff */
        /* <DEDUP_REMOVED lines=26> */
[CC--:B--2---:R-:W-:Y:S02]  /*11f60*/  LEA R6, P1, R118.reuse, R248.reuse, 0x2 ;  /* 0x000000f876067211 */ /* 0x0c4fe400078210ff */
[----:B------:R-:W-:Y:S02]  /*11f70*/  LEA R2, P4, R117, R248, 0x2 ;  /* 0x000000f875027211 */ /* 0x000fe400078810ff */
[----:B------:R-:W-:Y:S01]  /*11f80*/  LEA.HI.X.SX32 R7, R118, R0, 0x2, P1 ;  /* 0x0000000076077211 */ /* 0x000fe200008f16ff */
[----:B------:R1:W-:Y:S01]  /*11f90*/  STL.64 [R1+0x10], R4 ;  /* 0x0000100401007387 */ /* 0x0003e20000100a00 */
[----:B------:R-:W-:Y:S02]  /*11fa0*/  LEA R250, P6, R119, R248, 0x2 ;  /* 0x000000f877fa7211 */ /* 0x000fe400078c10ff */
[-C--:B------:R-:W-:Y:S01]  /*11fb0*/  LEA.HI.X.SX32 R3, R117, R0.reuse, 0x2, P4 ;  /* 0x0000000075037211 */ /* 0x080fe200020f16ff */
[----:B------:R2:W-:Y:S01]  /*11fc0*/  STL.64 [R1], R6 ;  /* 0x0000000601007387 */ /* 0x0005e20000100a00 */
[----:B------:R-:W-:-:S02]  /*11fd0*/  LEA.HI.X.SX32 R251, R119, R0, 0x2, P6 ;  /* 0x0000000077fb7211 */ /* 0x000fc400030f16ff */
[-C--:B------:R-:W-:Y:S02]  /*11fe0*/  LEA R8, P6, R122, R248.reuse, 0x2 ;  /* 0x000000f87a087211 */ /* 0x080fe400078c10ff */
[CC--:B-1----:R-:W-:Y:S02]  /*11ff0*/  LEA R4, P4, R120.reuse, R248.reuse, 0x2 ;  /* 0x000000f878047211 */ /* 0x0c2fe400078810ff */
[----:B--2---:R-:W-:Y:S02]  /*12000*/  LEA R6, P1, R121, R248, 0x2 ;  /* 0x000000f879067211 */ /* 0x004fe400078210ff */
[----:B------:R-:W-:Y:S02]  /*12010*/  LEA.HI.X.SX32 R5, R120, R0, 0x2, P4 ;  /* 0x0000000078057211 */ /* 0x000fe400020f16ff */
[----:B------:R-:W-:Y:S02]  /*12020*/  LEA R10, P4, R123, R248, 0x2 ;  /* 0x000000f87b0a7211 */ /* 0x000fe400078810ff */
[----:B------:R-:W-:-:S02]  /*12030*/  LEA.HI.X.SX32 R7, R121, R0, 0x2, P1 ;  /* 0x0000000079077211 */ /* 0x000fc400008f16ff */
[----:B------:R-:W-:Y:S02]  /*12040*/  LEA R12, P1, R124, R248, 0x2 ;  /* 0x000000f87c0c7211 */ /* 0x000fe400078210ff */
[----:B------:R-:W-:Y:S02]  /*12050*/  LEA.HI.X.SX32 R9, R122, R0, 0x2, P6 ;  /* 0x000000007a097211 */ /* 0x000fe400030f16ff */
[----:B------:R-:W-:Y:S02]  /*12060*/  LEA R14, P6, R125, R248, 0x2 ;  /* 0x000000f87d0e7211 */ /* 0x000fe400078c10ff */
        /* <DEDUP_REMOVED lines=15> */
[----:B------:R-:W-:Y:S01]  /*12160*/  LEA R30, P1, R133, R248, 0x2 ;  /* 0x000000f8851e7211 */ /* 0x000fe200078210ff */
[----:B------:R-:W-:Y:S01]  /*12170*/  STL.64 [R1+0x8], R2 ;  /* 0x0000080201007387 */ /* 0x000fe20000100a00 */
[----:B------:R-:W-:Y:S02]  /*12180*/  LEA.HI.X.SX32 R27, R131, R0, 0x2, P6 ;  /* 0x00000000831b7211 */ /* 0x000fe400030f16ff */
[----:B------:R-:W-:Y:S01]  /*12190*/  LEA R32, P6, R134, R248, 0x2 ;  /* 0x000000f886207211 */ /* 0x000fe200078c10ff */
[----:B------:R-:W-:Y:S01]  /*121a0*/  STL.64 [R1+0xe60], R2 ;  /* 0x000e600201007387 */ /* 0x000fe20000100a00 */
[----:B------:R-:W-:Y:S02]  /*121b0*/  LEA.HI.X.SX32 R29, R132, R0, 0x2, P4 ;  /* 0x00000000841d7211 */ /* 0x000fe400020f16ff */
[----:B------:R-:W-:Y:S01]  /*121c0*/  LEA R34, P4, R135, R248, 0x2 ;  /* 0x000000f887227211 */ /* 0x000fe200078810ff */
[----:B------:R-:W-:Y:S01]  /*121d0*/  STL.64 [R1+0xe48], R250 ;  /* 0x000e48fa01007387 */ /* 0x000fe20000100a00 */
[----:B------:R-:W-:-:S02]  /*121e0*/  LEA.HI.X.SX32 R31, R133, R0, 0x2, P1 ;  /* 0x00000000851f7211 */ /* 0x000fc400008f16ff */
[----:B------:R-:W-:Y:S01]  /*121f0*/  LEA R36, P1, R136, R248, 0x2 ;  /* 0x000000f888247211 */ /* 0x000fe200078210ff */
[----:B------:R1:W-:Y:S01]  /*12200*/  STL.64 [R1+0xe50], R4 ;  /* 0x000e500401007387 */ /* 0x0003e20000100a00 */
        /* <DEDUP_REMOVED lines=8> */
[----:B------:R-:W-:Y:S01]  /*12290*/  STL.64 [R1+0xe70], R10 ;  /* 0x000e700a01007387 */ /* 0x000fe20000100a00 */
[----:B------:R-:W-:-:S03]  /*122a0*/  LEA.HI.X.SX32 R39, R137, R0, 0x2, P6 ;  /* 0x0000000089277211 */ /* 0x000fc600030f16ff */
[----:B------:R-:W-:Y:S01]  /*122b0*/  STL.64 [R1+0xe78], R12 ;  /* 0x000e780c01007387 */ /* 0x000fe20000100a00 */
[----:B------:R-:W-:-:S03]  /*122c0*/  LEA R44, P6, R140, R248, 0x2 ;  /* 0x000000f88c2c7211 */ /* 0x000fc600078c10ff */
[----:B------:R-:W-:Y:S01]  /*122d0*/  STL.64 [R1+0xe80], R14 ;  /* 0x000e800e01007387 */ /* 0x000fe20000100a00 */
[----:B------:R-:W-:-:S03]  /*122e0*/  LEA.HI.X.SX32 R41, R138, R0, 0x2, P4 ;  /* 0x000000008a297211 */ /* 0x000fc600020f16ff */
[----:B------:R-:W-:Y:S01]  /*122f0*/  STL.64 [R1+0xe88], R16 ;  /* 0x000e881001007387 */ /* 0x000fe20000100a00 */
[----:B------:R-:W-:Y:S02]  /*12300*/  LEA R46, P4, R141, R248, 0x2 ;  /* 0x000000f88d2e7211 */ /* 0x000fe400078810ff */
[----:B------:R-:W-:Y:S01]  /*12310*/  LEA.HI.X.SX32 R43, R139, R0, 0x2, P1 ;  /* 0x000000008b2b7211 */ /* 0x000fe200008f16ff */
[----:B------:R-:W-:Y:S01]  /*12320*/  STL.64 [R1+0xe90], R18 ;  /* 0x000e901201007387 */ /* 0x000fe20000100a00 */
[----:B------:R-:W-:-:S03]  /*12330*/  LEA R48, P1, R142, R248, 0x2 ;  /* 0x000000f88e307211 */ /* 0x000fc600078210ff */
        /* <DEDUP_REMOVED lines=25> */
[----:B------:R-:W-:-:S03]  /*124d0*/  LEA.HI.X.SX32 R59, R147, R0, 0x2, P4 ;  /* 0x00000000933b7211 */ /* 0x000fc600020f16ff */
[----:B------:R-:W-:Y:S01]  /*124e0*/  STL.64 [R1+0xef8], R44 ;  /* 0x000ef82c01007387 */ /* 0x000fe20000100a00 */
[----:B------:R-:W-:-:S03]  /*124f0*/  LEA.HI.X.SX32 R61, R148, R0, 0x2, P1 ;  /* 0x00000000943d7211 */ /* 0x000fc600008f16ff */
[----:B------:R-:W-:Y:S04]  /*12500*/  STL.64 [R1+0xf00], R46 ;  /* 0x000f002e01007387 */ /* 0x000fe80000100a00 */
[----:B------:R-:W-:Y:S04]  /*12510*/  STL.64 [R1+0xf08], R48 ;  /* 0x000f083001007387 */ /* 0x000fe80000100a00 */
[----:B------:R-:W-:Y:S04]  /*12520*/  STL.64 [R1+0xf10], R50 ;  /* 0x000f103201007387 */ /* 0x000fe80000100a00 */
[----:B------:R-:W-:Y:S04]  /*12530*/  STL.64 [R1+0xf18], R52 ;  /* 0x000f183401007387 */ /* 0x000fe80000100a00 */
[----:B------:R-:W-:Y:S04]  /*12540*/  STL.64 [R1+0xf20], R54 ;  /* 0x000f203601007387 */ /* 0x000fe80000100a00 */
[----:B------:R-:W-:Y:S04]  /*12550*/  STL.64 [R1+0xf28], R56 ;  /* 0x000f283801007387 */ /* 0x000fe80000100a00 */
[----:B------:R-:W-:Y:S04]  /*12560*/  STL.64 [R1+0xf30], R58 ;  /* 0x000f303a01007387 */ /* 0x000fe80000100a00 */
[----:B------:R2:W-:Y:S04]  /*12570*/  STL.64 [R1+0xf38], R60 ;  /* 0x000f383c01007387 */ /* 0x0005e80000100a00 */
[----:B------:R-:W3:Y:S01]  /*12580*/  LDL R239, [R1+0x548] ;  /* 0x0005480001ef7983 */ /* 0x000ee20000100800 */
[----:B------:R-:W-:-:S02]  /*12590*/  LEA R64, P4, R150, R248, 0x2 ;  /* 0x000000f896407211 */ /* 0x000fc400078810ff */
[C---:B------:R-:W-:Y:S01]  /*125a0*/  LEA R66, P1, R151.reuse, R248, 0x2 ;  /* 0x000000f897427211 */ /* 0x040fe200078210ff */
[----:B------:R-:W4:Y:S01]  /*125b0*/  LDL R243, [R1+0x54c] ;  /* 0x00054c0001f37983 */ /* 0x000f220000100800 */
[-C--:B------:R-:W-:Y:S02]  /*125c0*/  LEA.HI.X.SX32 R65, R150, R0.reuse, 0x2, P4 ;  /* 0x0000000096417211 */ /* 0x080fe400020f16ff */
[----:B------:R-:W-:Y:S01]  /*125d0*/  LEA.HI.X.SX32 R67, R151, R0, 0x2, P1 ;  /* 0x0000000097437211 */ /* 0x000fe200008f16ff */
[----:B------:R-:W2:Y:S01]  /*125e0*/  LDL.LU R242, [R1+0x550] ;  /* 0x0005500001f27983 */ /* 0x000ea20000300800 */
[-C--:B------:R-:W-:Y:S02]  /*125f0*/  LEA R70, P4, R153, R248.reuse, 0x2 ;  /* 0x000000f899467211 */ /* 0x080fe400078810ff */
[-C--:B------:R-:W-:Y:S01]  /*12600*/  LEA R72, P1, R154, R248.reuse, 0x2 ;  /* 0x000000f89a487211 */ /* 0x080fe200078210ff */
[----:B------:R-:W2:Y:S01]  /*12610*/  LDL.LU R244, [R1+0x558] ;  /* 0x0005580001f47983 */ /* 0x000ea20000300800 */
[----:B------:R-:W-:-:S02]  /*12620*/  LEA R62, P6, R149, R248, 0x2 ;  /* 0x000000f8953e7211 */ /* 0x000fc400078c10ff */
[-C--:B------:R-:W-:Y:S01]  /*12630*/  LEA.HI.X.SX32 R71, R153, R0.reuse, 0x2, P4 ;  /* 0x0000000099477211 */ /* 0x080fe200020f16ff */
[----:B------:R-:W2:Y:S01]  /*12640*/  LDL.LU R246, [R1+0x554] ;  /* 0x0005540001f67983 */ /* 0x000ea20000300800 */
[----:B------:R-:W-:Y:S02]  /*12650*/  LEA.HI.X.SX32 R73, R154, R0, 0x2, P1 ;  /* 0x000000009a497211 */ /* 0x000fe400008f16ff */
[-C--:B------:R-:W-:Y:S02]  /*12660*/  LEA R76, P4, R234, R248.reuse, 0x2 ;  /* 0x000000f8ea4c7211 */ /* 0x080fe400078810ff */
[----:B------:R-:W-:Y:S02]  /*12670*/  LEA R78, P1, R157, R248, 0x2 ;  /* 0x000000f89d4e7211 */ /* 0x000fe400078210ff */
[----:B------:R-:W-:Y:S02]  /*12680*/  LEA.HI.X.SX32 R63, R149, R0, 0x2, P6 ;  /* 0x00000000953f7211 */ /* 0x000fe400030f16ff */
[----:B------:R-:W-:-:S02]  /*12690*/  LEA R68, P6, R152, R248, 0x2 ;  /* 0x000000f898447211 */ /* 0x000fc400078c10ff */
[-C--:B------:R-:W-:Y:S02]  /*126a0*/  LEA.HI.X.SX32 R77, R234, R0.reuse, 0x2, P4 ;  /* 0x00000000ea4d7211 */ /* 0x080fe400020f16ff */
        /* <DEDUP_REMOVED lines=133> */
[CC--:B------:R-:W-:Y:S02]  /*12f00*/  LEA R220, P4, R228.reuse, R248.reuse, 0x2 ;  /* 0x000000f8e4dc7211 */ /* 0x0c0fe400078810ff */
[----:B------:R-:W-:Y:S02]  /*12f10*/  LEA R222, P1, R229, R248, 0x2 ;  /* 0x000000f8e5de7211 */ /* 0x000fe400078210ff */
[-C--:B------:R-:W-:Y:S02]  /*12f20*/  LEA.HI.X.SX32 R207, R221, R0.reuse, 0x2, P6 ;  /* 0x00000000ddcf7211 */ /* 0x080fe400030f16ff */
[----:B------:R-:W-:-:S02]  /*12f30*/  LEA.HI.X.SX32 R221, R228, R0, 0x2, P4 ;  /* 0x00000000e4dd7211 */ /* 0x000fc400020f16ff */
[----:B------:R-:W-:Y:S02]  /*12f40*/  LEA.HI.X.SX32 R223, R229, R0, 0x2, P1 ;  /* 0x00000000e5df7211 */ /* 0x000fe400008f16ff */
[----:B------:R-:W-:-:S04]  /*12f50*/  LEA R228, P1, R191, R248, 0x2 ;  /* 0x000000f8bfe47211 */ /* 0x000fc800078210ff */
[----:B------:R-:W-:Y:S02]  /*12f60*/  LEA.HI.X.SX32 R229, R191, R0, 0x2, P1 ;  /* 0x00000000bfe57211 */ /* 0x000fe400008f16ff */
[----:B------:R-:W1:Y:S01]  /*12f70*/  S2R R191, SR_TID.X ;  /* 0x0000000000bf7919 */ /* 0x000e620000002100 */
[----:B------:R-:W-:-:S04]  /*12f80*/  LEA R212, P6, R224, R248, 0x2 ;  /* 0x000000f8e0d47211 */ /* 0x000fc800078c10ff */
[----:B------:R-:W-:Y:S02]  /*12f90*/  LEA.HI.X.SX32 R213, R224, R0, 0x2, P6 ;  /* 0x00000000e0d57211 */ /* 0x000fe400030f16ff */
[-C--:B------:R-:W-:Y:S02]  /*12fa0*/  LEA R218, P6, R227, R248.reuse, 0x2 ;  /* 0x000000f8e3da7211 */ /* 0x080fe400078c10ff */
[----:B------:R-:W-:Y:S02]  /*12fb0*/  LEA R226, P4, R231, R248, 0x2 ;  /* 0x000000f8e7e27211 */ /* 0x000fe400078810ff */
[----:B------:R-:W-:Y:S02]  /*12fc0*/  LEA.HI.X.SX32 R219, R227, R0, 0x2, P6 ;  /* 0x00000000e3db7211 */ /* 0x000fe400030f16ff */
[----:B------:R-:W-:Y:S02]  /*12fd0*/  LEA R224, P6, R230, R248, 0x2 ;  /* 0x000000f8e6e07211 */ /* 0x000fe400078c10ff */
[----:B------:R-:W-:-:S02]  /*12fe0*/  LEA.HI.X.SX32 R227, R231, R0, 0x2, P4 ;  /* 0x00000000e7e37211 */ /* 0x000fc400020f16ff */
[----:B------:R-:W-:Y:S02]  /*12ff0*/  LEA.HI.X.SX32 R225, R230, R0, 0x2, P6 ;  /* 0x00000000e6e17211 */ /* 0x000fe400030f16ff */
[-C--:B------:R-:W-:Y:S02]  /*13000*/  LEA R230, P6, R233, R248.reuse, 0x2 ;  /* 0x000000f8e9e67211 */ /* 0x080fe400078c10ff */
[----:B-1----:R-:W-:Y:S02]  /*13010*/  SHF.R.U32.HI R191, RZ, 0x6, R191 ;  /* 0x00000006ffbf7819 */ /* 0x002fe400000116bf */
[-C--:B---3--:R-:W-:Y:S02]  /*13020*/  LEA R232, P4, R239, R248.reuse, 0x2 ;  /* 0x000000f8efe87211 */ /* 0x088fe400078810ff */
[----:B------:R-:W-:Y:S02]  /*13030*/  SGXT.U32 R191, R191, 0x2 ;  /* 0x00000002bfbf781a */ /* 0x000fe40000000000 */
[----:B------:R-:W-:-:S02]  /*13040*/  LEA R234, P1, R235, R248, 0x2 ;  /* 0x000000f8ebea7211 */ /* 0x000fc400078210ff */
[----:B------:R-:W-:Y:S02]  /*13050*/  LEA.HI.X.SX32 R231, R233, R0, 0x2, P6 ;  /* 0x00000000e9e77211 */ /* 0x000fe400030f16ff */
[----:B------:R-:W-:Y:S02]  /*13060*/  LEA R236, P6, R189, R248, 0x2 ;  /* 0x000000f8bdec7211 */ /* 0x000fe400078c10ff */
[----:B------:R-:W-:Y:S02]  /*13070*/  LOP3.LUT R240, R191, 0x8, RZ, 0xfc, !PT ;  /* 0x00000008bff07812 */ /* 0x000fe400078efcff */
[----:B------:R-:W-:Y:S02]  /*13080*/  LEA.HI.X.SX32 R233, R239, R0, 0x2, P4 ;  /* 0x00000000efe97211 */ /* 0x000fe400020f16ff */
[----:B------:R-:W-:Y:S02]  /*13090*/  LEA R238, P4, R187, R248, 0x2 ;  /* 0x000000f8bbee7211 */ /* 0x000fe400078810ff */
[----:B------:R-:W-:-:S02]  /*130a0*/  LEA.HI.X.SX32 R235, R235, R0, 0x2, P1 ;  /* 0x00000000ebeb7211 */ /* 0x000fc400008f16ff */
[----:B------:R-:W-:Y:S02]  /*130b0*/  ISETP.GE.AND P1, PT, R240, UR4, PT ;  /* 0x00000004f0007c0c */ /* 0x000fe4000bf26270 */
[----:B------:R-:W-:Y:S02]  /*130c0*/  LEA.HI.X.SX32 R237, R189, R0, 0x2, P6 ;  /* 0x00000000bded7211 */ /* 0x000fe400030f16ff */
[----:B------:R-:W3:Y:S01]  /*130d0*/  LDL.LU R189, [R1+0xf48] ;  /* 0x000f480001bd7983 */ /* 0x000ee20000300800 */
[C---:B------:R-:W-:Y:S02]  /*130e0*/  LEA R240, P6, R188.reuse, R248, 0x2 ;  /* 0x000000f8bcf07211 */ /* 0x040fe400078c10ff */
[-C--:B------:R-:W-:Y:S02]  /*130f0*/  LEA.HI.X.SX32 R239, R187, R0.reuse, 0x2, P4 ;  /* 0x00000000bbef7211 */ /* 0x080fe400020f16ff */
[----:B------:R-:W3:Y:S01]  /*13100*/  LDL.LU R187, [R1+0xf44] ;  /* 0x000f440001bb7983 */ /* 0x000ee20000300800 */
[----:B------:R-:W-:-:S03]  /*13110*/  LEA.HI.X.SX32 R241, R188, R0, 0x2, P6 ;  /* 0x00000000bcf17211 */ /* 0x000fc600030f16ff */
[----:B------:R1:W5:Y:S04]  /*13120*/  LDL.LU R188, [R1+0xf40] ;  /* 0x000f400001bc7983 */ /* 0x0003680000300800 */
[----:B------:R-:W3:Y:S04]  /*13130*/  LDL.LU.64 R4, [R1+0x528] ;  /* 0x0005280001047983 */ /* 0x000ee80000300a00 */
[----:B------:R-:W3:Y:S04]  /*13140*/  LDL.64 R250, [R1+0x428] ;  /* 0x0004280001fa7983 */ /* 0x000ee80000100a00 */
[----:B------:R-:W3:Y:S01]  /*13150*/  LDL.64 R2, [R1+0x408] ;  /* 0x0004080001027983 */ /* 0x000ee20000100a00 */
[----:B------:R-:W-:Y:S01]  /*13160*/  LOP3.LUT R245, R191, 0xc, RZ, 0xfc, !PT ;  /* 0x0000000cbff57812 */ /* 0x000fe200078efcff */
[----:B----4-:R-:W-:-:S03]  /*13170*/  IMAD R243, R243, c[0x0][0x190], RZ ;  /* 0x00006400f3f37a24 */ /* 0x010fc600078e02ff */
[----:B------:R-:W-:Y:S02]  /*13180*/  ISETP.GE.AND P4, PT, R245, UR4, PT ;  /* 0x00000004f5007c0c */ /* 0x000fe4000bf86270 */
[----:B------:R-:W-:Y:S02]  /*13190*/  LOP3.LUT R245, R191, 0x10, RZ, 0xfc, !PT ;  /* 0x00000010bff57812 */ /* 0x000fe400078efcff */
[----:B------:R-:W-:Y:S02]  /*131a0*/  SEL R186, RZ, 0x4, P1 ;  /* 0x00000004ffba7807 */ /* 0x000fe40000800000 */
[----:B------:R-:W-:Y:S01]  /*131b0*/  ISETP.GE.AND P6, PT, R245, UR4, PT ;  /* 0x00000004f5007c0c */ /* 0x000fe2000bfc6270 */
[----:B--2---:R-:W-:Y:S01]  /*131c0*/  IMAD R245, R242, c[0x0][0x190], RZ ;  /* 0x00006400f2f57a24 */ /* 0x004fe200078e02ff */
[----:B------:R-:W-:Y:S01]  /*131d0*/  LEA R242, P1, R243, R248, 0x2 ;  /* 0x000000f8f3f27211 */ /* 0x000fe200078210ff */
[----:B------:R-:W-:Y:S01]  /*131e0*/  IMAD R247, R244, c[0x0][0x190], RZ ;  /* 0x00006400f4f77a24 */ /* 0x000fe200078e02ff */
[----:B------:R-:W-:Y:S01]  /*131f0*/  SEL R186, R186, RZ, P3 ;  /* 0x000000ffbaba7207 */ /* 0x000fe20001800000 */
[----:B------:R-:W-:Y:S01]  /*13200*/  IMAD R249, R246, c[0x0][0x190], RZ ;  /* 0x00006400f6f97a24 */ /* 0x000fe200078e02ff */
[----:B------:R-:W-:-:S02]  /*13210*/  SEL R190, RZ, 0x4, P4 ;  /* 0x00000004ffbe7807 */ /* 0x000fc40002000000 */
[----:B------:R-:W-:Y:S02]  /*13220*/  LEA R244, P4, R245, R248, 0x2 ;  /* 0x000000f8f5f47211 */ /* 0x000fe400078810ff */
[-C--:B------:R-:W-:Y:S02]  /*13230*/  LEA.HI.X.SX32 R243, R243, R0.reuse, 0x2, P1 ;  /* 0x00000000f3f37211 */ /* 0x080fe400008f16ff */
[----:B------:R-:W-:Y:S02]  /*13240*/  ISETP.NE.U32.AND P1, PT, R186, RZ, PT ;  /* 0x000000ffba00720c */ /* 0x000fe40003f25070 */
[----:B------:R-:W-:Y:S02]  /*13250*/  SEL R186, RZ, 0x4, P6 ;  /* 0x00000004ffba7807 */ /* 0x000fe40003000000 */
[----:B------:R-:W-:Y:S02]  /*13260*/  LEA.HI.X.SX32 R245, R245, R0, 0x2, P4 ;  /* 0x00000000f5f57211 */ /* 0x000fe400020f16ff */
[----:B------:R-:W-:-:S02]  /*13270*/  LEA R246, P6, R247, R248, 0x2 ;  /* 0x000000f8f7f67211 */ /* 0x000fc400078c10ff */
[----:B------:R-:W-:Y:S02]  /*13280*/  LEA R248, P4, R249, R248, 0x2 ;  /* 0x000000f8f9f87211 */ /* 0x000fe400078810ff */
[-C--:B------:R-:W-:Y:S02]  /*13290*/  LEA.HI.X.SX32 R247, R247, R0.reuse, 0x2, P6 ;  /* 0x00000000f7f77211 */ /* 0x080fe400030f16ff */
[----:B------:R-:W-:Y:S02]  /*132a0*/  LEA.HI.X.SX32 R249, R249, R0, 0x2, P4 ;  /* 0x00000000f9f97211 */ /* 0x000fe400020f16ff */
[----:B---3--:R-:W-:Y:S01]  /*132b0*/  LOP3.LUT R0, R187, 0x20, RZ, 0x3c, !PT ;  /* 0x00000020bb007812 */ /* 0x008fe200078e3cff */
[----:B------:R-:W-:-:S04]  /*132c0*/  IMAD.U32 R0, RZ, RZ, UR6 ;  /* 0x00000006ff007e24 */ /* 0x000fc8000f8e00ff */
[----:B------:R-:W-:Y:S01]  /*132d0*/  IMAD.WIDE R4, R0, 0x4, R4 ;  /* 0x0000000400047825 */ /* 0x000fe200078e0204 */
[----:B------:R2:W-:Y:S04]  /*132e0*/  LDGSTS.E [R187], [R250.64], P5 ;  /* 0x00000000fabb7fae */ /* 0x0005e8000a92184c */
[----:B------:R3:W-:Y:S04]  /*132f0*/  STL.64 [R1+0x528], R4 ;  /* 0x0005280401007387 */ /* 0x0007e80000100a00 */
[----:B------:R-:W4:Y:S04]  /*13300*/  LDL.64 R60, [R1+0x3e8] ;  /* 0x0003e800013c7983 */ /* 0x000f280000100a00 */
        /* <DEDUP_REMOVED lines=25> */
[----:B------:R1:W-:Y:S04]  /*134a0*/  LDGSTS.E [R187+0x1000], [R2.64], P5 ;  /* 0x0100000002bb7fae */ /* 0x0003e8000a92184c */
[----:B------:R-:W4:Y:S04]  /*134b0*/  LDL.64 R6, [R1+0xa8] ;  /* 0x0000a80001067983 */ /* 0x000f280000100a00 */
[----:B------:R-:W4:Y:S04]  /*134c0*/  LDL.64 R8, [R1+0x68] ;  /* 0x0000680001087983 */ /* 0x000f280000100a00 */
[----:B-1----:R-:W4:Y:S04]  /*134d0*/  LDL.64 R2, [R1+0x88] ;  /* 0x0000880001027983 */ /* 0x002f280000100a00 */
[----:B---3--:R-:W3:Y:S04]  /*134e0*/  LDL.64 R4, [R1+0x48] ;  /* 0x0000480001047983 */ /* 0x008ee80000100a00 */
[----:B--2---:R-:W2:Y:S04]  /*134f0*/  LDL.64 R250, [R1+0x28] ;  /* 0x0000280001fa7983 */ /* 0x004ea80000100a00 */
[----:B----4-:R1:W-:Y:S04]  /*13500*/  LDGSTS.E [R187+0x2000], [R60.64], P5 ;  /* 0x020000003cbb7fae */ /* 0x0103e8000a92184c */
[----:B------:R4:W-:Y:S04]  /*13510*/  LDGSTS.E [R187+0x3000], [R58.64], P5 ;  /* 0x030000003abb7fae */ /* 0x0009e8000a92184c */
[----:B------:R4:W-:Y:S04]  /*13520*/  LDGSTS.E [R187+0x4000], [R56.64], P5 ;  /* 0x0400000038bb7fae */ /* 0x0009e8000a92184c */
[----:B-1----:R-:W2:Y:S04]  /*13530*/  LDL.LU.64 R60, [R1+0xf38] ;  /* 0x000f3800013c7983 */ /* 0x002ea80000300a00 */
[----:B----4-:R-:W4:Y:S04]  /*13540*/  LDL.LU.64 R58, [R1+0xf30] ;  /* 0x000f3000013a7983 */ /* 0x010f280000300a00 */
[----:B------:R-:W4:Y:S04]  /*13550*/  LDL.LU.64 R56, [R1+0xf28] ;  /* 0x000f280001387983 */ /* 0x000f280000300a00 */
[----:B------:R1:W-:Y:S04]  /*13560*/  LDGSTS.E [R187+0x5000], [R54.64], P5 ;  /* 0x0500000036bb7fae */ /* 0x0003e8000a92184c */
[----:B------:R1:W-:Y:S04]  /*13570*/  LDGSTS.E [R187+0x6000], [R52.64], P5 ;  /* 0x0600000034bb7fae */ /* 0x0003e8000a92184c */
[----:B------:R1:W-:Y:S04]  /*13580*/  LDGSTS.E [R187+0x7000], [R50.64], P5 ;  /* 0x0700000032bb7fae */ /* 0x0003e8000a92184c */
[----:B-1----:R-:W4:Y:S04]  /*13590*/  LDL.LU.64 R54, [R1+0xf20] ;  /* 0x000f200001367983 */ /* 0x002f280000300a00 */
[----:B------:R-:W4:Y:S04]  /*135a0*/  LDL.LU.64 R52, [R1+0xf18] ;  /* 0x000f180001347983 */ /* 0x000f280000300a00 */
        /* <DEDUP_REMOVED lines=23> */
[----:B---3--:R-:W3:Y:S04]  /*13720*/  LDL.LU.64 R28, [R1+0xeb8] ;  /* 0x000eb800011c7983 */ /* 0x008ee80000300a00 */
[----:B------:R-:W3:Y:S04]  /*13730*/  LDL.LU.64 R26, [R1+0xeb0] ;  /* 0x000eb000011a7983 */ /* 0x000ee80000300a00 */
[----:B------:R1:W-:Y:S04]  /*13740*/  LDGSTS.E [R187+0x14000], [R24.64], P5 ;  /* 0x1400000018bb7fae */ /* 0x0003e8000a92184c */
[----:B------:R1:W-:Y:S04]  /*13750*/  LDGSTS.E [R187+0x15000], [R22.64], P5 ;  /* 0x1500000016bb7fae */ /* 0x0003e8000a92184c */
[----:B------:R1:W-:Y:S04]  /*13760*/  LDGSTS.E [R187+0x16000], [R20.64], P5 ;  /* 0x1600000014bb7fae */ /* 0x0003e8000a92184c */
[----:B-1----:R-:W3:Y:S04]  /*13770*/  LDL.LU.64 R24, [R1+0xea8] ;  /* 0x000ea80001187983 */ /* 0x002ee80000300a00 */
[----:B------:R-:W3:Y:S04]  /*13780*/  LDL.LU.64 R22, [R1+0xea0] ;  /* 0x000ea00001167983 */ /* 0x000ee80000300a00 */
        /* <DEDUP_REMOVED lines=17> */
[----:B------:R-:W4:Y:S04]  /*138a0*/  LDL.64 R8, [R1+0x420] ;  /* 0x0004200001087983 */ /* 0x000f280000100a00 */
[----:B--2---:R1:W-:Y:S04]  /*138b0*/  LDGSTS.E [R187+0x20000], [R250.64], P5 ;  /* 0x20000000fabb7fae */ /* 0x0043e8000a92184c */
[----:B------:R-:W2:Y:S04]  /*138c0*/  LDL.64 R4, [R1+0x400] ;  /* 0x0004000001047983 */ /* 0x000ea80000100a00 */
[----:B-1----:R-:W2:Y:S04]  /*138d0*/  LDL.64 R250, [R1+0x3e0] ;  /* 0x0003e00001fa7983 */ /* 0x002ea80000100a00 */
[----:B---3--:R1:W-:Y:S04]  /*138e0*/  LDGSTS.E [R187+0x21000], [R2.64], P5 ;  /* 0x2100000002bb7fae */ /* 0x0083e8000a92184c */
[----:B------:R3:W-:Y:S04]  /*138f0*/  LDGSTS.E [R187+0x22000], [R6.64], P5 ;  /* 0x2200000006bb7fae */ /* 0x0007e8000a92184c */
[----:B------:R2:W-:Y:S04]  /*13900*/  LDGSTS.E [R187+0x23000], [R14.64], P5 ;  /* 0x230000000ebb7fae */ /* 0x0005e8000a92184c */
[----:B-1----:R-:W2:Y:S04]  /*13910*/  LDL.64 R2, [R1+0x3c0] ;  /* 0x0003c00001027983 */ /* 0x002ea80000100a00 */
[----:B------:R3:W-:Y:S04]  /*13920*/  STL.64 [R1+0xc48], R6 ;  /* 0x000c480601007387 */ /* 0x0007e80000100a00 */
[----:B------:R1:W-:Y:S04]  /*13930*/  LDGSTS.E [R187+0x24000], [R22.64], P5 ;  /* 0x2400000016bb7fae */ /* 0x0003e8000a92184c */
[----:B----4-:R4:W-:Y:S04]  /*13940*/  LDGSTS.E [R187+0x25000], [R30.64], P5 ;  /* 0x250000001ebb7fae */ /* 0x0109e8000a92184c */
[----:B---3--:R-:W3:Y:S04]  /*13950*/  LDL.LU.64 R6, [R1] ;  /* 0x0000000001067983 */ /* 0x008ee80000300a00 */
[----:B------:R-:W-:Y:S04]  /*13960*/  STL.64 [R1+0xc30], R14 ;  /* 0x000c300e01007387 */ /* 0x000fe80000100a00 */
[----:B------:R1:W-:Y:S04]  /*13970*/  STL.64 [R1+0xc18], R22 ;  /* 0x000c181601007387 */ /* 0x0003e80000100a00 */
[----:B------:R4:W-:Y:S04]  /*13980*/  LDGSTS.E [R187+0x26000], [R38.64], P5 ;  /* 0x2600000026bb7fae */ /* 0x0009e8000a92184c */
[----:B------:R4:W-:Y:S04]  /*13990*/  LDGSTS.E [R187+0x27000], [R46.64], P5 ;  /* 0x270000002ebb7fae */ /* 0x0009e8000a92184c */
[----:B-1----:R-:W2:Y:S04]  /*139a0*/  LDL.64 R22, [R1+0xa0] ;  /* 0x0000a00001167983 */ /* 0x002ea80000100a00 */
[----:B------:R4:W-:Y:S04]  /*139b0*/  STL.64 [R1+0xc00], R30 ;  /* 0x000c001e01007387 */ /* 0x0009e80000100a00 */
[----:B------:R1:W-:Y:S04]  /*139c0*/  LDGSTS.E [R187+0x28000], [R54.64], P5 ;  /* 0x2800000036bb7fae */ /* 0x0003e8000a92184c */
[----:B------:R1:W-:Y:S04]  /*139d0*/  LDGSTS.E [R187+0x29000], [R62.64], P5 ;  /* 0x290000003ebb7fae */ /* 0x0003e8000a92184c */
[----:B----4-:R-:W4:Y:S04]  /*139e0*/  LDL.64 R30, [R1+0xc0] ;  /* 0x0000c000011e7983 */ /* 0x010f280000100a00 */
[----:B------:R1:W-:Y:S04]  /*139f0*/  STL.64 [R1+0xbe0], R38 ;  /* 0x000be02601007387 */ /* 0x0003e80000100a00 */
[----:B------:R1:W-:Y:S04]  /*13a00*/  LDGSTS.E [R187+0x2a000], [R70.64], P5 ;  /* 0x2a00000046bb7fae */ /* 0x0003e8000a92184c */
[----:B------:R1:W-:Y:S04]  /*13a10*/  LDGSTS.E [R187+0x2b000], [R78.64], P5 ;  /* 0x2b0000004ebb7fae */ /* 0x0003e8000a92184c */
[----:B-1----:R-:W2:Y:S04]  /*13a20*/  LDL.64 R38, [R1+0xe0] ;  /* 0x0000e00001267983 */ /* 0x002ea80000100a00 */
        /* <DEDUP_REMOVED lines=27> */
[----:B-1----:R-:W4:Y:S04]  /*13be0*/  LDL.64 R94, [R1+0x1e0] ;  /* 0x0001e000015e7983 */ /* 0x002f280000100a00 */
        /* <DEDUP_REMOVED lines=13> */
[----:B-1----:R-:W4:Y:S04]  /*13cc0*/  LDL.64 R126, [R1+0x260] ;  /* 0x00026000017e7983 */ /* 0x002f280000100a00 */
[----:B------:R1:W-:Y:S04]  /*13cd0*/  STL.64 [R1+0xc50], R134 ;  /* 0x000c508601007387 */ /* 0x0003e80000100a00 */
[----:B-1----:R-:W4:Y:S04]  /*13ce0*/  LDL.LU.64 R134, [R1+0x100] ;  /* 0x0001000001867983 */ /* 0x002f280000300a00 */
[----:B------:R1:W-:Y:S04]  /*13cf0*/  STL.64 [R1+0xc58], R142 ;  /* 0x000c588e01007387 */ /* 0x0003e80000100a00 */
[----:B-1----:R-:W4:Y:S04]  /*13d00*/  LDL.64 R142, [R1+0x280] ;  /* 0x00028000018e7983 */ /* 0x002f280000100a00 */
[----:B------:R1:W-:Y:S04]  /*13d10*/  STL.64 [R1+0xc60], R150 ;  /* 0x000c609601007387 */ /* 0x0003e80000100a00 */
[----:B-1----:R-:W4:Y:S04]  /*13d20*/  LDL.64 R150, [R1+0x2a0] ;  /* 0x0002a00001967983 */ /* 0x002f280000100a00 */
[----:B------:R1:W-:Y:S04]  /*13d30*/  STL.64 [R1+0xc68], R158 ;  /* 0x000c689e01007387 */ /* 0x0003e80000100a00 */
[----:B-1----:R-:W4:Y:S04]  /*13d40*/  LDL.LU.64 R158, [R1+0x20] ;  /* 0x00002000019e7983 */ /* 0x002f280000300a00 */
[----:B------:R3:W-:Y:S04]  /*13d50*/  STL.64 [R1+0xc70], R166 ;  /* 0x000c70a601007387 */ /* 0x0007e80000100a00 */
[----:B---3--:R-:W3:Y:S04]  /*13d60*/  LDL.64 R166, [R1+0x2c0] ;  /* 0x0002c00001a67983 */ /* 0x008ee80000100a00 */
[----:B------:R1:W-:Y:S04]  /*13d70*/  STL.64 [R1+0xc78], R174 ;  /* 0x000c78ae01007387 */ /* 0x0003e80000100a00 */
[----:B-1----:R-:W3:Y:S04]  /*13d80*/  LDL.64 R174, [R1+0x2e0] ;  /* 0x0002e00001ae7983 */ /* 0x002ee80000100a00 */
[----:B------:R1:W-:Y:S04]  /*13d90*/  STL.64 [R1+0xc80], R182 ;  /* 0x000c80b601007387 */ /* 0x0003e80000100a00 */
[----:B-1----:R-:W3:Y:S04]  /*13da0*/  LDL.64 R182, [R1+0x300] ;  /* 0x0003000001b67983 */ /* 0x002ee80000100a00 */
[----:B------:R1:W-:Y:S04]  /*13db0*/  STL.64 [R1+0xc88], R196 ;  /* 0x000c88c401007387 */ /* 0x0003e80000100a00 */
[----:B-1----:R-:W3:Y:S04]  /*13dc0*/  LDL.LU.64 R196, [R1+0x40] ;  /* 0x0000400001c47983 */ /* 0x002ee80000300a00 */
[----:B------:R1:W-:Y:S04]  /*13dd0*/  STL.64 [R1+0xc90], R204 ;  /* 0x000c90cc01007387 */ /* 0x0003e80000100a00 */
[----:B-1----:R-:W3:Y:S04]  /*13de0*/  LDL.64 R204, [R1+0x320] ;  /* 0x0003200001cc7983 */ /* 0x002ee80000100a00 */
        /* <DEDUP_REMOVED lines=9> */
[----:B--2---:R-:W2:Y:S01]  /*13e80*/  LDL.64 R244, [R1+0x3a0] ;  /* 0x0003a00001f47983 */ /* 0x004ea20000100a00 */
[----:B------:R-:W-:-:S05]  /*13e90*/  LOP3.LUT R15, R187, 0x20, RZ, 0x3c, !PT ;  /* 0x00000020bb0f7812 */ /* 0x000fca00078e3cff */
[----:B------:R1:W-:Y:S04]  /*13ea0*/  LDGSTS.E [R15+0x400], [R8.64], P5 ;  /* 0x00400000080f7fae */ /* 0x0003e8000a92184c */
[----:B------:R1:W-:Y:S04]  /*13eb0*/  LDGSTS.E [R15+0x1400], [R4.64], P5 ;  /* 0x01400000040f7fae */ /* 0x0003e8000a92184c */
[----:B------:R1:W-:Y:S04]  /*13ec0*/  LDGSTS.E [R15+0x2400], [R250.64], P5 ;  /* 0x02400000fa0f7fae */ /* 0x0003e8000a92184c */
[----:B-1----:R-:W3:Y:S04]  /*13ed0*/  LDL.LU.64 R8, [R1+0xe58] ;  /* 0x000e580001087983 */ /* 0x002ee80000300a00 */
[----:B------:R-:W3:Y:S04]  /*13ee0*/  LDL.LU.64 R4, [R1+0xe50] ;  /* 0x000e500001047983 */ /* 0x000ee80000300a00 */
[----:B------:R-:W3:Y:S04]  /*13ef0*/  LDL.LU.64 R250, [R1+0xe48] ;  /* 0x000e480001fa7983 */ /* 0x000ee80000300a00 */
[----:B------:R1:W-:Y:S04]  /*13f00*/  LDGSTS.E [R15+0x3400], [R2.64], P5 ;  /* 0x03400000020f7fae */ /* 0x0003e8000a92184c */
[----:B-1----:R-:W3:Y:S04]  /*13f10*/  LDL.LU.64 R2, [R1+0xe40] ;  /* 0x000e400001027983 */ /* 0x002ee80000300a00 */
[----:B----4-:R-:W-:Y:S04]  /*13f20*/  STL.64 [R1+0xd48], R134 ;  /* 0x000d488601007387 */ /* 0x010fe80000100a00 */
[----:B--2---:R1:W-:Y:S04]  /*13f30*/  LDGSTS.E [R15+0x4400], [R244.64], P5 ;  /* 0x04400000f40f7fae */ /* 0x0043e8000a92184c */
[----:B---3--:R1:W-:Y:S04]  /*13f40*/  LDGSTS.E [R15+0x5400], [R236.64], P5 ;  /* 0x05400000ec0f7fae */ /* 0x0083e8000a92184c */
[----:B------:R1:W-:Y:S04]  /*13f50*/  LDGSTS.E [R15+0x6400], [R220.64], P5 ;  /* 0x06400000dc0f7fae */ /* 0x0003e8000a92184c */
        /* <DEDUP_REMOVED lines=25> */
[----:B-1----:R-:W3:Y:S04]  /*140f0*/  LDL.LU.64 R2, [R1+0xe38] ;  /* 0x000e380001027983 */ /* 0x002ee80000300a00 */
[----:B------:R-:W-:Y:S04]  /*14100*/  STL.64 [R1+0xcc0], R228 ;  /* 0x000cc0e401007387 */ /* 0x000fe80000100a00 */
[----:B------:R-:W-:Y:S04]  /*14110*/  STL.64 [R1+0xcc8], R196 ;  /* 0x000cc8c401007387 */ /* 0x000fe80000100a00 */
[----:B------:R1:W-:Y:S04]  /*14120*/  LDGSTS.E [R15+0x20400], [R158.64], P5 ;  /* 0x204000009e0f7fae */ /* 0x0003e8000a92184c */
        /* <DEDUP_REMOVED lines=46> */
[----:B------:R1:W-:Y:S04]  /*14410*/  STL.64 [R1+0xd90], R176 ;  /* 0x000d90b001007387 */ /* 0x0003e80000100a00 */
[----:B------:R2:W-:Y:S04]  /*14420*/  LDGSTS.E [R15+0x38400], [R184.64], P5 ;  /* 0x38400000b80f7fae */ /* 0x0005e8000a92184c */
[----:B------:R2:W-:Y:S04]  /*14430*/  LDGSTS.E [R15+0x39400], [R198.64], P5 ;  /* 0x39400000c60f7fae */ /* 0x0005e8000a92184c */
[----:B-1----:R-:W4:Y:S04]  /*14440*/  LDL.LU.64 R176, [R1+0x3f8] ;  /* 0x0003f80001b07983 */ /* 0x002f280000300a00 */
[----:B------:R2:W-:Y:S04]  /*14450*/  STL.64 [R1+0xd98], R184 ;  /* 0x000d98b801007387 */ /* 0x0005e80000100a00 */
[----:B------:R1:W-:Y:S04]  /*14460*/  LDGSTS.E [R15+0x3a400], [R206.64], P5 ;  /* 0x3a400000ce0f7fae */ /* 0x0003e8000a92184c */
[----:B------:R1:W-:Y:S04]  /*14470*/  LDGSTS.E [R15+0x3b400], [R214.64], P5 ;  /* 0x3b400000d60f7fae */ /* 0x0003e8000a92184c */
[----:B--2---:R-:W2:Y:S04]  /*14480*/  LDL.LU.64 R184, [R1+0x3b8] ;  /* 0x0003b80001b87983 */ /* 0x004ea80000300a00 */
[----:B------:R-:W-:Y:S04]  /*14490*/  STL.64 [R1+0xda0], R198 ;  /* 0x000da0c601007387 */ /* 0x000fe80000100a00 */
[----:B------:R-:W-:Y:S04]  /*144a0*/  STL.64 [R1+0xda8], R206 ;  /* 0x000da8ce01007387 */ /* 0x000fe80000100a00 */
[----:B------:R-:W-:Y:S04]  /*144b0*/  STL.64 [R1+0xdb0], R214 ;  /* 0x000db0d601007387 */ /* 0x000fe80000100a00 */
[----:B------:R-:W-:Y:S04]  /*144c0*/  STL.64 [R1+0xdb8], R222 ;  /* 0x000db8de01007387 */ /* 0x000fe80000100a00 */
[----:B------:R-:W-:Y:S04]  /*144d0*/  STL.64 [R1+0xdc0], R230 ;  /* 0x000dc0e601007387 */ /* 0x000fe80000100a00 */
[----:B------:R-:W-:Y:S04]  /*144e0*/  STL.64 [R1+0xdc8], R238 ;  /* 0x000dc8ee01007387 */ /* 0x000fe80000100a00 */
[----:B------:R-:W4:Y:S04]  /*144f0*/  LDL.64 R54, [R1+0x418] ;  /* 0x0004180001367983 */ /* 0x000f280000100a00 */
[----:B------:R1:W-:Y:S04]  /*14500*/  LDGSTS.E [R15+0x3c400], [R222.64], P5 ;  /* 0x3c400000de0f7fae */ /* 0x0003e8000a92184c */
[----:B---3--:R-:W3:Y:S04]  /*14510*/  LDL.64 R46, [R1+0x3d8] ;  /* 0x0003d800012e7983 */ /* 0x008ee80000100a00 */
[----:B------:R1:W-:Y:S04]  /*14520*/  LDGSTS.E [R15+0x3d400], [R230.64], P5 ;  /* 0x3d400000e60f7fae */ /* 0x0003e8000a92184c */
[----:B------:R1:W-:Y:S04]  /*14530*/  LDGSTS.E [R15+0x3e400], [R238.64], P5 ;  /* 0x3e400000ee0f7fae */ /* 0x0003e8000a92184c */
[----:B------:R-:W3:Y:S04]  /*14540*/  LDL.64 R38, [R1+0x398] ;  /* 0x0003980001267983 */ /* 0x000ee80000100a00 */
[----:B------:R1:W-:Y:S04]  /*14550*/  LDGSTS.E [R15+0x3f400], [R246.64], P5 ;  /* 0x3f400000f60f7fae */ /* 0x0003e8000a92184c */
[----:B------:R-:W3:Y:S04]  /*14560*/  LDL.64 R30, [R1+0x378] ;  /* 0x00037800011e7983 */ /* 0x000ee80000100a00 */
[----:B------:R-:W3:Y:S04]  /*14570*/  LDL.64 R22, [R1+0x358] ;  /* 0x0003580001167983 */ /* 0x000ee80000100a00 */
[----:B-1----:R-:W3:Y:S04]  /*14580*/  LDL.64 R14, [R1+0x338] ;  /* 0x00033800010e7983 */ /* 0x002ee80000100a00 */
[----:B------:R-:W3:Y:S04]  /*14590*/  LDL.LU.64 R160, [R1+0x318] ;  /* 0x0003180001a07983 */ /* 0x000ee80000300a00 */
[----:B------:R1:W-:Y:S04]  /*145a0*/  STL.64 [R1+0xdd0], R246 ;  /* 0x000dd0f601007387 */ /* 0x0003e80000100a00 */
[----:B-1----:R-:W3:Y:S04]  /*145b0*/  LDL.LU.64 R246, [R1+0x2f8] ;  /* 0x0002f80001f67983 */ /* 0x002ee80000300a00 */
[----:B------:R-:W3:Y:S04]  /*145c0*/  LDL.LU.64 R230, [R1+0x2d8] ;  /* 0x0002d80001e67983 */ /* 0x000ee80000300a00 */
        /* <DEDUP_REMOVED lines=20> */
[----:B------:R-:W3:Y:S01]  /*14710*/  LDL.LU.64 R150, [R1+0x18] ;  /* 0x0000180001967983 */ /* 0x000ee20000300a00 */
[----:B------:R-:W-:-:S03]  /*14720*/  LOP3.LUT R252, R187, 0x40, RZ, 0x3c, !PT ;  /* 0x00000040bbfc7812 */ /* 0x000fc600078e3cff */
[----:B--2---:R-:W-:Y:S04]  /*14730*/  STL.64 [R1+0xe20], R184 ;  /* 0x000e20b801007387 */ /* 0x004fe80000100a00 */
[----:B----4-:R1:W-:Y:S04]  /*14740*/  LDGSTS.E [R252+0x800], [R54.64], P5 ;  /* 0x0080000036fc7fae */ /* 0x0103e8000a92184c */
[----:B------:R2:W-:Y:S04]  /*14750*/  LDGSTS.E [R252+0x1800], [R176.64], P5 ;  /* 0x01800000b0fc7fae */ /* 0x0005e8000a92184c */
[----:B---3--:R3:W-:Y:S04]  /*14760*/  LDGSTS.E [R252+0x2800], [R46.64], P5 ;  /* 0x028000002efc7fae */ /* 0x0087e8000a92184c */
[----:B------:R4:W-:Y:S04]  /*14770*/  LDGSTS.E [R252+0x3800], [R184.64], P5 ;  /* 0x03800000b8fc7fae */ /* 0x0009e8000a92184c */
[----:B------:R1:W-:Y:S04]  /*14780*/  LDGSTS.E [R252+0x4800], [R38.64], P5 ;  /* 0x0480000026fc7fae */ /* 0x0003e8000a92184c */
[----:B------:R1:W-:Y:S04]  /*14790*/  LDGSTS.E [R252+0x5800], [R30.64], P5 ;  /* 0x058000001efc7fae */ /* 0x0003e8000a92184c */
[----:B------:R1:W-:Y:S04]  /*147a0*/  LDGSTS.E [R252+0x6800], [R22.64], P5 ;  /* 0x0680000016fc7fae */ /* 0x0003e8000a92184c */
[----:B------:R1:W-:Y:S04]  /*147b0*/  LDGSTS.E [R252+0x7800], [R14.64], P5 ;  /* 0x078000000efc7fae */ /* 0x0003e8000a92184c */
[----:B------:R2:W-:Y:S04]  /*147c0*/  LDGSTS.E [R252+0x8800], [R160.64], P5 ;  /* 0x08800000a0fc7fae */ /* 0x0005e8000a92184c */
[----:B------:R-:W-:Y:S04]  /*147d0*/  STL.64 [R1+0xdd8], R160 ;  /* 0x000dd8a001007387 */ /* 0x000fe80000100a00 */
[----:B------:R1:W-:Y:S04]  /*147e0*/  LDGSTS.E [R252+0x9800], [R246.64], P5 ;  /* 0x09800000f6fc7fae */ /* 0x0003e8000a92184c */
[----:B------:R1:W-:Y:S04]  /*147f0*/  LDGSTS.E [R252+0xa800], [R230.64], P5 ;  /* 0x0a800000e6fc7fae */ /* 0x0003e8000a92184c */
[----:B------:R1:W-:Y:S04]  /*14800*/  LDGSTS.E [R252+0xb800], [R88.64], P5 ;  /* 0x0b80000058fc7fae */ /* 0x0003e8000a92184c */
[----:B------:R1:W-:Y:S04]  /*14810*/  LDGSTS.E [R252+0xc800], [R24.64], P5 ;  /* 0x0c80000018fc7fae */ /* 0x0003e8000a92184c */
[----:B------:R1:W-:Y:S04]  /*14820*/  STL.64 [R1+0xde0], R246 ;  /* 0x000de0f601007387 */ /* 0x0003e80000100a00 */
[----:B------:R2:W-:Y:S04]  /*14830*/  LDGSTS.E [R252+0xd800], [R152.64], P5 ;  /* 0x0d80000098fc7fae */ /* 0x0005e8000a92184c */
[----:B------:R1:W-:Y:S04]  /*14840*/  STL.64 [R1+0xde8], R230 ;  /* 0x000de8e601007387 */ /* 0x0003e80000100a00 */
        /* <DEDUP_REMOVED lines=14> */
[----:B------:R2:W-:Y:S04]  /*14930*/  LDGSTS.E [R252+0x16800], [R158.64], P5 ;  /* 0x168000009efc7fae */ /* 0x0005e8000a92184c */
[----:B-1----:R-:W2:Y:S04]  /*14940*/  LDL.LU.64 R2, [R1+0xe30] ;  /* 0x000e300001027983 */ /* 0x002ea80000300a00 */
[----:B------:R-:W2:Y:S04]  /*14950*/  LDL.LU.64 R136, [R1+0x410] ;  /* 0x0004100001887983 */ /* 0x000ea80000300a00 */
[----:B------:R-:W4:Y:S04]  /*14960*/  LDL.LU.64 R246, [R1+0x3f0] ;  /* 0x0003f00001f67983 */ /* 0x000f280000300a00 */
[----:B------:R-:W4:Y:S04]  /*14970*/  LDL.64 R70, [R1+0x3d0] ;  /* 0x0003d00001467983 */ /* 0x000f280000100a00 */
[----:B------:R-:W4:Y:S04]  /*14980*/  LDL.64 R62, [R1+0x3b0] ;  /* 0x0003b000013e7983 */ /* 0x000f280000100a00 */
[----:B------:R-:W4:Y:S04]  /*14990*/  LDL.LU.64 R222, [R1+0x370] ;  /* 0x0003700001de7983 */ /* 0x000f280000300a00 */
[----:B------:R-:W4:Y:S04]  /*149a0*/  LDL.LU.64 R230, [R1+0x350] ;  /* 0x0003500001e67983 */ /* 0x000f280000300a00 */
[----:B------:R-:W4:Y:S04]  /*149b0*/  LDL.64 R14, [R1+0x330] ;  /* 0x00033000010e7983 */ /* 0x000f280000100a00 */
[----:B------:R-:W4:Y:S04]  /*149c0*/  LDL.64 R54, [R1+0x310] ;  /* 0x0003100001367983 */ /* 0x000f280000100a00 */
[----:B------:R-:W4:Y:S04]  /*149d0*/  LDL.LU.64 R238, [R1+0x2f0] ;  /* 0x0002f00001ee7983 */ /* 0x000f280000300a00 */
[----:B------:R-:W4:Y:S04]  /*149e0*/  LDL.64 R110, [R1+0x2d0] ;  /* 0x0002d000016e7983 */ /* 0x000f280000100a00 */
[----:B------:R-:W4:Y:S04]  /*149f0*/  LDL.64 R38, [R1+0x2b0] ;  /* 0x0002b00001267983 */ /* 0x000f280000100a00 */
[----:B------:R-:W4:Y:S04]  /*14a00*/  LDL.LU.64 R206, [R1+0x290] ;  /* 0x0002900001ce7983 */ /* 0x000f280000300a00 */
[----:B------:R-:W4:Y:S04]  /*14a10*/  LDL.64 R126, [R1+0x270] ;  /* 0x00027000017e7983 */ /* 0x000f280000100a00 */
[----:B------:R-:W4:Y:S04]  /*14a20*/  LDL.64 R86, [R1+0x250] ;  /* 0x0002500001567983 */ /* 0x000f280000100a00 */
[----:B---3--:R-:W3:Y:S04]  /*14a30*/  LDL.64 R46, [R1+0x230] ;  /* 0x00023000012e7983 */ /* 0x008ee80000100a00 */
[----:B------:R-:W3:Y:S04]  /*14a40*/  LDL.64 R118, [R1+0x210] ;  /* 0x0002100001767983 */ /* 0x000ee80000100a00 */
[----:B------:R1:W-:Y:S04]  /*14a50*/  LDGSTS.E [R252+0x17800], [R236.64], P5 ;  /* 0x17800000ecfc7fae */ /* 0x0003e8000a92184c */
[----:B------:R-:W3:Y:S04]  /*14a60*/  LDL.LU.64 R30, [R1+0x1f0] ;  /* 0x0001f000011e7983 */ /* 0x000ee80000300a00 */
        /* <DEDUP_REMOVED lines=41> */
[----:B------:R1:W-:Y:S01]  /*14d00*/  LDGSTS.E [R252+0x32800], [R138.64], P5 ;  /* 0x328000008afc7fae */ /* 0x0003e2000a92184c */
[----:B------:R-:W-:-:S03]  /*14d10*/  SEL R190, R190, RZ, P3 ;  /* 0x000000ffbebe7207 */ /* 0x000fc60001800000 */
[----:B------:R1:W-:Y:S04]  /*14d20*/  LDGSTS.E [R252+0x33800], [R146.64], P5 ;  /* 0x3380000092fc7fae */ /* 0x0003e8000a92184c */
[----:B------:R1:W-:Y:S04]  /*14d30*/  LDGSTS.E [R252+0x34800], [R154.64], P5 ;  /* 0x348000009afc7fae */ /* 0x0003e8000a92184c */
[----:B------:R1:W-:Y:S04]  /*14d40*/  LDGSTS.E [R252+0x35800], [R162.64], P5 ;  /* 0x35800000a2fc7fae */ /* 0x0003e8000a92184c */
[----:B------:R1:W-:Y:S01]  /*14d50*/  LDGSTS.E [R252+0x36800], [R170.64], P5 ;  /* 0x36800000aafc7fae */ /* 0x0003e2000a92184c */
[----:B------:R-:W-:-:S03]  /*14d60*/  ISETP.NE.U32.AND P6, PT, R190, RZ, PT ;  /* 0x000000ffbe00720c */ /* 0x000fc60003fc5070 */
[----:B------:R1:W-:Y:S01]  /*14d70*/  LDGSTS.E [R252+0x37800], [R178.64], P5 ;  /* 0x37800000b2fc7fae */ /* 0x0003e2000a92184c */
[----:B------:R-:W-:-:S03]  /*14d80*/  LOP3.LUT R190, R187, 0x60, RZ, 0x3c, !PT ;  /* 0x00000060bbbe7812 */ /* 0x000fc600078e3cff */
        /* <DEDUP_REMOVED lines=8> */
[----:B--2---:R2:W-:Y:S04]  /*14e10*/  LDGSTS.E [R190+0xc00], [R136.64], P5 ;  /* 0x00c0000088be7fae */ /* 0x0045e8000a92184c */
[----:B----4-:R2:W-:Y:S04]  /*14e20*/  LDGSTS.E [R190+0x1c00], [R246.64], P5 ;  /* 0x01c00000f6be7fae */ /* 0x0105e8000a92184c */
[----:B------:R2:W-:Y:S04]  /*14e30*/  LDGSTS.E [R190+0x2c00], [R70.64], P5 ;  /* 0x02c0000046be7fae */ /* 0x0005e8000a92184c */
[----:B------:R2:W-:Y:S04]  /*14e40*/  LDGSTS.E [R190+0x3c00], [R62.64], P5 ;  /* 0x03c000003ebe7fae */ /* 0x0005e8000a92184c */
[----:B------:R4:W-:Y:S04]  /*14e50*/  LDGSTS.E [R190+0x4c00], [R2.64], P5 ;  /* 0x04c0000002be7fae */ /* 0x0009e8000a92184c */
[----:B------:R2:W-:Y:S04]  /*14e60*/  LDGSTS.E [R190+0x5c00], [R222.64], P5 ;  /* 0x05c00000debe7fae */ /* 0x0005e8000a92184c */
[----:B------:R2:W-:Y:S04]  /*14e70*/  LDGSTS.E [R190+0x6c00], [R230.64], P5 ;  /* 0x06c00000e6be7fae */ /* 0x0005e8000a92184c */
[----:B----4-:R-:W4:Y:S04]  /*14e80*/  LDL.LU.64 R2, [R1+0xe28] ;  /* 0x000e280001027983 */ /* 0x010f280000300a00 */
[----:B------:R-:W2:Y:S04]  /*14e90*/  LDL.64 R184, [R1+0x528] ;  /* 0x0005280001b87983 */ /* 0x000ea80000100a00 */
[----:B------:R-:W2:Y:S04]  /*14ea0*/  LDL.LU.64 R214, [R1+0x520] ;  /* 0x0005200001d67983 */ /* 0x000ea80000300a00 */
[----:B------:R-:W2:Y:S04]  /*14eb0*/  LDL.LU.64 R144, [R1+0x518] ;  /* 0x0005180001907983 */ /* 0x000ea80000300a00 */
[----:B------:R-:W2:Y:S04]  /*14ec0*/  LDL.LU.64 R198, [R1+0x510] ;  /* 0x0005100001c67983 */ /* 0x000ea80000300a00 */
[----:B------:R-:W2:Y:S04]  /*14ed0*/  LDL.LU.64 R168, [R1+0x508] ;  /* 0x0005080001a87983 */ /* 0x000ea80000300a00 */
        /* <DEDUP_REMOVED lines=57> */
[----:B----4-:R3:W-:Y:S04]  /*15270*/  LDGSTS.E [R190+0x3fc00], [R2.64], P5 ;  /* 0x3fc0000002be7fae */ /* 0x0107e8000a92184c */
[----:B------:R-:W0:Y:S01]  /*15280*/  LDGDEPBAR ;  /* 0x00000000000079af */ /* 0x000e220000000000 */
[----:B--2---:R-:W-:-:S03]  /*15290*/  IMAD.WIDE R80, R0, 0x4, R214 ;  /* 0x0000000400507825 */ /* 0x004fc600078e02d6 */
[----:B------:R-:W2:Y:S01]  /*152a0*/  LDL.LU.64 R214, [R1+0x500] ;  /* 0x0005000001d67983 */ /* 0x000ea20000300a00 */
[----:B------:R-:W-:-:S03]  /*152b0*/  IMAD.WIDE R120, R0, 0x4, R144 ;  /* 0x0000000400787825 */ /* 0x000fc600078e0290 */
[----:B------:R4:W-:Y:S04]  /*152c0*/  STL.64 [R1+0x520], R80 ;  /* 0x0005205001007387 */ /* 0x0009e80000100a00 */
[----:B------:R-:W2:Y:S01]  /*152d0*/  LDL.LU.64 R144, [R1+0x4f8] ;  /* 0x0004f80001907983 */ /* 0x000ea20000300a00 */
[----:B------:R-:W-:-:S03]  /*152e0*/  IMAD.WIDE R88, R0, 0x4, R198 ;  /* 0x0000000400587825 */ /* 0x000fc600078e02c6 */
[----:B------:R-:W-:Y:S04]  /*152f0*/  STL.64 [R1+0x518], R120 ;  /* 0x0005187801007387 */ /* 0x000fe80000100a00 */
[----:B------:R-:W2:Y:S04]  /*15300*/  LDL.LU.64 R198, [R1+0x4f0] ;  /* 0x0004f00001c67983 */ /* 0x000ea80000300a00 */
[----:B------:R-:W-:Y:S01]  /*15310*/  BAR.SYNC.DEFER_BLOCKING 0x0 ;  /* 0x0000000000007b1d */ /* 0x000fe20000010000 */
[----:B------:R-:W-:Y:S02]  /*15320*/  ISETP.NE.U32.AND P4, PT, R186, RZ, PT ;  /* 0x000000ffba00720c */ /* 0x000fe40003f85070 */
[----:B------:R-:W-:-:S02]  /*15330*/  IADD3 R186, R189, 0x100000, RZ ;  /* 0x00100000bdba7810 */ /* 0x000fc40007ffe0ff */
[----:B------:R-:W-:Y:S01]  /*15340*/  IADD3 R24, R189, 0x100000, RZ ;  /* 0x00100000bd187810 */ /* 0x000fe20007ffe0ff */
[----:B------:R-:W-:Y:S04]  /*15350*/  STL.64 [R1+0x510], R88 ;  /* 0x0005105801007387 */ /* 0x000fe80000100a00 */
[----:B------:R-:W-:Y:S01]  /*15360*/  @!PT LDS RZ, [RZ] ;  /* 0x00000000fffff984 */ /* 0x000fe20000000800 */
[----:B------:R-:W-:Y:S01]  /*15370*/  @!PT LDS RZ, [RZ] ;  /* 0x00000000fffff984 */ /* 0x000fe20000000800 */
[----:B------:R-:W-:Y:S01]  /*15380*/  @!PT LDS RZ, [RZ] ;  /* 0x00000000fffff984 */ /* 0x000fe20000000800 */
[----:B------:R1:W-:Y:S04]  /*15390*/  LDGSTS.E [R186+-0x78000], [R184.64], P2 ;  /* 0x88000000b8ba7fae */ /* 0x0003e8000912184c */
[----:B------:R1:W-:Y:S02]  /*153a0*/  LDGSTS.E [R24+-0x77c00], [R80.64], P0 ;  /* 0x8840000050187fae */ /* 0x0003e4000812184c */
[----:B-1----:R-:W-:-:S02]  /*153b0*/  IMAD.WIDE R24, R0, 0x4, R168 ;  /* 0x0000000400187825 */ /* 0x002fc400078e02a8 */
[----:B------:R-:W2:Y:S01]  /*153c0*/  LDL.LU.64 R168, [R1+0x4e8] ;  /* 0x0004e80001a87983 */ /* 0x000ea20000300a00 */
[C---:B----4-:R-:W-:Y:S02]  /*153d0*/  IADD3 R81, R189.reuse, 0x100000, RZ ;  /* 0x00100000bd517810 */ /* 0x050fe40007ffe0ff */
[----:B------:R-:W-:Y:S02]  /*153e0*/  IADD3 R80, R189, 0x100000, RZ ;  /* 0x00100000bd507810 */ /* 0x000fe40007ffe0ff */
[C---:B------:R-:W-:Y:S01]  /*153f0*/  LOP3.LUT R252, R191.reuse, 0x14, RZ, 0xfc, !PT ;  /* 0x00000014bffc7812 */ /* 0x040fe200078efcff */
[----:B------:R2:W-:Y:S03]  /*15400*/  LDGSTS.E [R81+-0x77800], [R120.64], P1 ;  /* 0x8880000078517fae */ /* 0x0005e6000892184c */
[----:B------:R-:W-:Y:S01]  /*15410*/  ISETP.GE.AND P5, PT, R252, UR4, PT ;  /* 0x00000004fc007c0c */ /* 0x000fe2000bfa6270 */
[----:B------:R2:W-:Y:S01]  /*15420*/  LDGSTS.E [R80+-0x77400], [R88.64], P6 ;  /* 0x88c0000058507fae */ /* 0x0005e2000b12184c */
[----:B------:R-:W-:-:S03]  /*15430*/  LOP3.LUT R252, R191, 0x1c, RZ, 0xfc, !PT ;  /* 0x0000001cbffc7812 */ /* 0x000fc600078efcff */
[----:B------:R1:W-:Y:S01]  /*15440*/  STL.64 [R1+0x508], R24 ;  /* 0x0005081801007387 */ /* 0x0003e20000100a00 */
[----:B---3--:R-:W-:Y:S02]  /*15450*/  LOP3.LUT R190, R191, 0x18, RZ, 0xfc, !PT ;  /* 0x00000018bfbe7812 */ /* 0x008fe400078efcff */
[----:B------:R-:W-:Y:S02]  /*15460*/  SEL R186, RZ, 0x4, P5 ;  /* 0x00000004ffba7807 */ /* 0x000fe40002800000 */
[----:B------:R-:W-:Y:S02]  /*15470*/  ISETP.GE.AND P5, PT, R252, UR4, PT ;  /* 0x00000004fc007c0c */ /* 0x000fe4000bfa6270 */
[----:B------:R-:W-:Y:S02]  /*15480*/  ISETP.GE.AND P2, PT, R190, UR4, PT ;  /* 0x00000004be007c0c */ /* 0x000fe4000bf46270 */
[----:B------:R-:W-:Y:S02]  /*15490*/  SEL R186, R186, RZ, P3 ;  /* 0x000000ffbaba7207 */ /* 0x000fe40001800000 */
[----:B------:R-:W-:-:S02]  /*154a0*/  SEL R252, RZ, 0x4, P5 ;  /* 0x00000004fffc7807 */ /* 0x000fc40002800000 */
[----:B------:R-:W-:Y:S02]  /*154b0*/  SEL R190, RZ, 0x4, P2 ;  /* 0x00000004ffbe7807 */ /* 0x000fe40001000000 */
[----:B------:R-:W-:Y:S02]  /*154c0*/  ISETP.NE.U32.AND P2, PT, R186, RZ, PT ;  /* 0x000000ffba00720c */ /* 0x000fe40003f45070 */
[----:B------:R-:W-:Y:S02]  /*154d0*/  SEL R186, R252, RZ, P3 ;  /* 0x000000fffcba7207 */ /* 0x000fe40001800000 */
[----:B------:R-:W-:-:S05]  /*154e0*/  IADD3 R252, R189, 0x100000, RZ ;  /* 0x00100000bdfc7810 */ /* 0x000fca0007ffe0ff */
[----:B------:R1:W-:Y:S02]  /*154f0*/  LDGSTS.E [R252+-0x77000], [R24.64], P4 ;  /* 0x8900000018fc7fae */ /* 0x0003e4000a12184c */
[----:B-1----:R-:W-:Y:S01]  /*15500*/  IADD3 R24, R189, 0x100000, RZ ;  /* 0x00100000bd187810 */ /* 0x002fe20007ffe0ff */
[C---:B--2---:R-:W-:Y:S02]  /*15510*/  IMAD.WIDE R80, R0.reuse, 0x4, R214 ;  /* 0x0000000400507825 */ /* 0x044fe400078e02d6 */
[----:B------:R-:W2:Y:S04]  /*15520*/  LDL.LU.64 R214, [R1+0x4e0] ;  /* 0x0004e00001d67983 */ /* 0x000ea80000300a00 */
[----:B------:R1:W-:Y:S01]  /*15530*/  STL.64 [R1+0x500], R80 ;  /* 0x0005005001007387 */ /* 0x0003e20000100a00 */
[----:B------:R-:W-:-:S03]  /*15540*/  IMAD.WIDE R120, R0, 0x4, R144 ;  /* 0x0000000400787825 */ /* 0x000fc600078e0290 */
[----:B------:R-:W3:Y:S04]  /*15550*/  LDL.LU.64 R144, [R1+0x4d8] ;  /* 0x0004d80001907983 */ /* 0x000ee80000300a00 */
[----:B------:R-:W-:Y:S01]  /*15560*/  STL.64 [R1+0x4f8], R120 ;  /* 0x0004f87801007387 */ /* 0x000fe20000100a00 */
[----:B------:R-:W-:-:S03]  /*15570*/  IMAD.WIDE R88, R0, 0x4, R198 ;  /* 0x0000000400587825 */ /* 0x000fc600078e02c6 */
[----:B------:R-:W4:Y:S04]  /*15580*/  LDL.LU.64 R198, [R1+0x4d0] ;  /* 0x0004d00001c67983 */ /* 0x000f280000300a00 */
[----:B------:R1:W-:Y:S04]  /*15590*/  LDGSTS.E [R24+-0x76c00], [R80.64], P2 ;  /* 0x8940000050187fae */ /* 0x0003e8000912184c */
[----:B------:R-:W-:Y:S01]  /*155a0*/  STL.64 [R1+0x4f0], R88 ;  /* 0x0004f05801007387 */ /* 0x000fe20000100a00 */
[----:B-1----:R-:W-:-:S03]  /*155b0*/  IMAD.WIDE R24, R0, 0x4, R168 ;  /* 0x0000000400187825 */ /* 0x002fc600078e02a8 */
[----:B------:R-:W4:Y:S01]  /*155c0*/  LDL.LU.64 R168, [R1+0x4c8] ;  /* 0x0004c80001a87983 */ /* 0x000f220000300a00 */
[----:B------:R-:W-:Y:S02]  /*155d0*/  LOP3.LUT R185, R191, 0x20, RZ, 0xfc, !PT ;  /* 0x00000020bfb97812 */ /* 0x000fe400078efcff */
[----:B------:R-:W-:Y:S02]  /*155e0*/  SEL R190, R190, RZ, P3 ;  /* 0x000000ffbebe7207 */ /* 0x000fe40001800000 */
[----:B------:R-:W-:Y:S02]  /*155f0*/  ISETP.GE.AND P5, PT, R185, UR4, PT ;  /* 0x00000004b9007c0c */ /* 0x000fe4000bfa6270 */
[----:B------:R-:W-:Y:S02]  /*15600*/  ISETP.NE.U32.AND P0, PT, R190, RZ, PT ;  /* 0x000000ffbe00720c */ /* 0x000fe40003f05070 */
[----:B------:R-:W-:Y:S02]  /*15610*/  SEL R190, RZ, 0x4, P5 ;  /* 0x00000004ffbe7807 */ /* 0x000fe40002800000 */
[----:B------:R-:W-:-:S02]  /*15620*/  ISETP.NE.U32.AND P5, PT, R186, RZ, PT ;  /* 0x000000ffba00720c */ /* 0x000fc40003fa5070 */
[C---:B------:R-:W-:Y:S02]  /*15630*/  IADD3 R81, R189.reuse, 0x100000, RZ ;  /* 0x00100000bd517810 */ /* 0x040fe40007ffe0ff */
[----:B------:R-:W-:Y:S02]  /*15640*/  IADD3 R80, R189, 0x100000, RZ ;  /* 0x00100000bd507810 */ /* 0x000fe40007ffe0ff */
[----:B------:R-:W-:Y:S01]  /*15650*/  LOP3.LUT R185, R191, 0x24, RZ, 0xfc, !PT ;  /* 0x00000024bfb97812 */ /* 0x000fe200078efcff */
[----:B------:R1:W-:Y:S01]  /*15660*/  STL.64 [R1+0x4e8], R24 ;  /* 0x0004e81801007387 */ /* 0x0003e20000100a00 */
[----:B------:R-:W-:-:S03]  /*15670*/  SEL R186, R190, RZ, P3 ;  /* 0x000000ffbeba7207 */ /* 0x000fc60001800000 */
[----:B------:R2:W-:Y:S01]  /*15680*/  LDGSTS.E [R81+-0x76800], [R120.64], P0 ;  /* 0x8980000078517fae */ /* 0x0005e2000812184c */
[----:B------:R-:W-:-:S03]  /*15690*/  ISETP.GE.AND P1, PT, R185, UR4, PT ;  /* 0x00000004b9007c0c */ /* 0x000fc6000bf26270 */
[----:B------:R2:W-:Y:S01]  /*156a0*/  LDGSTS.E [R80+-0x76400], [R88.64], P5 ;  /* 0x89c0000058507fae */ /* 0x0005e2000a92184c */
[C---:B------:R-:W-:Y:S02]  /*156b0*/  LOP3.LUT R185, R191.reuse, 0x2c, RZ, 0xfc, !PT ;  /* 0x0000002cbfb97812 */ /* 0x040fe400078efcff */
[----:B------:R-:W-:Y:S02]  /*156c0*/  ISETP.NE.U32.AND P6, PT, R186, RZ, PT ;  /* 0x000000ffba00720c */ /* 0x000fe40003fc5070 */
[----:B------:R-:W-:Y:S02]  /*156d0*/  LOP3.LUT R184, R191, 0x28, RZ, 0xfc, !PT ;  /* 0x00000028bfb87812 */ /* 0x000fe400078efcff */
[----:B------:R-:W-:Y:S02]  /*156e0*/  SEL R186, RZ, 0x4, P1 ;  /* 0x00000004ffba7807 */ /* 0x000fe40000800000 */
[----:B------:R-:W-:Y:S02]  /*156f0*/  ISETP.GE.AND P4, PT, R185, UR4, PT ;  /* 0x00000004b9007c0c */ /* 0x000fe4000bf86270 */
[----:B------:R-:W-:-:S02]  /*15700*/  ISETP.GE.AND P1, PT, R184, UR4, PT ;  /* 0x00000004b8007c0c */ /* 0x000fc4000bf26270 */
[----:B------:R-:W-:Y:S02]  /*15710*/  SEL R186, R186, RZ, P3 ;  /* 0x000000ffbaba7207 */ /* 0x000fe40001800000 */
[----:B------:R-:W-:Y:S02]  /*15720*/  SEL R252, RZ, 0x4, P4 ;  /* 0x00000004fffc7807 */ /* 0x000fe40002000000 */
        /* <DEDUP_REMOVED lines=9> */
[----:B---3--:R-:W-:-:S03]  /*157c0*/  IMAD.WIDE R120, R0, 0x4, R144 ;  /* 0x0000000400787825 */ /* 0x008fc600078e0290 */
[----:B------:R-:W3:Y:S04]  /*157d0*/  LDL.LU.64 R144, [R1+0x4b8] ;  /* 0x0004b80001907983 */ /* 0x000ee80000300a00 */
[----:B------:R-:W-:Y:S01]  /*157e0*/  STL.64 [R1+0x4d8], R120 ;  /* 0x0004d87801007387 */ /* 0x000fe20000100a00 */
[----:B----4-:R-:W-:-:S03]  /*157f0*/  IMAD.WIDE R88, R0, 0x4, R198 ;  /* 0x0000000400587825 */ /* 0x010fc600078e02c6 */
        /* <DEDUP_REMOVED lines=10> */
[----:B------:R-:W-:-:S02]  /*158a0*/  LOP3.LUT R185, R191, 0x34, RZ, 0xfc, !PT ;  /* 0x00000034bfb97812 */ /* 0x000fc400078efcff */
[----:B------:R-:W-:Y:S02]  /*158b0*/  ISETP.NE.U32.AND P4, PT, R186, RZ, PT ;  /* 0x000000ffba00720c */ /* 0x000fe40003f85070 */
[----:B------:R-:W-:Y:S02]  /*158c0*/  SEL R186, R190, RZ, P3 ;  /* 0x000000ffbeba7207 */ /* 0x000fe40001800000 */
[----:B------:R-:W-:Y:S02]  /*158d0*/  ISETP.GE.AND P0, PT, R185, UR4, PT ;  /* 0x00000004b9007c0c */ /* 0x000fe4000bf06270 */
[----:B------:R-:W-:Y:S02]  /*158e0*/  LOP3.LUT R184, R191, 0x38, RZ, 0xfc, !PT ;  /* 0x00000038bfb87812 */ /* 0x000fe400078efcff */
[----:B------:R-:W-:Y:S02]  /*158f0*/  ISETP.NE.U32.AND P5, PT, R186, RZ, PT ;  /* 0x000000ffba00720c */ /* 0x000fe40003fa5070 */
[----:B------:R-:W-:-:S02]  /*15900*/  SEL R186, RZ, 0x4, P0 ;  /* 0x00000004ffba7807 */ /* 0x000fc40000000000 */
[----:B------:R-:W-:Y:S02]  /*15910*/  LOP3.LUT R185, R191, 0x3c, RZ, 0xfc, !PT ;  /* 0x0000003cbfb97812 */ /* 0x000fe400078efcff */
[----:B------:R-:W-:Y:S02]  /*15920*/  ISETP.GE.AND P0, PT, R184, UR4, PT ;  /* 0x00000004b8007c0c */ /* 0x000fe4000bf06270 */
[C---:B------:R-:W-:Y:S02]  /*15930*/  IADD3 R81, R189.reuse, 0x100000, RZ ;  /* 0x00100000bd517810 */ /* 0x040fe40007ffe0ff */
[----:B------:R-:W-:Y:S02]  /*15940*/  IADD3 R80, R189, 0x100000, RZ ;  /* 0x00100000bd507810 */ /* 0x000fe40007ffe0ff */
[----:B------:R-:W-:Y:S01]  /*15950*/  ISETP.GE.AND P6, PT, R185, UR4, PT ;  /* 0x00000004b9007c0c */ /* 0x000fe2000bfc6270 */
[----:B------:R2:W-:Y:S01]  /*15960*/  LDGSTS.E [R81+-0x75800], [R120.64], P2 ;  /* 0x8a80000078517fae */ /* 0x0005e2000912184c */
[----:B------:R-:W-:-:S02]  /*15970*/  SEL R190, RZ, 0x4, P0 ;  /* 0x00000004ffbe7807 */ /* 0x000fc40000000000 */
[----:B------:R-:W-:Y:S01]  /*15980*/  LOP3.LUT R185, R191, 0x40, RZ, 0xfc, !PT ;  /* 0x00000040bfb97812 */ /* 0x000fe200078efcff */
[----:B------:R2:W-:Y:S01]  /*15990*/  LDGSTS.E [R80+-0x75400], [R88.64], P4 ;  /* 0x8ac0000058507fae */ /* 0x0005e2000a12184c */
[----:B------:R-:W-:Y:S02]  /*159a0*/  SEL R186, R186, RZ, P3 ;  /* 0x000000ffbaba7207 */ /* 0x000fe40001800000 */
[----:B------:R-:W-:Y:S01]  /*159b0*/  SEL R252, RZ, 0x4, P6 ;  /* 0x00000004fffc7807 */ /* 0x000fe20003000000 */
[----:B------:R1:W-:Y:S01]  /*159c0*/  STL.64 [R1+0x4c8], R24 ;  /* 0x0004c81801007387 */ /* 0x0003e20000100a00 */
[----:B------:R-:W-:Y:S02]  /*159d0*/  SEL R190, R190, RZ, P3 ;  /* 0x000000ffbebe7207 */ /* 0x000fe40001800000 */
[----:B------:R-:W-:Y:S02]  /*159e0*/  ISETP.GE.AND P6, PT, R185, UR4, PT ;  /* 0x00000004b9007c0c */ /* 0x000fe4000bfc6270 */
[----:B------:R-:W-:-:S02]  /*159f0*/  ISETP.NE.U32.AND P0, PT, R186, RZ, PT ;  /* 0x000000ffba00720c */ /* 0x000fc40003f05070 */
[----:B------:R-:W-:Y:S02]  /*15a00*/  SEL R186, R252, RZ, P3 ;  /* 0x000000fffcba7207 */ /* 0x000fe40001800000 */
[----:B------:R-:W-:Y:S02]  /*15a10*/  ISETP.NE.U32.AND P1, PT, R190, RZ, PT ;  /* 0x000000ffbe00720c */ /* 0x000fe40003f25070 */
[----:B------:R-:W-:Y:S02]  /*15a20*/  SEL R190, RZ, 0x4, P6 ;  /* 0x00000004ffbe7807 */ /* 0x000fe40003000000 */
[----:B------:R-:W-:Y:S02]  /*15a30*/  LOP3.LUT R185, R191, 0x44, RZ, 0xfc, !PT ;  /* 0x00000044bfb97812 */ /* 0x000fe400078efcff */
[----:B------:R-:W-:Y:S02]  /*15a40*/  ISETP.NE.U32.AND P6, PT, R186, RZ, PT ;  /* 0x000000ffba00720c */ /* 0x000fe40003fc5070 */
[----:B------:R-:W-:-:S02]  /*15a50*/  SEL R186, R190, RZ, P3 ;  /* 0x000000ffbeba7207 */ /* 0x000fc40001800000 */
[----:B------:R-:W-:Y:S02]  /*15a60*/  ISETP.GE.AND P2, PT, R185, UR4, PT ;  /* 0x00000004b9007c0c */ /* 0x000fe4000bf46270 */
[----:B------:R-:W-:Y:S02]  /*15a70*/  LOP3.LUT R184, R191, 0x48, RZ, 0xfc, !PT ;  /* 0x00000048bfb87812 */ /* 0x000fe400078efcff */
[----:B------:R-:W-:Y:S02]  /*15a80*/  IADD3 R252, R189, 0x100000, RZ ;  /* 0x00100000bdfc7810 */ /* 0x000fe40007ffe0ff */
[----:B------:R-:W-:Y:S02]  /*15a90*/  ISETP.NE.U32.AND P4, PT, R186, RZ, PT ;  /* 0x000000ffba00720c */ /* 0x000fe40003f85070 */
[----:B------:R-:W-:Y:S01]  /*15aa0*/  SEL R186, RZ, 0x4, P2 ;  /* 0x00000004ffba7807 */ /* 0x000fe20001000000 */
[----:B------:R1:W-:Y:S01]  /*15ab0*/  LDGSTS.E [R252+-0x75000], [R24.64], P5 ;  /* 0x8b00000018fc7fae */ /* 0x0003e2000a92184c */
[----:B------:R-:W-:-:S02]  /*15ac0*/  LOP3.LUT R185, R191, 0x4c, RZ, 0xfc, !PT ;  /* 0x0000004cbfb97812 */ /* 0x000fc400078efcff */
[----:B------:R-:W-:Y:S02]  /*15ad0*/  ISETP.GE.AND P2, PT, R184, UR4, PT ;  /* 0x00000004b8007c0c */ /* 0x000fe4000bf46270 */
[----:B------:R-:W-:Y:S02]  /*15ae0*/  ISETP.GE.AND P5, PT, R185, UR4, PT ;  /* 0x00000004b9007c0c */ /* 0x000fe4000bfa6270 */
[----:B------:R-:W-:Y:S02]  /*15af0*/  SEL R190, RZ, 0x4, P2 ;  /* 0x00000004ffbe7807 */ /* 0x000fe40001000000 */
[----:B------:R-:W-:Y:S02]  /*15b00*/  LOP3.LUT R185, R191, 0x50, RZ, 0xfc, !PT ;  /* 0x00000050bfb97812 */ /* 0x000fe400078efcff */
[----:B-1----:R-:W-:Y:S02]  /*15b10*/  IADD3 R24, R189, 0x100000, RZ ;  /* 0x00100000bd187810 */ /* 0x002fe40007ffe0ff */
[----:B------:R-:W-:-:S02]  /*15b20*/  SEL R186, R186, RZ, P3 ;  /* 0x000000ffbaba7207 */ /* 0x000fc40001800000 */
[----:B------:R-:W-:Y:S02]  /*15b30*/  SEL R252, RZ, 0x4, P5 ;  /* 0x00000004fffc7807 */ /* 0x000fe40002800000 */
[----:B------:R-:W-:Y:S02]  /*15b40*/  SEL R190, R190, RZ, P3 ;  /* 0x000000ffbebe7207 */ /* 0x000fe40001800000 */
[----:B------:R-:W-:Y:S02]  /*15b50*/  ISETP.GE.AND P5, PT, R185, UR4, PT ;  /* 0x00000004b9007c0c */ /* 0x000fe4000bfa6270 */
[----:B------:R-:W-:Y:S02]  /*15b60*/  ISETP.NE.U32.AND P2, PT, R186, RZ, PT ;  /* 0x000000ffba00720c */ /* 0x000fe40003f45070 */
[----:B------:R-:W-:Y:S02]  /*15b70*/  SEL R186, R252, RZ, P3 ;  /* 0x000000fffcba7207 */ /* 0x000fe40001800000 */
[----:B------:R-:W-:-:S02]  /*15b80*/  LOP3.LUT R185, R191, 0x54, RZ, 0xfc, !PT ;  /* 0x00000054bfb97812 */ /* 0x000fc400078efcff */
[----:B------:R-:W-:Y:S02]  /*15b90*/  IADD3 R252, R189, 0x100000, RZ ;  /* 0x00100000bdfc7810 */ /* 0x000fe40007ffe0ff */
[----:B------:R-:W-:Y:S01]  /*15ba0*/  LOP3.LUT R184, R191, 0x58, RZ, 0xfc, !PT ;  /* 0x00000058bfb87812 */ /* 0x000fe200078efcff */
        /* <DEDUP_REMOVED lines=8> */
[----:B------:R1:W-:Y:S01]  /*15c30*/  LDGSTS.E [R24+-0x74c00], [R80.64], P0 ;  /* 0x8b40000050187fae */ /* 0x0003e2000812184c */
[----:B------:R-:W-:Y:S02]  /*15c40*/  ISETP.NE.U32.AND P0, PT, R190, RZ, PT ;  /* 0x000000ffbe00720c */ /* 0x000fe40003f05070 */
[----:B------:R-:W-:Y:S01]  /*15c50*/  SEL R190, RZ, 0x4, P5 ;  /* 0x00000004ffbe7807 */ /* 0x000fe20002800000 */
[----:B------:R-:W-:Y:S01]  /*15c60*/  STL.64 [R1+0x480], R88 ;  /* 0x0004805801007387 */ /* 0x000fe20000100a00 */
[----:B------:R-:W-:Y:S02]  /*15c70*/  ISETP.NE.U32.AND P5, PT, R186, RZ, PT ;  /* 0x000000ffba00720c */ /* 0x000fe40003fa5070 */
[----:B-1----:R-:W-:-:S02]  /*15c80*/  IADD3 R81, R189, 0x100000, RZ ;  /* 0x00100000bd517810 */ /* 0x002fc40007ffe0ff */
[----:B------:R-:W-:Y:S02]  /*15c90*/  IADD3 R80, R189, 0x100000, RZ ;  /* 0x00100000bd507810 */ /* 0x000fe40007ffe0ff */
[----:B------:R-:W-:Y:S01]  /*15ca0*/  SEL R186, R190, RZ, P3 ;  /* 0x000000ffbeba7207 */ /* 0x000fe20001800000 */
[----:B------:R2:W-:Y:S01]  /*15cb0*/  LDGSTS.E [R81+-0x74800], [R120.64], P1 ;  /* 0x8b80000078517fae */ /* 0x0005e2000892184c */
[----:B------:R-:W-:Y:S02]  /*15cc0*/  ISETP.GE.AND P1, PT, R185, UR4, PT ;  /* 0x00000004b9007c0c */ /* 0x000fe4000bf26270 */
[----:B------:R-:W-:Y:S01]  /*15cd0*/  LOP3.LUT R185, R191, 0x5c, RZ, 0xfc, !PT ;  /* 0x0000005cbfb97812 */ /* 0x000fe200078efcff */
[----:B------:R2:W-:Y:S01]  /*15ce0*/  LDGSTS.E [R80+-0x74400], [R88.64], P6 ;  /* 0x8bc0000058507fae */ /* 0x0005e2000b12184c */
[----:B------:R-:W-:Y:S02]  /*15cf0*/  ISETP.NE.U32.AND P6, PT, R186, RZ, PT ;  /* 0x000000ffba00720c */ /* 0x000fe40003fc5070 */
[----:B------:R-:W-:-:S02]  /*15d00*/  SEL R186, RZ, 0x4, P1 ;  /* 0x00000004ffba7807 */ /* 0x000fc40000800000 */
[----:B------:R-:W-:Y:S01]  /*15d10*/  ISETP.GE.AND P1, PT, R184, UR4, PT ;  /* 0x00000004b8007c0c */ /* 0x000fe2000bf26270 */
[----:B------:R-:W-:Y:S02]  /*15d20*/  IMAD.WIDE R24, R0, 0x4, R168 ;  /* 0x0000000400187825 */ /* 0x000fe400078e02a8 */
[----:B------:R-:W4:Y:S04]  /*15d30*/  LDL.LU.64 R168, [R1+0x458] ;  /* 0x0004580001a87983 */ /* 0x000f280000300a00 */
[----:B------:R1:W-:Y:S01]  /*15d40*/  LDGSTS.E [R252+-0x74000], [R24.64], P4 ;  /* 0x8c00000018fc7fae */ /* 0x0003e2000a12184c */
[----:B------:R-:W-:-:S03]  /*15d50*/  ISETP.GE.AND P4, PT, R185, UR4, PT ;  /* 0x00000004b9007c0c */ /* 0x000fc6000bf86270 */
[----:B------:R1:W-:Y:S04]  /*15d60*/  STL.64 [R1+0x478], R24 ;  /* 0x0004781801007387 */ /* 0x0003e80000100a00 */
[----:B------:R-:W4:Y:S01]  /*15d70*/  LDL.LU.64 R184, [R1+0x450] ;  /* 0x0004500001b87983 */ /* 0x000f220000300a00 */
[----:B-1----:R-:W-:Y:S02]  /*15d80*/  SEL R252, RZ, 0x4, P4 ;  /* 0x00000004fffc7807 */ /* 0x002fe40002000000 */
[----:B------:R-:W-:Y:S02]  /*15d90*/  IADD3 R24, R189, 0x100000, RZ ;  /* 0x00100000bd187810 */ /* 0x000fe40007ffe0ff */
[----:B------:R-:W-:Y:S02]  /*15da0*/  SEL R190, RZ, 0x4, P1 ;  /* 0x00000004ffbe7807 */ /* 0x000fe40000800000 */
[----:B------:R-:W-:-:S02]  /*15db0*/  SEL R186, R186, RZ, P3 ;  /* 0x000000ffbaba7207 */ /* 0x000fc40001800000 */
[----:B------:R-:W-:Y:S02]  /*15dc0*/  SEL R190, R190, RZ, P3 ;  /* 0x000000ffbebe7207 */ /* 0x000fe40001800000 */
[----:B------:R-:W-:Y:S02]  /*15dd0*/  ISETP.NE.U32.AND P1, PT, R186, RZ, PT ;  /* 0x000000ffba00720c */ /* 0x000fe40003f25070 */
[----:B------:R-:W-:Y:S02]  /*15de0*/  SEL R186, R252, RZ, P3 ;  /* 0x000000fffcba7207 */ /* 0x000fe40001800000 */
[----:B------:R-:W-:Y:S01]  /*15df0*/  IADD3 R252, R189, 0x100000, RZ ;  /* 0x00100000bdfc7810 */ /* 0x000fe20007ffe0ff */
[----:B--2---:R-:W-:Y:S01]  /*15e00*/  IMAD.WIDE R80, R0, 0x4, R214 ;  /* 0x0000000400507825 */ /* 0x004fe200078e02d6 */
[----:B------:R-:W-:-:S04]  /*15e10*/  LOP3.LUT R215, R191, 0x60, RZ, 0xfc, !PT ;  /* 0x00000060bfd77812 */ /* 0x000fc800078efcff */
[----:B------:R1:W-:Y:S01]  /*15e20*/  STL.64 [R1+0x470], R80 ;  /* 0x0004705001007387 */ /* 0x0003e20000100a00 */
[----:B------:R-:W-:Y:S01]  /*15e30*/  ISETP.GE.AND P4, PT, R215, UR4, PT ;  /* 0x00000004d7007c0c */ /* 0x000fe2000bf86270 */
[C---:B---3--:R-:W-:Y:S02]  /*15e40*/  IMAD.WIDE R120, R0.reuse, 0x4, R144 ;  /* 0x0000000400787825 */ /* 0x048fe400078e0290 */
[----:B------:R-:W2:Y:S04]  /*15e50*/  LDL.LU.64 R214, [R1+0x448] ;  /* 0x0004480001d67983 */ /* 0x000ea80000300a00 */
[----:B------:R-:W3:Y:S01]  /*15e60*/  LDL.LU.64 R144, [R1+0x440] ;  /* 0x0004400001907983 */ /* 0x000ee20000300a00 */
[----:B----4-:R-:W-:-:S03]  /*15e70*/  IMAD.WIDE R88, R0, 0x4, R198 ;  /* 0x0000000400587825 */ /* 0x010fc600078e02c6 */
[----:B------:R-:W-:Y:S04]  /*15e80*/  STL.64 [R1+0x468], R120 ;  /* 0x0004687801007387 */ /* 0x000fe80000100a00 */
[----:B------:R-:W4:Y:S04]  /*15e90*/  LDL.LU.64 R198, [R1+0x438] ;  /* 0x0004380001c67983 */ /* 0x000f280000300a00 */
[----:B------:R1:W-:Y:S01]  /*15ea0*/  LDGSTS.E [R24+-0x73c00], [R80.64], P2 ;  /* 0x8c40000050187fae */ /* 0x0003e2000912184c */
[----:B------:R-:W-:Y:S02]  /*15eb0*/  ISETP.NE.U32.AND P2, PT, R190, RZ, PT ;  /* 0x000000ffbe00720c */ /* 0x000fe40003f45070 */
[----:B------:R-:W-:-:S02]  /*15ec0*/  SEL R190, RZ, 0x4, P4 ;  /* 0x00000004ffbe7807 */ /* 0x000fc40002000000 */
[C---:B-1----:R-:W-:Y:S02]  /*15ed0*/  IADD3 R81, R189.reuse, 0x100000, RZ ;  /* 0x00100000bd517810 */ /* 0x042fe40007ffe0ff */
[----:B------:R-:W-:-:S03]  /*15ee0*/  IADD3 R80, R189, 0x100000, RZ ;  /* 0x00100000bd507810 */ /* 0x000fc60007ffe0ff */
[----:B------:R1:W-:Y:S01]  /*15ef0*/  LDGSTS.E [R81+-0x73800], [R120.64], P0 ;  /* 0x8c80000078517fae */ /* 0x0003e2000812184c */
[----:B------:R-:W-:-:S03]  /*15f00*/  ISETP.NE.U32.AND P4, PT, R186, RZ, PT ;  /* 0x000000ffba00720c */ /* 0x000fc60003f85070 */
[----:B------:R1:W-:Y:S01]  /*15f10*/  LDGSTS.E [R80+-0x73400], [R88.64], P5 ;  /* 0x8cc0000058507fae */ /* 0x0003e2000a92184c */
[----:B------:R-:W-:Y:S01]  /*15f20*/  SEL R186, R190, RZ, P3 ;  /* 0x000000ffbeba7207 */ /* 0x000fe20001800000 */
[----:B------:R-:W-:Y:S01]  /*15f30*/  IMAD.WIDE R24, R0, 0x4, R168 ;  /* 0x0000000400187825 */ /* 0x000fe200078e02a8 */
[----:B------:R-:W-:-:S04]  /*15f40*/  LOP3.LUT R169, R191, 0x64, RZ, 0xfc, !PT ;  /* 0x00000064bfa97812 */ /* 0x000fc800078efcff */
[----:B------:R-:W-:Y:S01]  /*15f50*/  ISETP.GE.AND P0, PT, R169, UR4, PT ;  /* 0x00000004a9007c0c */ /* 0x000fe2000bf06270 */
[----:B------:R1:W-:Y:S01]  /*15f60*/  LDGSTS.E [R252+-0x73000], [R24.64], P6 ;  /* 0x8d00000018fc7fae */ /* 0x0003e2000b12184c */
[C---:B------:R-:W-:Y:S02]  /*15f70*/  LOP3.LUT R169, R191.reuse, 0x6c, RZ, 0xfc, !PT ;  /* 0x0000006cbfa97812 */ /* 0x040fe400078efcff */
[----:B------:R-:W-:Y:S02]  /*15f80*/  LOP3.LUT R168, R191, 0x68, RZ, 0xfc, !PT ;  /* 0x00000068bfa87812 */ /* 0x000fe400078efcff */
[----:B------:R-:W-:Y:S01]  /*15f90*/  ISETP.GE.AND P6, PT, R169, UR4, PT ;  /* 0x00000004a9007c0c */ /* 0x000fe2000bfc6270 */
[----:B-1----:R-:W-:Y:S01]  /*15fa0*/  IMAD.WIDE R80, R0, 0x4, R184 ;  /* 0x0000000400507825 */ /* 0x002fe200078e02b8 */
[----:B------:R-:W-:Y:S01]  /*15fb0*/  LOP3.LUT R169, R191, 0x70, RZ, 0xfc, !PT ;  /* 0x00000070bfa97812 */ /* 0x000fe200078efcff */
[----:B------:R-:W-:Y:S01]  /*15fc0*/  STL.64 [R1+0x460], R88 ;  /* 0x0004605801007387 */ /* 0x000fe20000100a00 */
[----:B------:R-:W-:-:S02]  /*15fd0*/  ISETP.NE.U32.AND P5, PT, R186, RZ, PT ;  /* 0x000000ffba00720c */ /* 0x000fc40003fa5070 */
[----:B------:R-:W-:Y:S01]  /*15fe0*/  SEL R186, RZ, 0x4, P0 ;  /* 0x00000004ffba7807 */ /* 0x000fe20000000000 */
[----:B------:R1:W-:Y:S01]  /*15ff0*/  STL.64 [R1+0x458], R24 ;  /* 0x0004581801007387 */ /* 0x0003e20000100a00 */
[----:B------:R-:W-:Y:S02]  /*16000*/  SEL R252, RZ, 0x4, P6 ;  /* 0x00000004fffc7807 */ /* 0x000fe40003000000 */
[----:B------:R-:W-:Y:S01]  /*16010*/  ISETP.GE.AND P0, PT, R168, UR4, PT ;  /* 0x00000004a8007c0c */ /* 0x000fe2000bf06270 */
[----:B------:R1:W-:Y:S01]  /*16020*/  STL.64 [R1+0x450], R80 ;  /* 0x0004505001007387 */ /* 0x0003e20000100a00 */
[----:B------:R-:W-:-:S03]  /*16030*/  ISETP.GE.AND P6, PT, R169, UR4, PT ;  /* 0x00000004a9007c0c */ /* 0x000fc6000bfc6270 */
[----:B------:R-:W4:Y:S01]  /*16040*/  LDL.LU.64 R168, [R1+0x430] ;  /* 0x0004300001a87983 */ /* 0x000f220000300a00 */
[----:B------:R-:W-:Y:S02]  /*16050*/  SEL R190, RZ, 0x4, P0 ;  /* 0x00000004ffbe7807 */ /* 0x000fe40000000000 */
[----:B------:R-:W-:Y:S02]  /*16060*/  SEL R186, R186, RZ, P3 ;  /* 0x000000ffbaba7207 */ /* 0x000fe40001800000 */
[----:B-1----:R-:W-:Y:S02]  /*16070*/  IADD3 R24, R189, 0x100000, RZ ;  /* 0x00100000bd187810 */ /* 0x002fe40007ffe0ff */
[----:B------:R-:W-:Y:S02]  /*16080*/  SEL R190, R190, RZ, P3 ;  /* 0x000000ffbebe7207 */ /* 0x000fe40001800000 */
[----:B------:R-:W-:Y:S01]  /*16090*/  ISETP.NE.U32.AND P0, PT, R186, RZ, PT ;  /* 0x000000ffba00720c */ /* 0x000fe20003f05070 */
[----:B------:R1:W-:Y:S01]  /*160a0*/  LDGSTS.E [R24+-0x72c00], [R80.64], P1 ;  /* 0x8d40000050187fae */ /* 0x0003e2000892184c */
[----:B------:R-:W-:-:S02]  /*160b0*/  SEL R186, R252, RZ, P3 ;  /* 0x000000fffcba7207 */ /* 0x000fc40001800000 */
[----:B------:R-:W-:Y:S02]  /*160c0*/  ISETP.NE.U32.AND P1, PT, R190, RZ, PT ;  /* 0x000000ffbe00720c */ /* 0x000fe40003f25070 */
[----:B------:R-:W-:Y:S02]  /*160d0*/  SEL R190, RZ, 0x4, P6 ;  /* 0x00000004ffbe7807 */ /* 0x000fe40003000000 */
[----:B------:R-:W-:Y:S02]  /*160e0*/  ISETP.NE.U32.AND P6, PT, R186, RZ, PT ;  /* 0x000000ffba00720c */ /* 0x000fe40003fc5070 */
[C---:B-1----:R-:W-:Y:S02]  /*160f0*/  IADD3 R81, R189.reuse, 0x100000, RZ ;  /* 0x00100000bd517810 */ /* 0x042fe40007ffe0ff */
[----:B------:R-:W-:Y:S02]  /*16100*/  IADD3 R80, R189, 0x100000, RZ ;  /* 0x00100000bd507810 */ /* 0x000fe40007ffe0ff */
[----:B------:R-:W-:-:S02]  /*16110*/  SEL R186, R190, RZ, P3 ;  /* 0x000000ffbeba7207 */ /* 0x000fc40001800000 */
[----:B------:R-:W-:Y:S01]  /*16120*/  IADD3 R252, R189, 0x100000, RZ ;  /* 0x00100000bdfc7810 */ /* 0x000fe20007ffe0ff */
[----:B--2---:R-:W-:-:S04]  /*16130*/  IMAD.WIDE R120, R0, 0x4, R214 ;  /* 0x0000000400787825 */ /* 0x004fc800078e02d6 */
[C---:B---3--:R-:W-:Y:S01]  /*16140*/  IMAD.WIDE R88, R0.reuse, 0x4, R144 ;  /* 0x0000000400587825 */ /* 0x048fe200078e0290 */
[----:B------:R-:W-:Y:S01]  /*16150*/  LOP3.LUT R145, R191, 0x74, RZ, 0xfc, !PT ;  /* 0x00000074bf917812 */ /* 0x000fe200078efcff */
[----:B------:R1:W-:Y:S03]  /*16160*/  LDGSTS.E [R81+-0x72800], [R120.64], P2 ;  /* 0x8d80000078517fae */ /* 0x0003e6000912184c */
[----:B------:R-:W-:Y:S01]  /*16170*/  ISETP.GE.AND P2, PT, R145, UR4, PT ;  /* 0x0000000491007c0c */ /* 0x000fe2000bf46270 */
[----:B----4-:R-:W-:Y:S01]  /*16180*/  IMAD.WIDE R24, R0, 0x4, R198 ;  /* 0x0000000400187825 */ /* 0x010fe200078e02c6 */
[----:B------:R-:W-:Y:S01]  /*16190*/  LOP3.LUT R199, R191, 0x78, RZ, 0xfc, !PT ;  /* 0x00000078bfc77812 */ /* 0x000fe200078efcff */
[----:B------:R-:W-:Y:S04]  /*161a0*/  STL.64 [R1+0x448], R120 ;  /* 0x0004487801007387 */ /* 0x000fe80000100a00 */
[----:B------:R2:W-:Y:S01]  /*161b0*/  LDGSTS.E [R80+-0x72400], [R88.64], P4 ;  /* 0x8dc0000058507fae */ /* 0x0005e2000a12184c */
[----:B------:R-:W-:-:S02]  /*161c0*/  ISETP.NE.U32.AND P4, PT, R186, RZ, PT ;  /* 0x000000ffba00720c */ /* 0x000fc40003f85070 */
[----:B------:R-:W-:Y:S01]  /*161d0*/  SEL R186, RZ, 0x4, P2 ;  /* 0x00000004ffba7807 */ /* 0x000fe20001000000 */
[----:B------:R-:W-:Y:S01]  /*161e0*/  STL.64 [R1+0x440], R88 ;  /* 0x0004405801007387 */ /* 0x000fe20000100a00 */
[----:B------:R-:W-:-:S03]  /*161f0*/  ISETP.GE.AND P2, PT, R199, UR4, PT ;  /* 0x00000004c7007c0c */ /* 0x000fc6000bf46270 */
[----:B------:R3:W-:Y:S04]  /*16200*/  STL.64 [R1+0x438], R24 ;  /* 0x0004381801007387 */ /* 0x0007e80000100a00 */
[----:B------:R-:W4:Y:S04]  /*16210*/  LDL.LU.64 R144, [R1+0x428] ;  /* 0x0004280001907983 */ /* 0x000f280000300a00 */
[----:B------:R-:W1:Y:S04]  /*16220*/  S2R R199, SR_TID.X ;  /* 0x0000000000c77919 */ /* 0x000e680000002100 */
[----:B------:R-:W4:Y:S04]  /*16230*/  LDL.LU.64 R128, [R1+0x420] ;  /* 0x0004200001807983 */ /* 0x000f280000300a00 */
[----:B------:R-:W4:Y:S04]  /*16240*/  LDL.LU.64 R152, [R1+0x418] ;  /* 0x0004180001987983 */ /* 0x000f280000300a00 */
[----:B------:R3:W-:Y:S04]  /*16250*/  LDGSTS.E [R252+-0x72000], [R24.64], P5 ;  /* 0x8e00000018fc7fae */ /* 0x0007e8000a92184c */
[----:B---3--:R-:W3:Y:S04]  /*16260*/  LDL.LU.64 R24, [R1+0x408] ;  /* 0x0004080001187983 */ /* 0x008ee80000300a00 */
[----:B--2---:R-:W2:Y:S01]  /*16270*/  LDL.LU.64 R88, [R1+0x400] ;  /* 0x0004000001587983 */ /* 0x004ea20000300a00 */
[----:B------:R-:W-:-:S02]  /*16280*/  LOP3.LUT R198, R191, 0x7c, RZ, 0xfc, !PT ;  /* 0x0000007cbfc67812 */ /* 0x000fc400078efcff */
[----:B-1----:R-:W-:Y:S01]  /*16290*/  LOP3.LUT R199, R199, 0x7f, RZ, 0xc0, !PT ;  /* 0x0000007fc7c77812 */ /* 0x002fe200078ec0ff */
[----:B------:R-:W2:Y:S01]  /*162a0*/  LDL.LU.64 R214, [R1+0x3e8] ;  /* 0x0003e80001d67983 */ /* 0x000ea20000300a00 */
[----:B------:R-:W-:Y:S02]  /*162b0*/  SEL R190, R186, RZ, P3 ;  /* 0x000000ffbabe7207 */ /* 0x000fe40001800000 */
[----:B------:R-:W-:Y:S02]  /*162c0*/  SEL R186, RZ, 0x4, P2 ;  /* 0x00000004ffba7807 */ /* 0x000fe40001000000 */
[----:B------:R-:W-:Y:S02]  /*162d0*/  ISETP.GE.AND P5, PT, R198, UR4, PT ;  /* 0x00000004c6007c0c */ /* 0x000fe4000bfa6270 */
[----:B------:R-:W-:Y:S01]  /*162e0*/  ISETP.GE.AND P2, PT, R199, UR4, PT ;  /* 0x00000004c7007c0c */ /* 0x000fe2000bf46270 */
[----:B------:R-:W-:Y:S02]  /*162f0*/  IMAD.WIDE R120, R0, 0x4, R168 ;  /* 0x0000000400787825 */ /* 0x000fe400078e02a8 */
[----:B------:R-:W2:Y:S04]  /*16300*/  LDL.LU.64 R168, [R1+0x3e0] ;  /* 0x0003e00001a87983 */ /* 0x000ea80000300a00 */
[----:B------:R-:W2:Y:S04]  /*16310*/  LDL.LU.64 R160, [R1+0x3d8] ;  /* 0x0003d80001a07983 */ /* 0x000ea80000300a00 */
[----:B------:R1:W-:Y:S04]  /*16320*/  STL.64 [R1+0x430], R120 ;  /* 0x0004307801007387 */ /* 0x0003e80000100a00 */
[----:B------:R-:W2:Y:S04]  /*16330*/  LDL.LU.64 R198, [R1+0x3c8] ;  /* 0x0003c80001c67983 */ /* 0x000ea80000300a00 */
[----:B------:R-:W2:Y:S01]  /*16340*/  LDL.LU.64 R184, [R1+0x3c0] ;  /* 0x0003c00001b87983 */ /* 0x000ea20000300a00 */
[----:B------:R-:W-:Y:S01]  /*16350*/  USHF.L.U32 UR7, UR7, 0x7, URZ ;  /* 0x0000000707077899 */ /* 0x000fe2000800063f */
[----:B------:R-:W-:-:S02]  /*16360*/  SEL R81, R186, RZ, P3 ;  /* 0x000000ffba517207 */ /* 0x000fc40001800000 */
[----:B------:R-:W-:Y:S01]  /*16370*/  SEL R252, RZ, 0x4, P5 ;  /* 0x00000004fffc7807 */ /* 0x000fe20002800000 */
[----:B------:R4:W-:Y:S01]  /*16380*/  LDGSTS.E [R80+-0x71c00], [R120.64], P0 ;  /* 0x8e40000078507fae */ /* 0x0009e2000812184c */
[----:B------:R-:W-:Y:S01]  /*16390*/  ISETP.NE.U32.AND P5, PT, R190, RZ, PT ;  /* 0x000000ffbe00720c */ /* 0x000fe20003fa5070 */
[----:B------:R-:W-:Y:S01]  /*163a0*/  IMAD.U32 R186, RZ, RZ, UR7 ;  /* 0x00000007ffba7e24 */ /* 0x000fe2000f8e00ff */
[----:B------:R-:W-:Y:S02]  /*163b0*/  SEL R190, RZ, 0x4, P2 ;  /* 0x00000004ffbe7807 */ /* 0x000fe40001000000 */
[----:B------:R-:W-:Y:S01]  /*163c0*/  ISETP.NE.U32.AND P2, PT, R81, RZ, PT ;  /* 0x000000ff5100720c */ /* 0x000fe20003f45070 */
[----:B------:R-:W-:Y:S01]  /*163d0*/  STL [R1+0xb0c], R191 ;  /* 0x000b0cbf01007387 */ /* 0x000fe20000100800 */
[----:B------:R-:W-:-:S04]  /*163e0*/  SEL R190, R190, RZ, P3 ;  /* 0x000000ffbebe7207 */ /* 0x000fc80001800000 */
[----:B------:R-:W-:Y:S01]  /*163f0*/  ISETP.NE.U32.AND P0, PT, R190, RZ, PT ;  /* 0x000000ffbe00720c */ /* 0x000fe20003f05070 */
[C---:B----4-:R-:W-:Y:S02]  /*16400*/  IMAD.WIDE R80, R186.reuse, 0x4, R144 ;  /* 0x00000004ba507825 */ /* 0x050fe400078e0290 */
[----:B------:R-:W4:Y:S02]  /*16410*/  LDL.LU.64 R144, [R1+0x3a8] ;  /* 0x0003a80001907983 */ /* 0x000f240000300a00 */
[C---:B-1----:R-:W-:Y:S02]  /*16420*/  IMAD.WIDE R120, R186.reuse, 0x4, R128 ;  /* 0x00000004ba787825 */ /* 0x042fe400078e0280 */
[----:B------:R1:W-:Y:S02]  /*16430*/  STL.64 [R1+0x428], R80 ;  /* 0x0004285001007387 */ /* 0x0003e40000100a00 */
[C---:B------:R-:W-:Y:S02]  /*16440*/  IMAD.WIDE R128, R186.reuse, 0x4, R152 ;  /* 0x00000004ba807825 */ /* 0x040fe400078e0298 */
[----:B-1----:R-:W4:Y:S04]  /*16450*/  LDL.LU.64 R80, [R1+0x3a0] ;  /* 0x0003a00001507983 */ /* 0x002f280000300a00 */
[----:B------:R1:W-:Y:S01]  /*16460*/  STL.64 [R1+0x420], R120 ;  /* 0x0004207801007387 */ /* 0x0003e20000100a00 */
[----:B---3--:R-:W-:-:S03]  /*16470*/  IMAD.WIDE R152, R186, 0x4, R24 ;  /* 0x00000004ba987825 */ /* 0x008fc600078e0218 */
[----:B-1----:R-:W3:Y:S04]  /*16480*/  LDL.LU.64 R120, [R1+0x398] ;  /* 0x0003980001787983 */ /* 0x002ee80000300a00 */
[----:B------:R1:W-:Y:S01]  /*16490*/  STL.64 [R1+0x418], R128 ;  /* 0x0004188001007387 */ /* 0x0003e20000100a00 */
[----:B--2---:R-:W-:-:S03]  /*164a0*/  IMAD.WIDE R24, R186, 0x4, R88 ;  /* 0x00000004ba187825 */ /* 0x004fc600078e0258 */
[----:B------:R-:W2:Y:S01]  /*164b0*/  LDL.LU.64 R190, [R1+0x390] ;  /* 0x0003900001be7983 */ /* 0x000ea20000300a00 */
[----:B-1----:R-:W-:-:S03]  /*164c0*/  IMAD.WIDE R128, R186, 0x4, R136 ;  /* 0x00000004ba807825 */ /* 0x002fc600078e0288 */
[----:B------:R-:W2:Y:S04]  /*164d0*/  LDL.LU.64 R136, [R1+0x388] ;  /* 0x0003880001887983 */ /* 0x000ea80000300a00 */
[----:B------:R1:W-:Y:S01]  /*164e0*/  STL.64 [R1+0x410], R128 ;  /* 0x0004108001007387 */ /* 0x0003e20000100a00 */
[----:B------:R-:W-:-:S03]  /*164f0*/  IMAD.WIDE R88, R186, 0x4, R246 ;  /* 0x00000004ba587825 */ /* 0x000fc600078e02f6 */
[----:B-1----:R-:W2:Y:S04]  /*16500*/  LDL.LU.64 R128, [R1+0x380] ;  /* 0x0003800001807983 */ /* 0x002ea80000300a00 */
[----:B------:R1:W-:Y:S01]  /*16510*/  STL.64 [R1+0x408], R152 ;  /* 0x0004089801007387 */ /* 0x0003e20000100a00 */
[----:B------:R-:W-:-:S03]  /*16520*/  IMAD.WIDE R214, R186, 0x4, R214 ;  /* 0x00000004bad67825 */ /* 0x000fc600078e02d6 */
[----:B-1----:R-:W2:Y:S04]  /*16530*/  LDL.LU.64 R152, [R1+0x378] ;  /* 0x0003780001987983 */ /* 0x002ea80000300a00 */
[----:B------:R1:W-:Y:S01]  /*16540*/  STL.64 [R1+0x400], R24 ;  /* 0x0004001801007387 */ /* 0x0003e20000100a00 */
[----:B------:R-:W-:-:S04]  /*16550*/  IMAD.WIDE R246, R186, 0x4, R168 ;  /* 0x00000004baf67825 */ /* 0x000fc800078e02a8 */
[C---:B-1----:R-:W-:Y:S02]  /*16560*/  IMAD.WIDE R24, R186.reuse, 0x4, R176 ;  /* 0x00000004ba187825 */ /* 0x042fe400078e02b0 */
[----:B------:R-:W2:Y:S04]  /*16570*/  LDL.LU.64 R176, [R1+0x368] ;  /* 0x0003680001b07983 */ /* 0x000ea80000300a00 */
[----:B------:R1:W-:Y:S01]  /*16580*/  STL.64 [R1+0x3f8], R24 ;  /* 0x0003f81801007387 */ /* 0x0003e20000100a00 */
[----:B------:R-:W-:-:S04]  /*16590*/  IMAD.WIDE R160, R186, 0x4, R160 ;  /* 0x00000004baa07825 */ /* 0x000fc800078e02a0 */
[C---:B------:R-:W-:Y:S01]  /*165a0*/  IMAD.WIDE R198, R186.reuse, 0x4, R198 ;  /* 0x00000004bac67825 */ /* 0x040fe200078e02c6 */
[----:B-1----:R-:W2:Y:S04]  /*165b0*/  LDL.LU.64 R24, [R1+0x360] ;  /* 0x0003600001187983 */ /* 0x002ea80000300a00 */
[----:B------:R1:W-:Y:S01]  /*165c0*/  STL.64 [R1+0x3f0], R88 ;  /* 0x0003f05801007387 */ /* 0x0003e20000100a00 */
[----:B------:R-:W-:-:S03]  /*165d0*/  IMAD.WIDE R184, R186, 0x4, R184 ;  /* 0x00000004bab87825 */ /* 0x000fc600078e02b8 */
[----:B-1----:R-:W2:Y:S04]  /*165e0*/  LDL.LU.64 R88, [R1+0x358] ;  /* 0x0003580001587983 */ /* 0x002ea80000300a00 */
[----:B------:R1:W-:Y:S04]  /*165f0*/  STL.64 [R1+0x3e8], R214 ;  /* 0x0003e8d601007387 */ /* 0x0003e80000100a00 */
[----:B-1----:R-:W2:Y:S04]  /*16600*/  LDL.LU.64 R214, [R1+0x348] ;  /* 0x0003480001d67983 */ /* 0x002ea80000300a00 */
[----:B------:R-:W2:Y:S04]  /*16610*/  LDL.LU.64 R168, [R1+0x340] ;  /* 0x0003400001a87983 */ /* 0x000ea80000300a00 */
[----:B------:R1:W-:Y:S04]  /*16620*/  STL.64 [R1+0x3e0], R246 ;  /* 0x0003e0f601007387 */ /* 0x0003e80000100a00 */
[----:B-1----:R-:W2:Y:S04]  /*16630*/  LDL.LU.64 R246, [R1+0x338] ;  /* 0x0003380001f67983 */ /* 0x002ea80000300a00 */
[----:B------:R1:W-:Y:S04]  /*16640*/  STL.64 [R1+0x3d8], R160 ;  /* 0x0003d8a001007387 */ /* 0x0003e80000100a00 */
[----:B-1----:R-:W2:Y:S04]  /*16650*/  LDL.LU.64 R160, [R1+0x328] ;  /* 0x0003280001a07983 */ /* 0x002ea80000300a00 */
[----:B------:R1:W-:Y:S04]  /*16660*/  STL.64 [R1+0x3c8], R198 ;  /* 0x0003c8c601007387 */ /* 0x0003e80000100a00 */
[----:B-1----:R-:W2:Y:S04]  /*16670*/  LDL.LU.64 R198, [R1+0x320] ;  /* 0x0003200001c67983 */ /* 0x002ea80000300a00 */
[----:B------:R1:W-:Y:S04]  /*16680*/  STL.64 [R1+0x3c0], R184 ;  /* 0x0003c0b801007387 */ /* 0x0003e80000100a00 */
[----:B-1----:R-:W2:Y:S01]  /*16690*/  LDL.LU.64 R184, [R1+0xe20] ;  /* 0x000e200001b87983 */ /* 0x002ea20000300a00 */
[----:B------:R-:W-:-:S04]  /*166a0*/  IMAD.WIDE R222, R186, 0x4, R222 ;  /* 0x00000004bade7825 */ /* 0x000fc800078e02de */
[----:B------:R-:W-:-:S04]  /*166b0*/  IMAD.WIDE R230, R186, 0x4, R230 ;  /* 0x00000004bae67825 */ /* 0x000fc800078e02e6 */
[----:B----4-:R-:W-:-:S04]  /*166c0*/  IMAD.WIDE R144, R186, 0x4, R144 ;  /* 0x00000004ba907825 */ /* 0x010fc800078e0290 */
[----:B------:R-:W-:-:S04]  /*166d0*/  IMAD.WIDE R80, R186, 0x4, R80 ;  /* 0x00000004ba507825 */ /* 0x000fc800078e0250 */
[----:B---3--:R-:W-:-:S04]  /*166e0*/  IMAD.WIDE R120, R186, 0x4, R120 ;  /* 0x00000004ba787825 */ /* 0x008fc800078e0278 */
[----:B--2---:R-:W-:-:S04]  /*166f0*/  IMAD.WIDE R190, R186, 0x4, R190 ;  /* 0x00000004babe7825 */ /* 0x004fc800078e02be */
[----:B------:R-:W-:-:S04]  /*16700*/  IMAD.WIDE R136, R186, 0x4, R136 ;  /* 0x00000004ba887825 */ /* 0x000fc800078e0288 */
        /* <DEDUP_REMOVED lines=9> */
[----:B------:R-:W-:-:S05]  /*167a0*/  IMAD.WIDE R184, R186, 0x4, R184 ;  /* 0x00000004bab87825 */ /* 0x000fca00078e02b8 */
[----:B------:R1:W-:Y:S04]  /*167b0*/  STL.64 [R1+0x3b8], R184 ;  /* 0x0003b8b801007387 */ /* 0x0003e80000100a00 */
[----:B-1----:R-:W2:Y:S04]  /*167c0*/  LDL.LU.64 R184, [R1+0x308] ;  /* 0x0003080001b87983 */ /* 0x002ea80000300a00 */
[----:B------:R1:W-:Y:S04]  /*167d0*/  STL.64 [R1+0x3a8], R144 ;  /* 0x0003a89001007387 */ /* 0x0003e80000100a00 */
[----:B-1----:R-:W3:Y:S04]  /*167e0*/  LDL.LU.64 R144, [R1+0x300] ;  /* 0x0003000001907983 */ /* 0x002ee80000300a00 */
[----:B------:R1:W-:Y:S04]  /*167f0*/  STL.64 [R1+0x3a0], R80 ;  /* 0x0003a05001007387 */ /* 0x0003e80000100a00 */
[----:B-1----:R-:W4:Y:S04]  /*16800*/  LDL.LU.64 R80, [R1+0xe18] ;  /* 0x000e180001507983 */ /* 0x002f280000300a00 */
        /* <DEDUP_REMOVED lines=27> */
[----:B-1----:R-:W4:Y:S01]  /*169c0*/  LDL.LU.64 R160, [R1+0xdd8] ;  /* 0x000dd80001a07983 */ /* 0x002f220000300a00 */
[----:B------:R-:W-:-:S05]  /*169d0*/  IMAD.WIDE R198, R186, 0x4, R198 ;  /* 0x00000004bac67825 */ /* 0x000fca00078e02c6 */
[----:B------:R1:W-:Y:S01]  /*169e0*/  STL.64 [R1+0x320], R198 ;  /* 0x000320c601007387 */ /* 0x0003e20000100a00 */
[----:B------:R-:W-:-:S03]  /*169f0*/  IMAD.WIDE R238, R186, 0x4, R238 ;  /* 0x00000004baee7825 */ /* 0x000fc600078e02ee */
[----:B-1----:R-:W4:Y:S01]  /*16a00*/  LDL.LU.64 R198, [R1+0x288] ;  /* 0x0002880001c67983 */ /* 0x002f220000300a00 */
[----:B--2---:R-:W-:-:S04]  /*16a10*/  IMAD.WIDE R184, R186, 0x4, R184 ;  /* 0x00000004bab87825 */ /* 0x004fc800078e02b8 */
[----:B---3--:R-:W-:-:S04]  /*16a20*/  IMAD.WIDE R144, R186, 0x4, R144 ;  /* 0x00000004ba907825 */ /* 0x008fc800078e0290 */
[----:B----4-:R-:W-:-:S04]  /*16a30*/  IMAD.WIDE R190, R186, 0x4, R190 ;  /* 0x00000004babe7825 */ /* 0x010fc800078e02be */
        /* <DEDUP_REMOVED lines=17> */
[----:B------:R-:W-:-:S04]  /*16b50*/  IMAD.WIDE R230, R186, 0x4, R230 ;  /* 0x00000004bae67825 */ /* 0x000fc800078e02e6 */
[C---:B------:R-:W-:Y:S01]  /*16b60*/  IMAD.WIDE R222, R186.reuse, 0x4, R222 ;  /* 0x00000004bade7825 */ /* 0x040fe200078e02de */
[----:B------:R1:W-:Y:S03]  /*16b70*/  STL.64 [R1+0x2d8], R230 ;  /* 0x0002d8e601007387 */ /* 0x0003e60000100a00 */
[----:B------:R-:W-:-:S04]  /*16b80*/  IMAD.WIDE R176, R186, 0x4, R176 ;  /* 0x00000004bab07825 */ /* 0x000fc800078e02b0 */
[C---:B------:R-:W-:Y:S01]  /*16b90*/  IMAD.WIDE R88, R186.reuse, 0x4, R88 ;  /* 0x00000004ba587825 */ /* 0x040fe200078e0258 */
[----:B-1----:R-:W4:Y:S03]  /*16ba0*/  LDL.LU.64 R230, [R1+0xdc0] ;  /* 0x000dc00001e67983 */ /* 0x002f260000300a00 */
[C---:B------:R-:W-:Y:S01]  /*16bb0*/  IMAD.WIDE R214, R186.reuse, 0x4, R214 ;  /* 0x00000004bad67825 */ /* 0x040fe200078e02d6 */
[----:B------:R1:W-:Y:S03]  /*16bc0*/  STL.64 [R1+0x2c8], R222 ;  /* 0x0002c8de01007387 */ /* 0x0003e60000100a00 */
[----:B------:R-:W-:-:S04]  /*16bd0*/  IMAD.WIDE R168, R186, 0x4, R168 ;  /* 0x00000004baa87825 */ /* 0x000fc800078e02a8 */
[C---:B------:R-:W-:Y:S01]  /*16be0*/  IMAD.WIDE R24, R186.reuse, 0x4, R24 ;  /* 0x00000004ba187825 */ /* 0x040fe200078e0218 */
[----:B-1----:R-:W4:Y:S04]  /*16bf0*/  LDL.LU.64 R222, [R1+0xdb8] ;  /* 0x000db80001de7983 */ /* 0x002f280000300a00 */
[----:B------:R1:W-:Y:S01]  /*16c00*/  STL.64 [R1+0x2c0], R176 ;  /* 0x0002c0b001007387 */ /* 0x0003e20000100a00 */
[----:B------:R-:W-:-:S04]  /*16c10*/  IMAD.WIDE R206, R186, 0x4, R206 ;  /* 0x00000004bace7825 */ /* 0x000fc800078e02ce */
[C---:B------:R-:W-:Y:S01]  /*16c20*/  IMAD.WIDE R198, R186.reuse, 0x4, R198 ;  /* 0x00000004bac67825 */ /* 0x040fe200078e02c6 */
[----:B-1----:R-:W4:Y:S04]  /*16c30*/  LDL.LU.64 R176, [R1+0x228] ;  /* 0x0002280001b07983 */ /* 0x002f280000300a00 */
[----:B------:R1:W-:Y:S01]  /*16c40*/  STL.64 [R1+0x2b8], R88 ;  /* 0x0002b85801007387 */ /* 0x0003e20000100a00 */
[----:B------:R-:W-:-:S03]  /*16c50*/  IMAD.WIDE R152, R186, 0x4, R152 ;  /* 0x00000004ba987825 */ /* 0x000fc600078e0298 */
        /* <DEDUP_REMOVED lines=11> */
[----:B--2---:R-:W-:-:S05]  /*16d10*/  IMAD.WIDE R160, R186, 0x4, R160 ;  /* 0x00000004baa07825 */ /* 0x004fca00078e02a0 */
[----:B------:R1:W-:Y:S01]  /*16d20*/  STL.64 [R1+0x280], R160 ;  /* 0x000280a001007387 */ /* 0x0003e20000100a00 */
[----:B---3--:R-:W-:-:S03]  /*16d30*/  IMAD.WIDE R184, R186, 0x4, R184 ;  /* 0x00000004bab87825 */ /* 0x008fc600078e02b8 */
[----:B-1----:R-:W2:Y:S04]  /*16d40*/  LDL.LU.64 R160, [R1+0x1e8] ;  /* 0x0001e80001a07983 */ /* 0x002ea80000300a00 */
[----:B------:R1:W-:Y:S01]  /*16d50*/  STL.64 [R1+0x278], R152 ;  /* 0x0002789801007387 */ /* 0x0003e20000100a00 */
[----:B----4-:R-:W-:-:S03]  /*16d60*/  IMAD.WIDE R144, R186, 0x4, R144 ;  /* 0x00000004ba907825 */ /* 0x010fc600078e0290 */
[----:B-1----:R-:W3:Y:S04]  /*16d70*/  LDL.LU.64 R152, [R1+0x1e0] ;  /* 0x0001e00001987983 */ /* 0x002ee80000300a00 */
[----:B------:R1:W-:Y:S04]  /*16d80*/  STL.64 [R1+0x268], R184 ;  /* 0x000268b801007387 */ /* 0x0003e80000100a00 */
[----:B-1----:R-:W4:Y:S04]  /*16d90*/  LDL.LU.64 R184, [R1+0xd98] ;  /* 0x000d980001b87983 */ /* 0x002f280000300a00 */
[----:B------:R1:W-:Y:S02]  /*16da0*/  STL.64 [R1+0x260], R144 ;  /* 0x0002609001007387 */ /* 0x0003e40000100a00 */
[----:B-1----:R-:W-:-:S02]  /*16db0*/  IMAD.WIDE R144, R186, 0x4, R128 ;  /* 0x00000004ba907825 */ /* 0x002fc400078e0280 */
[----:B------:R-:W4:Y:S04]  /*16dc0*/  LDL.LU.64 R128, [R1+0x1c8] ;  /* 0x0001c80001807983 */ /* 0x000f280000300a00 */
[----:B------:R1:W-:Y:S01]  /*16dd0*/  STL.64 [R1+0x258], R144 ;  /* 0x0002589001007387 */ /* 0x0003e20000100a00 */
[----:B------:R-:W-:-:S03]  /*16de0*/  IMAD.WIDE R190, R186, 0x4, R190 ;  /* 0x00000004babe7825 */ /* 0x000fc600078e02be */
[----:B-1----:R-:W4:Y:S04]  /*16df0*/  LDL.LU.64 R144, [R1+0x1c0] ;  /* 0x0001c00001907983 */ /* 0x002f280000300a00 */
[----:B------:R1:W-:Y:S02]  /*16e00*/  STL.64 [R1+0x248], R190 ;  /* 0x000248be01007387 */ /* 0x0003e40000100a00 */
[----:B-1----:R-:W-:-:S04]  /*16e10*/  IMAD.WIDE R190, R186, 0x4, R136 ;  /* 0x00000004babe7825 */ /* 0x002fc800078e0288 */
[C---:B------:R-:W-:Y:S02]  /*16e20*/  IMAD.WIDE R136, R186.reuse, 0x4, R120 ;  /* 0x00000004ba887825 */ /* 0x040fe400078e0278 */
[----:B------:R-:W4:Y:S04]  /*16e30*/  LDL.LU.64 R120, [R1+0x1a8] ;  /* 0x0001a80001787983 */ /* 0x000f280000300a00 */
[----:B------:R-:W-:Y:S04]  /*16e40*/  STL.64 [R1+0x240], R190 ;  /* 0x000240be01007387 */ /* 0x000fe80000100a00 */
[----:B------:R1:W-:Y:S04]  /*16e50*/  STL.64 [R1+0x238], R136 ;  /* 0x0002388801007387 */ /* 0x0003e80000100a00 */
[----:B-1----:R-:W4:Y:S04]  /*16e60*/  LDL.LU.64 R136, [R1+0x1a0] ;  /* 0x0001a00001887983 */ /* 0x002f280000300a00 */
[----:B------:R-:W4:Y:S01]  /*16e70*/  LDL.LU.64 R190, [R1+0x198] ;  /* 0x0001980001be7983 */ /* 0x000f220000300a00 */
[----:B------:R-:W-:-:S04]  /*16e80*/  IMAD.WIDE R80, R186, 0x4, R80 ;  /* 0x00000004ba507825 */ /* 0x000fc800078e0250 */
[----:B------:R-:W-:-:S04]  /*16e90*/  IMAD.WIDE R16, R186, 0x4, R16 ;  /* 0x00000004ba107825 */ /* 0x000fc800078e0210 */
[----:B------:R-:W-:-:S05]  /*16ea0*/  IMAD.WIDE R176, R186, 0x4, R176 ;  /* 0x00000004bab07825 */ /* 0x000fca00078e02b0 */
[----:B------:R1:W-:Y:S01]  /*16eb0*/  STL.64 [R1+0x228], R176 ;  /* 0x000228b001007387 */ /* 0x0003e20000100a00 */
[----:B------:R-:W-:-:S03]  /*16ec0*/  IMAD.WIDE R88, R186, 0x4, R88 ;  /* 0x00000004ba587825 */ /* 0x000fc600078e0258 */
[----:B-1----:R-:W4:Y:S04]  /*16ed0*/  LDL.LU.64 R176, [R1+0xd90] ;  /* 0x000d900001b07983 */ /* 0x002f280000300a00 */
        /* <DEDUP_REMOVED lines=12> */
[----:B------:R1:W-:Y:S04]  /*16fa0*/  STL.64 [R1+0x540], R16 ;  /* 0x0005401001007387 */ /* 0x0003e80000100a00 */
[----:B-1----:R-:W4:Y:S01]  /*16fb0*/  LDL.LU.64 R16, [R1+0x160] ;  /* 0x0001600001107983 */ /* 0x002f220000300a00 */
[----:B--2---:R-:W-:-:S05]  /*16fc0*/  IMAD.WIDE R160, R186, 0x4, R160 ;  /* 0x00000004baa07825 */ /* 0x004fca00078e02a0 */
[----:B------:R1:W-:Y:S01]  /*16fd0*/  STL.64 [R1+0x550], R160 ;  /* 0x000550a001007387 */ /* 0x0003e20000100a00 */
[----:B---3--:R-:W-:-:S03]  /*16fe0*/  IMAD.WIDE R152, R186, 0x4, R152 ;  /* 0x00000004ba987825 */ /* 0x008fc600078e0298 */
[----:B-1----:R-:W2:Y:S04]  /*16ff0*/  LDL.LU.64 R160, [R1+0xd80] ;  /* 0x000d800001a07983 */ /* 0x002ea80000300a00 */
[----:B------:R1:W-:Y:S04]  /*17000*/  STL.64 [R1+0x558], R152 ;  /* 0x0005589801007387 */ /* 0x0003e80000100a00 */
[----:B-1----:R-:W3:Y:S04]  /*17010*/  LDL.LU.64 R152, [R1+0xd78] ;  /* 0x000d780001987983 */ /* 0x002ee80000300a00 */
[----:B------:R1:W-:Y:S04]  /*17020*/  STL.64 [R1+0x560], R196 ;  /* 0x000560c401007387 */ /* 0x0003e80000100a00 */
[----:B-1----:R-:W2:Y:S01]  /*17030*/  LDL.LU.64 R196, [R1+0x148] ;  /* 0x0001480001c47983 */ /* 0x002ea20000300a00 */
[----:B----4-:R-:W-:-:S05]  /*17040*/  IMAD.WIDE R128, R186, 0x4, R128 ;  /* 0x00000004ba807825 */ /* 0x010fca00078e0280 */
[----:B------:R1:W-:Y:S01]  /*17050*/  STL.64 [R1+0x570], R128 ;  /* 0x0005708001007387 */ /* 0x0003e20000100a00 */
[----:B------:R-:W-:-:S03]  /*17060*/  IMAD.WIDE R144, R186, 0x4, R144 ;  /* 0x00000004ba907825 */ /* 0x000fc600078e0290 */
[----:B-1----:R-:W4:Y:S04]  /*17070*/  LDL.LU.64 R128, [R1+0x140] ;  /* 0x0001400001807983 */ /* 0x002f280000300a00 */
[----:B------:R1:W-:Y:S04]  /*17080*/  STL.64 [R1+0x578], R144 ;  /* 0x0005789001007387 */ /* 0x0003e80000100a00 */
[----:B-1----:R-:W3:Y:S01]  /*17090*/  LDL.LU.64 R144, [R1+0xd70] ;  /* 0x000d700001907983 */ /* 0x002ee20000300a00 */
[----:B------:R-:W-:-:S03]  /*170a0*/  IMAD.WIDE R120, R186, 0x4, R120 ;  /* 0x00000004ba787825 */ /* 0x000fc600078e0278 */
[----:B------:R1:W-:Y:S04]  /*170b0*/  STL.64 [R1+0x580], R204 ;  /* 0x000580cc01007387 */ /* 0x0003e80000100a00 */
[----:B-1----:R-:W3:Y:S04]  /*170c0*/  LDL.LU.64 R204, [R1+0x128] ;  /* 0x0001280001cc7983 */ /* 0x002ee80000300a00 */
[----:B------:R1:W-:Y:S01]  /*170d0*/  STL.64 [R1+0x590], R120 ;  /* 0x0005907801007387 */ /* 0x0003e20000100a00 */
[----:B------:R-:W-:-:S04]  /*170e0*/  IMAD.WIDE R136, R186, 0x4, R136 ;  /* 0x00000004ba887825 */ /* 0x000fc800078e0288 */
[C---:B------:R-:W-:Y:S01]  /*170f0*/  IMAD.WIDE R190, R186.reuse, 0x4, R190 ;  /* 0x00000004babe7825 */ /* 0x040fe200078e02be */
[----:B-1----:R-:W3:Y:S04]  /*17100*/  LDL.LU.64 R120, [R1+0x120] ;  /* 0x0001200001787983 */ /* 0x002ee80000300a00 */
[----:B------:R1:W-:Y:S04]  /*17110*/  STL.64 [R1+0x598], R136 ;  /* 0x0005988801007387 */ /* 0x0003e80000100a00 */
[----:B-1----:R-:W3:Y:S04]  /*17120*/  LDL.LU.64 R136, [R1+0xd68] ;  /* 0x000d680001887983 */ /* 0x002ee80000300a00 */
[----:B------:R1:W-:Y:S02]  /*17130*/  STL.64 [R1+0x5a0], R190 ;  /* 0x0005a0be01007387 */ /* 0x0003e40000100a00 */
[----:B-1----:R-:W-:-:S02]  /*17140*/  IMAD.WIDE R190, R186, 0x4, R134 ;  /* 0x00000004babe7825 */ /* 0x002fc400078e0286 */
[----:B------:R-:W3:Y:S02]  /*17150*/  LDL.LU.64 R134, [R1+0x108] ;  /* 0x0001080001867983 */ /* 0x000ee40000300a00 */
[----:B------:R-:W-:-:S04]  /*17160*/  IMAD.WIDE R56, R186, 0x4, R56 ;  /* 0x00000004ba387825 */ /* 0x000fc800078e0238 */
[----:B------:R-:W-:-:S04]  /*17170*/  IMAD.WIDE R88, R186, 0x4, R88 ;  /* 0x00000004ba587825 */ /* 0x000fc800078e0258 */
[C---:B------:R-:W-:Y:S01]  /*17180*/  IMAD.WIDE R48, R186.reuse, 0x4, R48 ;  /* 0x00000004ba307825 */ /* 0x040fe200078e0230 */
[----:B------:R1:W-:Y:S03]  /*17190*/  STL.64 [R1+0x5b0], R88 ;  /* 0x0005b05801007387 */ /* 0x0003e60000100a00 */
[C---:B------:R-:W-:Y:S01]  /*171a0*/  IMAD.WIDE R80, R186.reuse, 0x4, R80 ;  /* 0x00000004ba507825 */ /* 0x040fe200078e0250 */
[----:B-1----:R-:W3:Y:S04]  /*171b0*/  LDL.LU.64 R88, [R1+0xe8] ;  /* 0x0000e80001587983 */ /* 0x002ee80000300a00 */
[----:B------:R1:W-:Y:S01]  /*171c0*/  STL.64 [R1+0x5b8], R80 ;  /* 0x0005b85001007387 */ /* 0x0003e20000100a00 */
[----:B------:R-:W-:-:S03]  /*171d0*/  IMAD.WIDE R158, R186, 0x4, R158 ;  /* 0x00000004ba9e7825 */ /* 0x000fc600078e029e */
[----:B-1----:R-:W3:Y:S04]  /*171e0*/  LDL.LU.64 R80, [R1+0xe0] ;  /* 0x0000e00001507983 */ /* 0x002ee80000300a00 */
[----:B------:R1:W-:Y:S01]  /*171f0*/  STL.64 [R1+0x5c0], R56 ;  /* 0x0005c03801007387 */ /* 0x0003e20000100a00 */
[----:B------:R-:W-:-:S04]  /*17200*/  IMAD.WIDE R236, R186, 0x4, R236 ;  /* 0x00000004baec7825 */ /* 0x000fc800078e02ec */
[C---:B------:R-:W-:Y:S01]  /*17210*/  IMAD.WIDE R24, R186.reuse, 0x4, R24 ;  /* 0x00000004ba187825 */ /* 0x040fe200078e0218 */
[----:B-1----:R-:W3:Y:S04]  /*17220*/  LDL.LU.64 R56, [R1+0xc8] ;  /* 0x0000c80001387983 */ /* 0x002ee80000300a00 */
[----:B------:R1:W-:Y:S01]  /*17230*/  STL.64 [R1+0x5c8], R48 ;  /* 0x0005c83001007387 */ /* 0x0003e20000100a00 */
[----:B------:R-:W-:-:S03]  /*17240*/  IMAD.WIDE R16, R186, 0x4, R16 ;  /* 0x00000004ba107825 */ /* 0x000fc600078e0210 */
[----:B-1----:R-:W3:Y:S04]  /*17250*/  LDL.LU.64 R48, [R1+0xc0] ;  /* 0x0000c00001307983 */ /* 0x002ee80000300a00 */
[----:B------:R1:W-:Y:S01]  /*17260*/  STL.64 [R1+0x5d0], R24 ;  /* 0x0005d01801007387 */ /* 0x0003e20000100a00 */
[----:B------:R-:W-:-:S03]  /*17270*/  IMAD.WIDE R166, R186, 0x4, R166 ;  /* 0x00000004baa67825 */ /* 0x000fc600078e02a6 */
[----:B-1----:R-:W3:Y:S04]  /*17280*/  LDL.LU.64 R24, [R1+0xa8] ;  /* 0x0000a80001187983 */ /* 0x002ee80000300a00 */
[----:B------:R1:W-:Y:S01]  /*17290*/  STL.64 [R1+0x5d8], R16 ;  /* 0x0005d81001007387 */ /* 0x0003e20000100a00 */
[----:B------:R-:W-:-:S03]  /*172a0*/  IMAD.WIDE R112, R186, 0x4, R112 ;  /* 0x00000004ba707825 */ /* 0x000fc600078e0270 */
[----:B-1----:R-:W3:Y:S04]  /*172b0*/  LDL.LU.64 R16, [R1+0xa0] ;  /* 0x0000a00001107983 */ /* 0x002ee80000300a00 */
[----:B------:R1:W-:Y:S04]  /*172c0*/  STL.64 [R1+0x5e0], R158 ;  /* 0x0005e09e01007387 */ /* 0x0003e80000100a00 */
[----:B-1----:R-:W3:Y:S01]  /*172d0*/  LDL.LU.64 R158, [R1+0x88] ;  /* 0x00008800019e7983 */ /* 0x002ee20000300a00 */
[----:B--2---:R-:W-:-:S05]  /*172e0*/  IMAD.WIDE R196, R186, 0x4, R196 ;  /* 0x00000004bac47825 */ /* 0x004fca00078e02c4 */
[----:B------:R1:W-:Y:S04]  /*172f0*/  STL.64 [R1+0x5f0], R196 ;  /* 0x0005f0c401007387 */ /* 0x0003e80000100a00 */
[----:B-1----:R-:W2:Y:S01]  /*17300*/  LDL.LU.64 R196, [R1+0x80] ;  /* 0x0000800001c47983 */ /* 0x002ea20000300a00 */
[----:B----4-:R-:W-:-:S05]  /*17310*/  IMAD.WIDE R128, R186, 0x4, R128 ;  /* 0x00000004ba807825 */ /* 0x010fca00078e0280 */
[----:B------:R1:W-:Y:S04]  /*17320*/  STL.64 [R1+0x5f8], R128 ;  /* 0x0005f88001007387 */ /* 0x0003e80000100a00 */
[----:B-1----:R-:W4:Y:S04]  /*17330*/  LDL.LU.64 R128, [R1+0xd60] ;  /* 0x000d600001807983 */ /* 0x002f280000300a00 */
[----:B------:R1:W-:Y:S04]  /*17340*/  STL.64 [R1+0x600], R236 ;  /* 0x000600ec01007387 */ /* 0x0003e80000100a00 */
[----:B-1----:R-:W4:Y:S01]  /*17350*/  LDL.LU.64 R236, [R1+0x68] ;  /* 0x0000680001ec7983 */ /* 0x002f220000300a00 */
[----:B---3--:R-:W-:-:S05]  /*17360*/  IMAD.WIDE R204, R186, 0x4, R204 ;  /* 0x00000004bacc7825 */ /* 0x008fca00078e02cc */
[----:B------:R1:W-:Y:S01]  /*17370*/  STL.64 [R1+0x610], R204 ;  /* 0x000610cc01007387 */ /* 0x0003e20000100a00 */
[----:B------:R-:W-:-:S03]  /*17380*/  IMAD.WIDE R120, R186, 0x4, R120 ;  /* 0x00000004ba787825 */ /* 0x000fc600078e0278 */
[----:B-1----:R-:W3:Y:S04]  /*17390*/  LDL.LU.64 R204, [R1+0x48] ;  /* 0x0000480001cc7983 */ /* 0x002ee80000300a00 */
[----:B------:R1:W-:Y:S04]  /*173a0*/  STL.64 [R1+0x618], R120 ;  /* 0x0006187801007387 */ /* 0x0003e80000100a00 */
[----:B-1----:R-:W3:Y:S04]  /*173b0*/  LDL.LU.64 R120, [R1+0xd58] ;  /* 0x000d580001787983 */ /* 0x002ee80000300a00 */
[----:B------:R1:W-:Y:S04]  /*173c0*/  STL.64 [R1+0x620], R166 ;  /* 0x000620a601007387 */ /* 0x0003e80000100a00 */
[----:B-1----:R-:W3:Y:S01]  /*173d0*/  LDL.LU.64 R166, [R1+0x28] ;  /* 0x0000280001a67983 */ /* 0x002ee20000300a00 */
[----:B------:R-:W-:-:S03]  /*173e0*/  IMAD.WIDE R134, R186, 0x4, R134 ;  /* 0x00000004ba867825 */ /* 0x000fc600078e0286 */
[----:B------:R1:W-:Y:S04]  /*173f0*/  STL.64 [R1+0x628], R112 ;  /* 0x0006287001007387 */ /* 0x0003e80000100a00 */
[----:B-1----:R-:W3:Y:S04]  /*17400*/  LDL.LU.64 R112, [R1+0xd50] ;  /* 0x000d500001707983 */ /* 0x002ee80000300a00 */
[----:B------:R1:W-:Y:S04]  /*17410*/  STL.64 [R1+0x630], R134 ;  /* 0x0006308601007387 */ /* 0x0003e80000100a00 */
[----:B-1----:R-:W3:Y:S01]  /*17420*/  LDL.LU.64 R134, [R1+0xd48] ;  /* 0x000d480001867983 */ /* 0x002ee20000300a00 */
        /* <DEDUP_REMOVED lines=16> */
[----:B--2---:R-:W-:-:S04]  /*17530*/  IMAD.WIDE R196, R186, 0x4, R196 ;  /* 0x00000004bac47825 */ /* 0x004fc800078e02c4 */
[----:B---3--:R-:W-:-:S05]  /*17540*/  IMAD.WIDE R134, R186, 0x4, R134 ;  /* 0x00000004ba867825 */ /* 0x008fca00078e0286 */
[----:B------:R1:W-:Y:S04]  /*17550*/  STL.64 [R1+0x638], R134 ;  /* 0x0006388601007387 */ /* 0x0003e80000100a00 */
[----:B-1----:R-:W2:Y:S04]  /*17560*/  LDL.LU.64 R134, [R1+0x8] ;  /* 0x0000080001867983 */ /* 0x002ea80000300a00 */
[----:B------:R1:W-:Y:S04]  /*17570*/  STL.64 [R1+0x640], R104 ;  /* 0x0006406801007387 */ /* 0x0003e80000100a00 */
[----:B-1----:R-:W3:Y:S04]  /*17580*/  LDL.LU.64 R104, [R1+0xd40] ;  /* 0x000d400001687983 */ /* 0x002ee80000300a00 */
        /* <DEDUP_REMOVED lines=31> */
[----:B-1----:R-:W3:Y:S01]  /*17780*/  LDL.LU.64 R228, [R1+0xcc0] ;  /* 0x000cc00001e47983 */ /* 0x002ee20000300a00 */
[----:B------:R-:W-:-:S04]  /*17790*/  IMAD.WIDE R244, R186, 0x4, R244 ;  /* 0x00000004baf47825 */ /* 0x000fc800078e02f4 */
[C---:B----4-:R-:W-:Y:S01]  /*177a0*/  IMAD.WIDE R236, R186.reuse, 0x4, R236 ;  /* 0x00000004baec7825 */ /* 0x050fe200078e02ec */
[----:B------:R1:W-:Y:S03]  /*177b0*/  STL.64 [R1+0x6c8], R244 ;  /* 0x0006c8f401007387 */ /* 0x0003e60000100a00 */
[----:B------:R-:W-:-:S04]  /*177c0*/  IMAD.WIDE R220, R186, 0x4, R220 ;  /* 0x00000004badc7825 */ /* 0x000fc800078e02dc */
[C---:B------:R-:W-:Y:S01]  /*177d0*/  IMAD.WIDE R212, R186.reuse, 0x4, R212 ;  /* 0x00000004bad47825 */ /* 0x040fe200078e02d4 */
[----:B-1----:R-:W4:Y:S03]  /*177e0*/  LDL.LU.64 R244, [R1+0xcb8] ;  /* 0x000cb80001f47983 */ /* 0x002f260000300a00 */
[C---:B------:R-:W-:Y:S01]  /*177f0*/  IMAD.WIDE R204, R186.reuse, 0x4, R204 ;  /* 0x00000004bacc7825 */ /* 0x040fe200078e02cc */
[----:B------:R1:W-:Y:S03]  /*17800*/  STL.64 [R1+0x6d0], R236 ;  /* 0x0006d0ec01007387 */ /* 0x0003e60000100a00 */
[C---:B------:R-:W-:Y:S01]  /*17810*/  IMAD.WIDE R182, R186.reuse, 0x4, R182 ;  /* 0x00000004bab67825 */ /* 0x040fe200078e02b6 */
[----:B-1----:R-:W4:Y:S03]  /*17820*/  LDL.LU.64 R236, [R1+0xcb0] ;  /* 0x000cb00001ec7983 */ /* 0x002f260000300a00 */
[----:B------:R-:W-:-:S04]  /*17830*/  IMAD.WIDE R174, R186, 0x4, R174 ;  /* 0x00000004baae7825 */ /* 0x000fc800078e02ae */
[----:B------:R-:W-:-:S04]  /*17840*/  IMAD.WIDE R166, R186, 0x4, R166 ;  /* 0x00000004baa67825 */ /* 0x000fc800078e02a6 */
[----:B------:R-:W-:-:S04]  /*17850*/  IMAD.WIDE R150, R186, 0x4, R150 ;  /* 0x00000004ba967825 */ /* 0x000fc800078e0296 */
[----:B------:R-:W-:-:S04]  /*17860*/  IMAD.WIDE R142, R186, 0x4, R142 ;  /* 0x00000004ba8e7825 */ /* 0x000fc800078e028e */
[----:B--2---:R-:W-:-:S04]  /*17870*/  IMAD.WIDE R134, R186, 0x4, R134 ;  /* 0x00000004ba867825 */ /* 0x004fc800078e0286 */
[----:B---3--:R-:W-:-:S04]  /*17880*/  IMAD.WIDE R6, R186, 0x4, R6 ;  /* 0x00000004ba067825 */ /* 0x008fc800078e0206 */
        /* <DEDUP_REMOVED lines=8> */
[----:B-1----:R-:W2:Y:S04]  /*17910*/  LDL.LU.64 R212, [R1+0xc98] ;  /* 0x000c980001d47983 */ /* 0x002ea80000300a00 */
        /* <DEDUP_REMOVED lines=21> */
[C---:B------:R-:W-:Y:S01]  /*17a70*/  IMAD.WIDE R126, R186.reuse, 0x4, R126 ;  /* 0x00000004ba7e7825 */ /* 0x040fe200078e027e */
[----:B------:R1:W-:Y:S03]  /*17a80*/  STL.64 [R1+0x740], R250 ;  /* 0x000740fa01007387 */ /* 0x0003e60000100a00 */
[----:B------:R-:W-:-:S04]  /*17a90*/  IMAD.WIDE R4, R186, 0x4, R4 ;  /* 0x00000004ba047825 */ /* 0x000fc800078e0204 */
[----:B------:R-:W-:-:S04]  /*17aa0*/  IMAD.WIDE R118, R186, 0x4, R118 ;  /* 0x00000004ba767825 */ /* 0x000fc800078e0276 */
[----:B------:R-:W-:-:S04]  /*17ab0*/  IMAD.WIDE R14, R186, 0x4, R14 ;  /* 0x00000004ba0e7825 */ /* 0x000fc800078e020e */
[----:B-1----:R-:W-:Y:S02]  /*17ac0*/  IMAD.MOV.U32 R250, RZ, RZ, R126 ;  /* 0x000000fffffa7224 */ /* 0x002fe400078e007e */
[----:B------:R-:W-:Y:S02]  /*17ad0*/  IMAD.MOV.U32 R251, RZ, RZ, R127 ;  /* 0x000000fffffb7224 */ /* 0x000fe400078e007f */
[----:B------:R-:W3:Y:S01]  /*17ae0*/  LDL.LU.64 R126, [R1+0xc40] ;  /* 0x000c4000017e7983 */ /* 0x000ee20000300a00 */
[----:B------:R-:W-:-:S03]  /*17af0*/  IMAD.WIDE R8, R186, 0x4, R8 ;  /* 0x00000004ba087825 */ /* 0x000fc600078e0208 */
[----:B------:R1:W-:Y:S01]  /*17b00*/  STL.64 [R1+0x748], R4 ;  /* 0x0007480401007387 */ /* 0x0003e20000100a00 */
[----:B------:R-:W-:-:S04]  /*17b10*/  IMAD.WIDE R110, R186, 0x4, R110 ;  /* 0x00000004ba6e7825 */ /* 0x000fc800078e026e */
[----:B------:R-:W-:-:S04]  /*17b20*/  IMAD.WIDE R10, R186, 0x4, R10 ;  /* 0x00000004ba0a7825 */ /* 0x000fc800078e020a */
[----:B-1----:R-:W-:Y:S02]  /*17b30*/  IMAD.MOV.U32 R4, RZ, RZ, R118 ;  /* 0x000000ffff047224 */ /* 0x002fe400078e0076 */
[----:B------:R-:W-:Y:S02]  /*17b40*/  IMAD.MOV.U32 R5, RZ, RZ, R119 ;  /* 0x000000ffff057224 */ /* 0x000fe400078e0077 */
[----:B------:R-:W3:Y:S01]  /*17b50*/  LDL.LU.64 R118, [R1+0xc38] ;  /* 0x000c380001767983 */ /* 0x000ee20000300a00 */
        /* <DEDUP_REMOVED lines=21> */
[----:B--2---:R-:W-:-:S05]  /*17cb0*/  IMAD.WIDE R6, R186, 0x4, R6 ;  /* 0x00000004ba067825 */ /* 0x004fca00078e0206 */
[----:B------:R1:W-:Y:S02]  /*17cc0*/  STL.64 [R1+0x750], R6 ;  /* 0x0007500601007387 */ /* 0x0003e40000100a00 */
[----:B-1----:R-:W-:Y:S02]  /*17cd0*/  IMAD.MOV.U32 R6, RZ, RZ, R14 ;  /* 0x000000ffff067224 */ /* 0x002fe400078e000e */
[----:B------:R-:W-:Y:S02]  /*17ce0*/  IMAD.MOV.U32 R7, RZ, RZ, R15 ;  /* 0x000000ffff077224 */ /* 0x000fe400078e000f */
[----:B------:R-:W2:Y:S04]  /*17cf0*/  LDL.LU.64 R14, [R1+0xc30] ;  /* 0x000c3000010e7983 */ /* 0x000ea80000300a00 */
[----:B------:R1:W-:Y:S02]  /*17d00*/  STL.64 [R1+0x758], R8 ;  /* 0x0007580801007387 */ /* 0x0003e40000100a00 */
[----:B-1----:R-:W-:-:S02]  /*17d10*/  IMAD.MOV.U32 R8, RZ, RZ, R110 ;  /* 0x000000ffff087224 */ /* 0x002fc400078e006e */
[----:B------:R-:W-:Y:S02]  /*17d20*/  IMAD.MOV.U32 R9, RZ, RZ, R111 ;  /* 0x000000ffff097224 */ /* 0x000fe400078e006f */
[----:B------:R-:W2:Y:S04]  /*17d30*/  LDL.LU.64 R110, [R1+0xc28] ;  /* 0x000c2800016e7983 */ /* 0x000ea80000300a00 */
[----:B------:R1:W-:Y:S02]  /*17d40*/  STL.64 [R1+0x760], R10 ;  /* 0x0007600a01007387 */ /* 0x0003e40000100a00 */
[----:B-1----:R-:W-:Y:S02]  /*17d50*/  IMAD.MOV.U32 R10, RZ, RZ, R102 ;  /* 0x000000ffff0a7224 */ /* 0x002fe400078e0066 */
[----:B------:R-:W-:-:S02]  /*17d60*/  IMAD.MOV.U32 R11, RZ, RZ, R103 ;  /* 0x000000ffff0b7224 */ /* 0x000fc400078e0067 */
[----:B------:R-:W2:Y:S04]  /*17d70*/  LDL.LU.64 R102, [R1+0xc20] ;  /* 0x000c200001667983 */ /* 0x000ea80000300a00 */
[----:B------:R1:W-:Y:S02]  /*17d80*/  STL.64 [R1+0x768], R12 ;  /* 0x0007680c01007387 */ /* 0x0003e40000100a00 */
[----:B-1----:R-:W-:Y:S02]  /*17d90*/  IMAD.MOV.U32 R12, RZ, RZ, R22 ;  /* 0x000000ffff0c7224 */ /* 0x002fe400078e0016 */
[----:B------:R-:W-:Y:S02]  /*17da0*/  IMAD.MOV.U32 R13, RZ, RZ, R23 ;  /* 0x000000ffff0d7224 */ /* 0x000fe400078e0017 */
[----:B------:R-:W3:Y:S04]  /*17db0*/  LDL.LU.64 R22, [R1+0xc18] ;  /* 0x000c180001167983 */ /* 0x000ee80000300a00 */
[----:B------:R1:W-:Y:S02]  /*17dc0*/  STL.64 [R1+0xb90], R16 ;  /* 0x000b901001007387 */ /* 0x0003e40000100a00 */
[----:B-1----:R-:W-:-:S02]  /*17dd0*/  IMAD.MOV.U32 R16, RZ, RZ, R94 ;  /* 0x000000ffff107224 */ /* 0x002fc400078e005e */
[----:B------:R-:W-:Y:S02]  /*17de0*/  IMAD.MOV.U32 R17, RZ, RZ, R95 ;  /* 0x000000ffff117224 */ /* 0x000fe400078e005f */
[----:B------:R-:W3:Y:S04]  /*17df0*/  LDL.LU.64 R94, [R1+0xc10] ;  /* 0x000c1000015e7983 */ /* 0x000ee80000300a00 */
[----:B------:R1:W-:Y:S02]  /*17e00*/  STL.64 [R1+0xb38], R18 ;  /* 0x000b381201007387 */ /* 0x0003e40000100a00 */
[----:B-1----:R-:W-:Y:S02]  /*17e10*/  IMAD.MOV.U32 R18, RZ, RZ, R86 ;  /* 0x000000ffff127224 */ /* 0x002fe400078e0056 */
[----:B------:R-:W-:-:S02]  /*17e20*/  IMAD.MOV.U32 R19, RZ, RZ, R87 ;  /* 0x000000ffff137224 */ /* 0x000fc400078e0057 */
[----:B------:R-:W3:Y:S04]  /*17e30*/  LDL.LU.64 R86, [R1+0xc08] ;  /* 0x000c080001567983 */ /* 0x000ee80000300a00 */
        /* <DEDUP_REMOVED lines=23> */
[----:B------:R-:W4:Y:S04]  /*17fb0*/  LDL.LU.64 R46, [R1+0xbd8] ;  /* 0x000bd800012e7983 */ /* 0x000f280000300a00 */
[----:B------:R1:W-:Y:S02]  /*17fc0*/  STL.64 [R1+0x780], R36 ;  /* 0x0007802401007387 */ /* 0x0003e40000100a00 */
[----:B-1----:R-:W-:Y:S02]  /*17fd0*/  IMAD.MOV.U32 R36, RZ, RZ, R54 ;  /* 0x000000ffff247224 */ /* 0x002fe400078e0036 */
[----:B------:R-:W-:Y:S02]  /*17fe0*/  IMAD.MOV.U32 R37, RZ, RZ, R55 ;  /* 0x000000ffff257224 */ /* 0x000fe400078e0037 */
[----:B------:R-:W4:Y:S01]  /*17ff0*/  LDL.LU.64 R54, [R1+0xbd0] ;  /* 0x000bd00001367983 */ /* 0x000f220000300a00 */
        /* <DEDUP_REMOVED lines=10> */
[----:B------:R-:W-:-:S04]  /*180a0*/  IMAD.WIDE R202, R186, 0x4, R202 ;  /* 0x00000004baca7825 */ /* 0x000fc800078e02ca */
[----:B------:R-:W-:-:S04]  /*180b0*/  IMAD.WIDE R208, R186, 0x4, R208 ;  /* 0x00000004bad07825 */ /* 0x000fc800078e02d0 */
[----:B---3--:R-:W-:-:S05]  /*180c0*/  IMAD.WIDE R38, R186, 0x4, R38 ;  /* 0x00000004ba267825 */ /* 0x008fca00078e0226 */
[----:B------:R1:W-:Y:S02]  /*180d0*/  STL.64 [R1+0x788], R38 ;  /* 0x0007882601007387 */ /* 0x0003e40000100a00 */
[----:B-1----:R-:W-:-:S04]  /*180e0*/  IMAD.WIDE R38, R186, 0x4, R40 ;  /* 0x00000004ba267825 */ /* 0x002fc800078e0228 */
[C---:B------:R-:W-:Y:S01]  /*180f0*/  IMAD.WIDE R40, R186.reuse, 0x4, R44 ;  /* 0x00000004ba287825 */ /* 0x040fe200078e022c */
[----:B------:R4:W-:Y:S04]  /*18100*/  STL.64 [R1+0x790], R38 ;  /* 0x0007902601007387 */ /* 0x0009e80000100a00 */
[----:B------:R-:W-:Y:S04]  /*18110*/  STL.64 [R1+0x798], R42 ;  /* 0x0007982a01007387 */ /* 0x000fe80000100a00 */
[----:B------:R1:W-:Y:S01]  /*18120*/  STL.64 [R1+0x7a0], R40 ;  /* 0x0007a02801007387 */ /* 0x0003e20000100a00 */
[----:B----4-:R-:W-:-:S03]  /*18130*/  IMAD.WIDE R38, R186, 0x4, R46 ;  /* 0x00000004ba267825 */ /* 0x010fc600078e022e */
[----:B------:R-:W-:Y:S04]  /*18140*/  STL.64 [R1+0xb80], R48 ;  /* 0x000b803001007387 */ /* 0x000fe80000100a00 */
[----:B------:R2:W-:Y:S01]  /*18150*/  STL.64 [R1+0x7a8], R38 ;  /* 0x0007a82601007387 */ /* 0x0005e20000100a00 */
[----:B-1----:R-:W-:-:S03]  /*18160*/  IMAD.WIDE R40, R186, 0x4, R52 ;  /* 0x00000004ba287825 */ /* 0x002fc600078e0234 */
[----:B------:R-:W-:Y:S01]  /*18170*/  STL.64 [R1+0xb48], R50 ;  /* 0x000b483201007387 */ /* 0x000fe20000100a00 */
[----:B------:R-:W-:-:S03]  /*18180*/  IMAD.WIDE R42, R186, 0x4, R56 ;  /* 0x00000004ba2a7825 */ /* 0x000fc600078e0238 */
[----:B------:R1:W-:Y:S01]  /*18190*/  STL.64 [R1+0x7b0], R40 ;  /* 0x0007b02801007387 */ /* 0x0003e20000100a00 */
[----:B--2---:R-:W-:-:S05]  /*181a0*/  IMAD.WIDE R38, R186, 0x4, R54 ;  /* 0x00000004ba267825 */ /* 0x004fca00078e0236 */
[----:B------:R2:W-:Y:S01]  /*181b0*/  STL.64 [R1+0x7b8], R38 ;  /* 0x0007b82601007387 */ /* 0x0005e20000100a00 */
[----:B-1----:R-:W-:-:S03]  /*181c0*/  IMAD.WIDE R40, R186, 0x4, R58 ;  /* 0x00000004ba287825 */ /* 0x002fc600078e023a */
[----:B------:R1:W-:Y:S04]  /*181d0*/  STL.64 [R1+0x7c0], R42 ;  /* 0x0007c02a01007387 */ /* 0x0003e80000100a00 */
[----:B------:R3:W-:Y:S01]  /*181e0*/  STL.64 [R1+0x7c8], R40 ;  /* 0x0007c82801007387 */ /* 0x0007e20000100a00 */
[----:B--2---:R-:W-:-:S05]  /*181f0*/  IMAD.WIDE R38, R186, 0x4, R60 ;  /* 0x00000004ba267825 */ /* 0x004fca00078e023c */
[----:B------:R2:W-:Y:S01]  /*18200*/  STL.64 [R1+0x7d0], R38 ;  /* 0x0007d02601007387 */ /* 0x0005e20000100a00 */
[----:B-1----:R-:W-:-:S04]  /*18210*/  IMAD.WIDE R42, R186, 0x4, R64 ;  /* 0x00000004ba2a7825 */ /* 0x002fc800078e0240 */
[----:B---3--:R-:W-:-:S04]  /*18220*/  IMAD.WIDE R40, R186, 0x4, R66 ;  /* 0x00000004ba287825 */ /* 0x008fc800078e0242 */
[----:B--2---:R-:W-:-:S05]  /*18230*/  IMAD.WIDE R38, R186, 0x4, R62 ;  /* 0x00000004ba267825 */ /* 0x004fca00078e023e */
[----:B------:R1:W-:Y:S04]  /*18240*/  STL.64 [R1+0x7d8], R38 ;  /* 0x0007d82601007387 */ /* 0x0003e80000100a00 */
[----:B------:R2:W-:Y:S04]  /*18250*/  STL.64 [R1+0x7e0], R42 ;  /* 0x0007e02a01007387 */ /* 0x0005e80000100a00 */
[----:B------:R3:W-:Y:S01]  /*18260*/  STL.64 [R1+0x808], R40 ;  /* 0x0008082801007387 */ /* 0x0007e20000100a00 */
[----:B-1----:R-:W-:-:S04]  /*18270*/  IMAD.WIDE R38, R186, 0x4, R68 ;  /* 0x00000004ba267825 */ /* 0x002fc800078e0244 */
[C---:B--2---:R-:W-:Y:S01]  /*18280*/  IMAD.WIDE R42, R186.reuse, 0x4, R70 ;  /* 0x00000004ba2a7825 */ /* 0x044fe200078e0246 */
[----:B------:R1:W-:Y:S03]  /*18290*/  STL.64 [R1+0x810], R38 ;  /* 0x0008102601007387 */ /* 0x0003e60000100a00 */
[C---:B---3--:R-:W-:Y:S01]  /*182a0*/  IMAD.WIDE R40, R186.reuse, 0x4, R72 ;  /* 0x00000004ba287825 */ /* 0x048fe200078e0248 */
        /* <DEDUP_REMOVED lines=18> */
[----:B------:R-:W-:Y:S04]  /*183d0*/  STL.64 [R1+0x860], R42 ;  /* 0x0008602a01007387 */ /* 0x000fe80000100a00 */
[----:B------:R2:W-:Y:S01]  /*183e0*/  STL.64 [R1+0x868], R40 ;  /* 0x0008682801007387 */ /* 0x0005e20000100a00 */
[----:B-1----:R-:W-:-:S05]  /*183f0*/  IMAD.WIDE R38, R186, 0x4, R92 ;  /* 0x00000004ba267825 */ /* 0x002fca00078e025c */
[----:B------:R1:W-:Y:S01]  /*18400*/  STL.64 [R1+0x870], R38 ;  /* 0x0008702601007387 */ /* 0x0003e20000100a00 */
[----:B--2---:R-:W-:-:S03]  /*18410*/  IMAD.WIDE R40, R186, 0x4, R94 ;  /* 0x00000004ba287825 */ /* 0x004fc600078e025e */
[----:B------:R-:W-:Y:S01]  /*18420*/  STL.64 [R1+0xb78], R96 ;  /* 0x000b786001007387 */ /* 0x000fe20000100a00 */
[----:B------:R-:W-:-:S03]  /*18430*/  IMAD.WIDE R42, R186, 0x4, R104 ;  /* 0x00000004ba2a7825 */ /* 0x000fc600078e0268 */
[----:B------:R2:W-:Y:S01]  /*18440*/  STL.64 [R1+0x878], R40 ;  /* 0x0008782801007387 */ /* 0x0005e20000100a00 */
[----:B-1----:R-:W-:Y:S02]  /*18450*/  IMAD.MOV.U32 R38, RZ, RZ, R32 ;  /* 0x000000ffff267224 */ /* 0x002fe400078e0020 */
[----:B------:R-:W-:Y:S01]  /*18460*/  IMAD.MOV.U32 R39, RZ, RZ, R33 ;  /* 0x000000ffff277224 */ /* 0x000fe200078e0021 */
[----:B------:R-:W-:Y:S01]  /*18470*/  STL.64 [R1+0xb50], R98 ;  /* 0x000b506201007387 */ /* 0x000fe20000100a00 */
[----:B------:R-:W-:Y:S02]  /*18480*/  IMAD.MOV.U32 R32, RZ, RZ, R28 ;  /* 0x000000ffff207224 */ /* 0x000fe400078e001c */
[----:B------:R-:W-:Y:S02]  /*18490*/  IMAD.MOV.U32 R33, RZ, RZ, R29 ;  /* 0x000000ffff217224 */ /* 0x000fe400078e001d */
[----:B--2---:R-:W-:Y:S01]  /*184a0*/  IMAD.WIDE R40, R186, 0x4, R106 ;  /* 0x00000004ba287825 */ /* 0x004fe200078e026a */
[----:B------:R-:W-:Y:S03]  /*184b0*/  STL.64 [R1+0xb20], R100 ;  /* 0x000b206401007387 */ /* 0x000fe60000100a00 */
[----:B------:R-:W-:-:S02]  /*184c0*/  IMAD.MOV.U32 R28, RZ, RZ, R26 ;  /* 0x000000ffff1c7224 */ /* 0x000fc400078e001a */
[----:B------:R-:W-:Y:S01]  /*184d0*/  IMAD.MOV.U32 R29, RZ, RZ, R27 ;  /* 0x000000ffff1d7224 */ /* 0x000fe200078e001b */
[----:B------:R-:W-:Y:S01]  /*184e0*/  STL.64 [R1+0xbc8], R102 ;  /* 0x000bc86601007387 */ /* 0x000fe20000100a00 */
[----:B------:R-:W-:Y:S02]  /*184f0*/  IMAD.MOV.U32 R26, RZ, RZ, R24 ;  /* 0x000000ffff1a7224 */ /* 0x000fe400078e0018 */
[----:B------:R-:W-:Y:S01]  /*18500*/  IMAD.MOV.U32 R27, RZ, RZ, R25 ;  /* 0x000000ffff1b7224 */ /* 0x000fe200078e0019 */
[----:B------:R1:W-:Y:S01]  /*18510*/  STL.64 [R1+0x880], R42 ;  /* 0x0008802a01007387 */ /* 0x0003e20000100a00 */
[----:B------:R-:W-:Y:S02]  /*18520*/  IMAD.MOV.U32 R24, RZ, RZ, R20 ;  /* 0x000000ffff187224 */ /* 0x000fe400078e0014 */
[----:B------:R-:W-:Y:S02]  /*18530*/  IMAD.MOV.U32 R25, RZ, RZ, R21 ;  /* 0x000000ffff197224 */ /* 0x000fe400078e0015 */
[----:B------:R-:W-:Y:S01]  /*18540*/  IMAD.WIDE R44, R186, 0x4, R110 ;  /* 0x00000004ba2c7825 */ /* 0x000fe200078e026e */
[----:B------:R2:W-:Y:S03]  /*18550*/  STL.64 [R1+0x888], R40 ;  /* 0x0008882801007387 */ /* 0x0005e60000100a00 */
[----:B------:R-:W-:-:S02]  /*18560*/  IMAD.MOV.U32 R20, RZ, RZ, R18 ;  /* 0x000000ffff147224 */ /* 0x000fc400078e0012 */
[----:B------:R-:W-:Y:S02]  /*18570*/  IMAD.MOV.U32 R21, RZ, RZ, R19 ;  /* 0x000000ffff157224 */ /* 0x000fe400078e0013 */
[----:B------:R-:W-:Y:S02]  /*18580*/  IMAD.MOV.U32 R18, RZ, RZ, R16 ;  /* 0x000000ffff127224 */ /* 0x000fe400078e0010 */
[----:B------:R-:W-:Y:S02]  /*18590*/  IMAD.MOV.U32 R19, RZ, RZ, R17 ;  /* 0x000000ffff137224 */ /* 0x000fe400078e0011 */
[----:B-1----:R-:W-:Y:S01]  /*185a0*/  IMAD.WIDE R42, R186, 0x4, R112 ;  /* 0x00000004ba2a7825 */ /* 0x002fe200078e0270 */
[----:B------:R1:W-:Y:S03]  /*185b0*/  STL.64 [R1+0x898], R44 ;  /* 0x0008982c01007387 */ /* 0x0003e60000100a00 */
[----:B------:R-:W-:-:S02]  /*185c0*/  IMAD.MOV.U32 R16, RZ, RZ, R190 ;  /* 0x000000ffff107224 */ /* 0x000fc400078e00be */
[----:B------:R-:W-:Y:S02]  /*185d0*/  IMAD.MOV.U32 R17, RZ, RZ, R191 ;  /* 0x000000ffff117224 */ /* 0x000fe400078e00bf */
[C---:B--2---:R-:W-:Y:S01]  /*185e0*/  IMAD.WIDE R40, R186.reuse, 0x4, R114 ;  /* 0x00000004ba287825 */ /* 0x044fe200078e0272 */
[----:B------:R2:W-:Y:S03]  /*185f0*/  STL.64 [R1+0x8a0], R42 ;  /* 0x0008a02a01007387 */ /* 0x0005e60000100a00 */
[C---:B------:R-:W-:Y:S01]  /*18600*/  IMAD.WIDE R190, R186.reuse, 0x4, R108 ;  /* 0x00000004babe7825 */ /* 0x040fe200078e026c */
[----:B------:R3:W-:Y:S03]  /*18610*/  STL.64 [R1+0x8a8], R40 ;  /* 0x0008a82801007387 */ /* 0x0007e60000100a00 */
[C---:B-1----:R-:W-:Y:S01]  /*18620*/  IMAD.WIDE R44, R186.reuse, 0x4, R118 ;  /* 0x00000004ba2c7825 */ /* 0x042fe200078e0276 */
[----:B------:R-:W-:Y:S03]  /*18630*/  STL.64 [R1+0x890], R190 ;  /* 0x000890be01007387 */ /* 0x000fe60000100a00 */
[C---:B--2---:R-:W-:Y:S01]  /*18640*/  IMAD.WIDE R42, R186.reuse, 0x4, R120 ;  /* 0x00000004ba2a7825 */ /* 0x044fe200078e0278 */
[----:B------:R-:W-:Y:S03]  /*18650*/  STL.64 [R1+0xb28], R190 ;  /* 0x000b28be01007387 */ /* 0x000fe60000100a00 */
[C---:B---3--:R-:W-:Y:S01]  /*18660*/  IMAD.WIDE R40, R186.reuse, 0x4, R122 ;  /* 0x00000004ba287825 */ /* 0x048fe200078e027a */
[----:B------:R-:W-:Y:S04]  /*18670*/  STL.64 [R1+0x8b8], R44 ;  /* 0x0008b82c01007387 */ /* 0x000fe80000100a00 */
[----:B------:R-:W-:Y:S04]  /*18680*/  STL.64 [R1+0x8b0], R116 ;  /* 0x0008b07401007387 */ /* 0x000fe80000100a00 */
[----:B------:R1:W-:Y:S04]  /*18690*/  STL.64 [R1+0x8c0], R42 ;  /* 0x0008c02a01007387 */ /* 0x0003e80000100a00 */
[----:B------:R-:W-:Y:S04]  /*186a0*/  STL.64 [R1+0xb30], R116 ;  /* 0x000b307401007387 */ /* 0x000fe80000100a00 */
[----:B------:R2:W-:Y:S01]  /*186b0*/  STL.64 [R1+0x8c8], R40 ;  /* 0x0008c82801007387 */ /* 0x0005e20000100a00 */
[----:B-1----:R-:W-:-:S05]  /*186c0*/  IMAD.WIDE R42, R186, 0x4, R126 ;  /* 0x00000004ba2a7825 */ /* 0x002fca00078e027e */
[----:B------:R-:W-:Y:S01]  /*186d0*/  STL.64 [R1+0x8d8], R42 ;  /* 0x0008d82a01007387 */ /* 0x000fe20000100a00 */
[----:B--2---:R-:W-:-:S03]  /*186e0*/  IMAD.WIDE R40, R186, 0x4, R128 ;  /* 0x00000004ba287825 */ /* 0x004fc600078e0280 */
[----:B------:R-:W-:Y:S04]  /*186f0*/  STL.64 [R1+0x8d0], R124 ;  /* 0x0008d07c01007387 */ /* 0x000fe80000100a00 */
[----:B------:R1:W-:Y:S01]  /*18700*/  STL.64 [R1+0x8e0], R40 ;  /* 0x0008e02801007387 */ /* 0x0003e20000100a00 */
[----:B------:R-:W-:-:S03]  /*18710*/  IMAD.WIDE R116, R186, 0x4, R130 ;  /* 0x00000004ba747825 */ /* 0x000fc600078e0282 */
[----:B------:R-:W-:Y:S01]  /*18720*/  STL.64 [R1+0xb58], R124 ;  /* 0x000b587c01007387 */ /* 0x000fe20000100a00 */
[----:B-1----:R-:W-:-:S05]  /*18730*/  IMAD.WIDE R40, R186, 0x4, R134 ;  /* 0x00000004ba287825 */ /* 0x002fca00078e0286 */
[----:B------:R1:W-:Y:S01]  /*18740*/  STL.64 [R1+0x8f8], R40 ;  /* 0x0008f82801007387 */ /* 0x0003e20000100a00 */
[----:B------:R-:W-:-:S03]  /*18750*/  IMAD.WIDE R130, R186, 0x4, R138 ;  /* 0x00000004ba827825 */ /* 0x000fc600078e028a */
[----:B------:R-:W-:Y:S04]  /*18760*/  STL.64 [R1+0x8e8], R116 ;  /* 0x0008e87401007387 */ /* 0x000fe80000100a00 */
[----:B------:R-:W-:Y:S01]  /*18770*/  STL.64 [R1+0xb60], R116 ;  /* 0x000b607401007387 */ /* 0x000fe20000100a00 */
[----:B-1----:R-:W-:-:S03]  /*18780*/  IMAD.WIDE R40, R186, 0x4, R136 ;  /* 0x00000004ba287825 */ /* 0x002fc600078e0288 */
[----:B------:R-:W-:Y:S04]  /*18790*/  STL.64 [R1+0x8f0], R132 ;  /* 0x0008f08401007387 */ /* 0x000fe80000100a00 */
        /* <DEDUP_REMOVED lines=8> */
[----:B------:R-:W-:Y:S01]  /*18820*/  STL.64 [R1+0x910], R112 ;  /* 0x0009107001007387 */ /* 0x000fe20000100a00 */
[----:B-1----:R-:W-:-:S05]  /*18830*/  IMAD.WIDE R40, R186, 0x4, R144 ;  /* 0x00000004ba287825 */ /* 0x002fca00078e0290 */
[----:B------:R1:W-:Y:S01]  /*18840*/  STL.64 [R1+0x920], R40 ;  /* 0x0009202801007387 */ /* 0x0003e20000100a00 */
[----:B------:R-:W-:-:S03]  /*18850*/  IMAD.WIDE R110, R186, 0x4, R148 ;  /* 0x00000004ba6e7825 */ /* 0x000fc600078e0294 */
[----:B------:R-:W-:Y:S01]  /*18860*/  STL.64 [R1+0xb88], R112 ;  /* 0x000b887001007387 */ /* 0x000fe20000100a00 */
[----:B------:R-:W-:-:S04]  /*18870*/  IMAD.WIDE R130, R186, 0x4, R152 ;  /* 0x00000004ba827825 */ /* 0x000fc800078e0298 */
[----:B-1----:R-:W-:-:S05]  /*18880*/  IMAD.WIDE R40, R186, 0x4, R150 ;  /* 0x00000004ba287825 */ /* 0x002fca00078e0296 */
[----:B------:R1:W-:Y:S01]  /*18890*/  STL.64 [R1+0x938], R40 ;  /* 0x0009382801007387 */ /* 0x0003e20000100a00 */
[----:B------:R-:W-:-:S03]  /*188a0*/  IMAD.WIDE R190, R186, 0x4, R154 ;  /* 0x00000004babe7825 */ /* 0x000fc600078e029a */
[----:B------:R-:W-:Y:S04]  /*188b0*/  STL.64 [R1+0x928], R118 ;  /* 0x0009287601007387 */ /* 0x000fe80000100a00 */
[----:B------:R-:W-:Y:S04]  /*188c0*/  STL.64 [R1+0xba0], R118 ;  /* 0x000ba07601007387 */ /* 0x000fe80000100a00 */
[----:B------:R-:W-:Y:S01]  /*188d0*/  STL.64 [R1+0x930], R110 ;  /* 0x0009306e01007387 */ /* 0x000fe20000100a00 */
[----:B-1----:R-:W-:-:S03]  /*188e0*/  IMAD.WIDE R40, R186, 0x4, R158 ;  /* 0x00000004ba287825 */ /* 0x002fc600078e029e */
[----:B------:R-:W-:Y:S01]  /*188f0*/  STL.64 [R1+0xba8], R110 ;  /* 0x000ba86e01007387 */ /* 0x000fe20000100a00 */
[----:B------:R-:W-:-:S03]  /*18900*/  IMAD.WIDE R108, R186, 0x4, R156 ;  /* 0x00000004ba6c7825 */ /* 0x000fc600078e029c */
[----:B------:R-:W-:Y:S01]  /*18910*/  STL.64 [R1+0x940], R130 ;  /* 0x0009408201007387 */ /* 0x000fe20000100a00 */
[----:B------:R-:W-:-:S03]  /*18920*/  IMAD.WIDE R132, R186, 0x4, R160 ;  /* 0x00000004ba847825 */ /* 0x000fc600078e02a0 */
[----:B------:R-:W-:Y:S04]  /*18930*/  STL.64 [R1+0xbb0], R130 ;  /* 0x000bb08201007387 */ /* 0x000fe80000100a00 */
[----:B------:R-:W-:Y:S04]  /*18940*/  STL.64 [R1+0x948], R190 ;  /* 0x000948be01007387 */ /* 0x000fe80000100a00 */
[----:B------:R-:W-:Y:S04]  /*18950*/  STL.64 [R1+0xbb8], R190 ;  /* 0x000bb8be01007387 */ /* 0x000fe80000100a00 */
[----:B------:R1:W-:Y:S01]  /*18960*/  STL.64 [R1+0x958], R40 ;  /* 0x0009582801007387 */ /* 0x0003e20000100a00 */
[----:B------:R-:W-:-:S03]  /*18970*/  IMAD.MOV.U32 R46, RZ, RZ, R24 ;  /* 0x000000ffff2e7224 */ /* 0x000fc600078e0018 */
[----:B------:R-:W-:Y:S01]  /*18980*/  STL.64 [R1+0x950], R108 ;  /* 0x0009506c01007387 */ /* 0x000fe20000100a00 */
[----:B------:R-:W-:-:S03]  /*18990*/  IMAD.MOV.U32 R47, RZ, RZ, R25 ;  /* 0x000000ffff2f7224 */ /* 0x000fc600078e0019 */
[----:B------:R2:W-:Y:S01]  /*189a0*/  STL.64 [R1+0xbc0], R108 ;  /* 0x000bc06c01007387 */ /* 0x0005e20000100a00 */
[----:B-1----:R-:W-:-:S03]  /*189b0*/  IMAD.WIDE R40, R186, 0x4, R166 ;  /* 0x00000004ba287825 */ /* 0x002fc600078e02a6 */
[----:B------:R-:W-:Y:S01]  /*189c0*/  STL.64 [R1+0x960], R132 ;  /* 0x0009608401007387 */ /* 0x000fe20000100a00 */
[----:B------:R-:W-:-:S03]  /*189d0*/  IMAD.MOV.U32 R48, RZ, RZ, R12 ;  /* 0x000000ffff307224 */ /* 0x000fc600078e000c */
[----:B------:R1:W-:Y:S01]  /*189e0*/  STL.64 [R1+0x978], R40 ;  /* 0x0009782801007387 */ /* 0x0003e20000100a00 */
[----:B------:R-:W-:Y:S02]  /*189f0*/  IMAD.MOV.U32 R49, RZ, RZ, R13 ;  /* 0x000000ffff317224 */ /* 0x000fe400078e000d */
[----:B------:R-:W-:Y:S01]  /*18a00*/  IMAD.MOV.U32 R64, RZ, RZ, R16 ;  /* 0x000000ffff407224 */ /* 0x000fe200078e0010 */
[----:B------:R-:W3:Y:S01]  /*18a10*/  LDL.LU.64 R12, [R1+0x4b0] ;  /* 0x0004b000010c7983 */ /* 0x000ee20000300a00 */
[----:B------:R-:W-:Y:S02]  /*18a20*/  IMAD.MOV.U32 R65, RZ, RZ, R17 ;  /* 0x000000ffff417224 */ /* 0x000fe400078e0011 */
[----:B------:R-:W-:Y:S02]  /*18a30*/  IMAD.MOV.U32 R24, RZ, RZ, R10 ;  /* 0x000000ffff187224 */ /* 0x000fe400078e000a */
[----:B------:R-:W-:Y:S02]  /*18a40*/  IMAD.MOV.U32 R25, RZ, RZ, R11 ;  /* 0x000000ffff197224 */ /* 0x000fe400078e000b */
[----:B------:R-:W-:Y:S01]  /*18a50*/  IMAD.WIDE R100, R186, 0x4, R162 ;  /* 0x00000004ba647825 */ /* 0x000fe200078e02a2 */
[----:B------:R-:W4:Y:S03]  /*18a60*/  LDL.LU.64 R10, [R1+0x4a8] ;  /* 0x0004a800010a7983 */ /* 0x000f260000300a00 */
[----:B------:R-:W-:-:S02]  /*18a70*/  IMAD.MOV.U32 R16, RZ, RZ, R8 ;  /* 0x000000ffff107224 */ /* 0x000fc400078e0008 */
[----:B------:R-:W-:Y:S02]  /*18a80*/  IMAD.MOV.U32 R17, RZ, RZ, R9 ;  /* 0x000000ffff117224 */ /* 0x000fe400078e0009 */
[----:B------:R-:W-:Y:S01]  /*18a90*/  IMAD.WIDE R106, R186, 0x4, R164 ;  /* 0x00000004ba6a7825 */ /* 0x000fe200078e02a4 */
[----:B------:R-:W4:Y:S03]  /*18aa0*/  LDL.LU.64 R8, [R1+0x4a0] ;  /* 0x0004a00001087983 */ /* 0x000f260000300a00 */
[----:B------:R-:W-:Y:S02]  /*18ab0*/  IMAD.MOV.U32 R66, RZ, RZ, R6 ;  /* 0x000000ffff427224 */ /* 0x000fe400078e0006 */
[----:B------:R-:W-:Y:S02]  /*18ac0*/  IMAD.MOV.U32 R67, RZ, RZ, R7 ;  /* 0x000000ffff437224 */ /* 0x000fe400078e0007 */
[----:B------:R-:W-:Y:S01]  /*18ad0*/  IMAD.MOV.U32 R42, RZ, RZ, R28 ;  /* 0x000000ffff2a7224 */ /* 0x000fe200078e001c */
[----:B------:R-:W4:Y:S01]  /*18ae0*/  LDL.LU.64 R6, [R1+0x498] ;  /* 0x0004980001067983 */ /* 0x000f220000300a00 */
[----:B------:R-:W-:-:S02]  /*18af0*/  IMAD.MOV.U32 R43, RZ, RZ, R29 ;  /* 0x000000ffff2b7224 */ /* 0x000fc400078e001d */
[----:B------:R-:W-:Y:S01]  /*18b00*/  IMAD.MOV.U32 R62, RZ, RZ, R18 ;  /* 0x000000ffff3e7224 */ /* 0x000fe200078e0012 */
[----:B------:R-:W4:Y:S01]  /*18b10*/  LDL.LU.64 R68, [R1+0x490] ;  /* 0x0004900001447983 */ /* 0x000f220000300a00 */
[----:B------:R-:W-:Y:S02]  /*18b20*/  IMAD.MOV.U32 R63, RZ, RZ, R19 ;  /* 0x000000ffff3f7224 */ /* 0x000fe400078e0013 */
[----:B------:R-:W-:-:S04]  /*18b30*/  IMAD.WIDE R116, R186, 0x4, R168 ;  /* 0x00000004ba747825 */ /* 0x000fc800078e02a8 */
[----:B------:R-:W-:Y:S02]  /*18b40*/  IMAD.MOV.U32 R60, RZ, RZ, R20 ;  /* 0x000000ffff3c7224 */ /* 0x000fe400078e0014 */
[----:B------:R-:W-:Y:S02]  /*18b50*/  IMAD.MOV.U32 R61, RZ, RZ, R21 ;  /* 0x000000ffff3d7224 */ /* 0x000fe400078e0015 */
[----:B------:R-:W-:Y:S02]  /*18b60*/  IMAD.MOV.U32 R18, RZ, RZ, R4 ;  /* 0x000000ffff127224 */ /* 0x000fe400078e0004 */
[----:B------:R-:W-:Y:S02]  /*18b70*/  IMAD.MOV.U32 R19, RZ, RZ, R5 ;  /* 0x000000ffff137224 */ /* 0x000fe400078e0005 */
[C---:B------:R-:W-:Y:S01]  /*18b80*/  IMAD.WIDE R28, R186.reuse, 0x4, R170 ;  /* 0x00000004ba1c7825 */ /* 0x040fe200078e02aa */
[----:B------:R-:W4:Y:S03]  /*18b90*/  LDL.LU.64 R4, [R1+0x488] ;  /* 0x0004880001047983 */ /* 0x000f260000300a00 */
[C---:B------:R-:W-:Y:S01]  /*18ba0*/  IMAD.WIDE R20, R186.reuse, 0x4, R192 ;  /* 0x00000004ba147825 */ /* 0x040fe200078e02c0 */
[----:B------:R-:W-:Y:S03]  /*18bb0*/  STL.64 [R1+0x968], R100 ;  /* 0x0009686401007387 */ /* 0x000fe60000100a00 */
[C---:B--2---:R-:W-:Y:S01]  /*18bc0*/  IMAD.WIDE R108, R186.reuse, 0x4, R196 ;  /* 0x00000004ba6c7825 */ /* 0x044fe200078e02c4 */
[----:B------:R-:W-:Y:S03]  /*18bd0*/  STL.64 [R1+0x970], R106 ;  /* 0x0009706a01007387 */ /* 0x000fe60000100a00 */
[C---:B------:R-:W-:Y:S01]  /*18be0*/  IMAD.WIDE R104, R186.reuse, 0x4, R194 ;  /* 0x00000004ba687825 */ /* 0x040fe200078e02c2 */
[----:B------:R-:W-:Y:S03]  /*18bf0*/  STL.64 [R1+0x980], R116 ;  /* 0x0009807401007387 */ /* 0x000fe60000100a00 */
[C---:B------:R-:W-:Y:S01]  /*18c00*/  IMAD.WIDE R124, R186.reuse, 0x4, R198 ;  /* 0x00000004ba7c7825 */ /* 0x040fe200078e02c6 */
[----:B------:R-:W-:Y:S03]  /*18c10*/  STL.64 [R1+0x988], R28 ;  /* 0x0009881c01007387 */ /* 0x000fe60000100a00 */
[C---:B------:R-:W-:Y:S01]  /*18c20*/  IMAD.WIDE R114, R186.reuse, 0x4, R200 ;  /* 0x00000004ba727825 */ /* 0x040fe200078e02c8 */
[----:B------:R-:W-:Y:S03]  /*18c30*/  STL.64 [R1+0x990], R20 ;  /* 0x0009901401007387 */ /* 0x000fe60000100a00 */
[C---:B------:R-:W-:Y:S01]  /*18c40*/  IMAD.WIDE R190, R186.reuse, 0x4, R204 ;  /* 0x00000004babe7825 */ /* 0x040fe200078e02cc */
[----:B------:R2:W-:Y:S03]  /*18c50*/  STL.64 [R1+0x9a0], R108 ;  /* 0x0009a06c01007387 */ /* 0x0005e60000100a00 */
        /* <DEDUP_REMOVED lines=18> */
[----:B------:R-:W-:Y:S01]  /*18d80*/  IMAD.WIDE R118, R186, 0x4, R228 ;  /* 0x00000004ba767825 */ /* 0x000fe200078e02e4 */
[----:B------:R-:W-:Y:S03]  /*18d90*/  STL.64 [R1+0x9e8], R50 ;  /* 0x0009e83201007387 */ /* 0x000fe60000100a00 */
[----:B------:R-:W-:Y:S01]  /*18da0*/  IMAD.MOV.U32 R44, RZ, RZ, R26 ;  /* 0x000000ffff2c7224 */ /* 0x000fe200078e001a */
[----:B------:R-:W-:Y:S01]  /*18db0*/  STL.64 [R1+0x9f0], R200 ;  /* 0x0009f0c801007387 */ /* 0x000fe20000100a00 */
[----:B------:R-:W-:-:S02]  /*18dc0*/  IMAD.MOV.U32 R45, RZ, RZ, R27 ;  /* 0x000000ffff2d7224 */ /* 0x000fc400078e001b */
        /* <DEDUP_REMOVED lines=22> */
[----:B------:R-:W-:Y:S01]  /*18f30*/  IMAD.WIDE R52, R186, 0x4, R2 ;  /* 0x00000004ba347825 */ /* 0x000fe200078e0202 */
[----:B------:R-:W-:Y:S04]  /*18f40*/  STL.64 [R1+0xa50], R196 ;  /* 0x000a50c401007387 */ /* 0x000fe80000100a00 */
[----:B------:R1:W-:Y:S04]  /*18f50*/  STL.64 [R1+0xa60], R244 ;  /* 0x000a60f401007387 */ /* 0x0003e80000100a00 */
[----:B------:R-:W-:Y:S04]  /*18f60*/  STL.64 [R1+0xa58], R54 ;  /* 0x000a583601007387 */ /* 0x000fe80000100a00 */
[----:B------:R1:W-:Y:S04]  /*18f70*/  STL.64 [R1+0xa68], R246 ;  /* 0x000a68f601007387 */ /* 0x0003e80000100a00 */
[----:B------:R2:W-:Y:S04]  /*18f80*/  STL.64 [R1+0xa78], R192 ;  /* 0x000a78c001007387 */ /* 0x0005e80000100a00 */
[----:B------:R2:W-:Y:S04]  /*18f90*/  STL.64 [R1+0xa70], R52 ;  /* 0x000a703401007387 */ /* 0x0005e80000100a00 */
[----:B------:R-:W2:Y:S01]  /*18fa0*/  LDL.64 R214, [R1+0x428] ;  /* 0x0004280001d67983 */ /* 0x000ea20000100a00 */
[----:B------:R-:W-:Y:S01]  /*18fb0*/  SEL R252, R252, RZ, P3 ;  /* 0x000000fffcfc7207 */ /* 0x000fe20001800000 */
[----:B-1----:R-:W-:-:S02]  /*18fc0*/  IMAD.MOV.U32 R40, RZ, RZ, R32 ;  /* 0x000000ffff287224 */ /* 0x002fc400078e0020 */
[----:B------:R-:W-:Y:S01]  /*18fd0*/  IMAD.MOV.U32 R213, RZ, RZ, R35 ;  /* 0x000000ffffd57224 */ /* 0x000fe200078e0023 */
[----:B------:R-:W-:Y:S01]  /*18fe0*/  ISETP.NE.U32.AND P3, PT, R252, RZ, PT ;  /* 0x000000fffc00720c */ /* 0x000fe20003f65070 */
[----:B------:R-:W-:Y:S01]  /*18ff0*/  IMAD.MOV.U32 R212, RZ, RZ, R34 ;  /* 0x000000ffffd47224 */ /* 0x000fe200078e0022 */
[C---:B------:R-:W-:Y:S01]  /*19000*/  IADD3 R32, R189.reuse, 0x100000, RZ ;  /* 0x00100000bd207810 */ /* 0x040fe20007ffe0ff */
[----:B------:R-:W-:Y:S01]  /*19010*/  IMAD.MOV.U32 R41, RZ, RZ, R33 ;  /* 0x000000ffff297224 */ /* 0x000fe200078e0021 */
[C---:B------:R-:W-:Y:S01]  /*19020*/  IADD3 R35, R189.reuse, 0x100000, RZ ;  /* 0x00100000bd237810 */ /* 0x040fe20007ffe0ff */
[----:B------:R-:W2:Y:S01]  /*19030*/  LDL.64 R230, [R1+0x408] ;  /* 0x0004080001e67983 */ /* 0x000ea20000100a00 */
[C---:B------:R-:W-:Y:S02]  /*19040*/  IADD3 R34, R189.reuse, 0x100000, RZ ;  /* 0x00100000bd227810 */ /* 0x040fe40007ffe0ff */
[----:B------:R-:W-:Y:S01]  /*19050*/  IADD3 R33, R189, 0x100000, RZ ;  /* 0x00100000bd217810 */ /* 0x000fe20007ffe0ff */
[----:B------:R-:W2:Y:S04]  /*19060*/  LDL.64 R228, [R1+0x3e8] ;  /* 0x0003e80001e47983 */ /* 0x000ea80000100a00 */
[----:B------:R-:W2:Y:S04]  /*19070*/  LDL.64 R222, [R1+0x3c8] ;  /* 0x0003c80001de7983 */ /* 0x000ea80000100a00 */
[----:B------:R-:W2:Y:S04]  /*19080*/  LDL.64 R218, [R1+0x3a8] ;  /* 0x0003a80001da7983 */ /* 0x000ea80000100a00 */
[----:B------:R-:W2:Y:S04]  /*19090*/  LDL.64 R220, [R1+0x388] ;  /* 0x0003880001dc7983 */ /* 0x000ea80000100a00 */
[----:B------:R-:W2:Y:S01]  /*190a0*/  LDL.64 R248, [R1+0x328] ;  /* 0x0003280001f87983 */ /* 0x000ea20000100a00 */
[----:B---3--:R-:W-:-:S03]  /*190b0*/  IMAD.WIDE R12, R0, 0x4, R12 ;  /* 0x00000004000c7825 */ /* 0x008fc600078e020c */
[----:B------:R-:W3:Y:S04]  /*190c0*/  LDL.64 R242, [R1+0x2e8] ;  /* 0x0002e80001f27983 */ /* 0x000ee80000100a00 */
[----:B------:R1:W-:Y:S01]  /*190d0*/  LDGSTS.E [R32+-0x71800], [R12.64], P1 ;  /* 0x8e8000000c207fae */ /* 0x0003e2000892184c */
[----:B----4-:R-:W-:-:S03]  /*190e0*/  IMAD.WIDE R10, R0, 0x4, R10 ;  /* 0x00000004000a7825 */ /* 0x010fc600078e020a */
[----:B------:R-:W4:Y:S04]  /*190f0*/  LDL.64 R240, [R1+0x2c8] ;  /* 0x0002c80001f07983 */ /* 0x000f280000100a00 */
[----:B------:R1:W-:Y:S01]  /*19100*/  LDGSTS.E [R35+-0x71400], [R10.64], P6 ;  /* 0x8ec000000a237fae */ /* 0x0003e2000b12184c */
[----:B------:R-:W-:-:S03]  /*19110*/  IMAD.WIDE R8, R0, 0x4, R8 ;  /* 0x0000000400087825 */ /* 0x000fc600078e0208 */
[----:B------:R-:W3:Y:S04]  /*19120*/  LDL.64 R238, [R1+0x2a8] ;  /* 0x0002a80001ee7983 */ /* 0x000ee80000100a00 */
[----:B------:R1:W-:Y:S01]  /*19130*/  LDGSTS.E [R34+-0x71000], [R8.64], P4 ;  /* 0x8f00000008227fae */ /* 0x0003e2000a12184c */
[----:B------:R-:W-:-:S03]  /*19140*/  IMAD.WIDE R6, R0, 0x4, R6 ;  /* 0x0000000400067825 */ /* 0x000fc600078e0206 */
[----:B------:R-:W3:Y:S01]  /*19150*/  LDL.64 R234, [R1+0x288] ;  /* 0x0002880001ea7983 */ /* 0x000ee20000100a00 */
[----:B------:R-:W-:-:S03]  /*19160*/  IMAD.WIDE R2, R0, 0x4, R68 ;  /* 0x0000000400027825 */ /* 0x000fc600078e0244 */
[----:B------:R1:W-:Y:S04]  /*19170*/  LDGSTS.E [R33+-0x70c00], [R6.64], P5 ;  /* 0x8f40000006217fae */ /* 0x0003e8000a92184c */
[----:B------:R1:W-:Y:S04]  /*19180*/  LDGSTS.E [R32+-0x70800], [R2.64], P2 ;  /* 0x8f80000002207fae */ /* 0x0003e8000912184c */
[----:B-1----:R-:W3:Y:S01]  /*19190*/  LDL.64 R34, [R1+0x348] ;  /* 0x0003480001227983 */ /* 0x002ee20000100a00 */
[----:B------:R-:W-:Y:S01]  /*191a0*/  IMAD.WIDE R4, R0, 0x4, R4 ;  /* 0x0000000400047825 */ /* 0x000fe200078e0204 */
[----:B------:R-:W-:-:S02]  /*191b0*/  IADD3 R0, R189, 0x100000, RZ ;  /* 0x00100000bd007810 */ /* 0x000fc40007ffe0ff */
[----:B------:R-:W3:Y:S04]  /*191c0*/  LDL.64 R232, [R1+0x268] ;  /* 0x0002680001e87983 */ /* 0x000ee80000100a00 */
[----:B------:R1:W-:Y:S04]  /*191d0*/  LDGSTS.E [R0+-0x70400], [R4.64], P3 ;  /* 0x8fc0000004007fae */ /* 0x0003e8000992184c */
[----:B------:R-:W0:Y:S01]  /*191e0*/  LDGDEPBAR ;  /* 0x00000000000079af */ /* 0x000e220000000000 */
[----:B------:R-:W-:Y:S02]  /*191f0*/  IMAD.MOV.U32 R204, RZ, RZ, R42 ;  /* 0x000000ffffcc7224 */ /* 0x000fe400078e002a */
[----:B------:R-:W-:Y:S01]  /*19200*/  IMAD.MOV.U32 R205, RZ, RZ, R43 ;  /* 0x000000ffffcd7224 */ /* 0x000fe200078e002b */
[----:B------:R-:W3:Y:S04]  /*19210*/  LDL.64 R32, [R1+0x7d8] ;  /* 0x0007d80001207983 */ /* 0x000ee80000100a00 */
[----:B--2---:R2:W-:Y:S01]  /*19220*/  LDGSTS.E [R187+0x40000], [R214.64], P0 ;  /* 0x40000000d6bb7fae */ /* 0x0045e2000812184c */
[----:B------:R-:W-:-:S03]  /*19230*/  IMAD.MOV.U32 R206, RZ, RZ, R40 ;  /* 0x000000ffffce7224 */ /* 0x000fc600078e0028 */
[----:B------:R1:W-:Y:S04]  /*19240*/  LDGSTS.E [R187+0x41000], [R230.64], P0 ;  /* 0x41000000e6bb7fae */ /* 0x0003e8000812184c */
[----:B--2---:R-:W2:Y:S04]  /*19250*/  LDL.64 R214, [R1+0x368] ;  /* 0x0003680001d67983 */ /* 0x004ea80000100a00 */
[----:B------:R1:W-:Y:S04]  /*19260*/  LDGSTS.E [R187+0x42000], [R228.64], P0 ;  /* 0x42000000e4bb7fae */ /* 0x0003e8000812184c */
[----:B------:R1:W-:Y:S04]  /*19270*/  LDGSTS.E [R187+0x43000], [R222.64], P0 ;  /* 0x43000000debb7fae */ /* 0x0003e8000812184c */
[----:B------:R1:W-:Y:S01]  /*19280*/  LDGSTS.E [R187+0x44000], [R218.64], P0 ;  /* 0x44000000dabb7fae */ /* 0x0003e2000812184c */
[----:B------:R-:W-:-:S03]  /*19290*/  IMAD.MOV.U32 R207, RZ, RZ, R41 ;  /* 0x000000ffffcf7224 */ /* 0x000fc600078e0029 */
[----:B------:R1:W-:Y:S04]  /*192a0*/  LDGSTS.E [R187+0x45000], [R220.64], P0 ;  /* 0x45000000dcbb7fae */ /* 0x0003e8000812184c */
[----:B-1----:R-:W4:Y:S04]  /*192b0*/  LDL.64 R230, [R1+0x228] ;  /* 0x0002280001e67983 */ /* 0x002f280000100a00 */
[----:B------:R-:W4:Y:S04]  /*192c0*/  LDL.64 R218, [R1+0x308] ;  /* 0x0003080001da7983 */ /* 0x000f280000100a00 */
[----:B------:R-:W4:Y:S04]  /*192d0*/  LDL.64 R220, [R1+0x248] ;  /* 0x0002480001dc7983 */ /* 0x000f280000100a00 */
[----:B------:R-:W4:Y:S04]  /*192e0*/  LDL.64 R228, [R1+0x530] ;  /* 0x0005300001e47983 */ /* 0x000f280000100a00 */
[----:B------:R-:W4:Y:S04]  /*192f0*/  LDL.64 R222, [R1+0x550] ;  /* 0x0005500001de7983 */ /* 0x000f280000100a00 */
[----:B--2---:R1:W-:Y:S04]  /*19300*/  LDGSTS.E [R187+0x46000], [R214.64], P0 ;  /* 0x46000000d6bb7fae */ /* 0x0043e8000812184c */
[----:B---3--:R2:W-:Y:S04]  /*19310*/  LDGSTS.E [R187+0x47000], [R34.64], P0 ;  /* 0x4700000022bb7fae */ /* 0x0085e8000812184c */
[----:B------:R3:W-:Y:S01]  /*19320*/  LDGSTS.E [R187+0x48000], [R248.64], P0 ;  /* 0x48000000f8bb7fae */ /* 0x0007e2000812184c */
[----:B-1----:R-:W-:-:S02]  /*19330*/  IMAD.MOV.U32 R214, RZ, RZ, R212 ;  /* 0x000000ffffd67224 */ /* 0x002fc400078e00d4 */
[----:B------:R-:W-:Y:S02]  /*19340*/  IMAD.MOV.U32 R215, RZ, RZ, R213 ;  /* 0x000000ffffd77224 */ /* 0x000fe400078e00d5 */
[----:B------:R-:W-:Y:S01]  /*19350*/  IMAD.MOV.U32 R212, RZ, RZ, R206 ;  /* 0x000000ffffd47224 */ /* 0x000fe200078e00ce */
[----:B--2---:R-:W2:Y:S01]  /*19360*/  LDL.64 R34, [R1+0x5d0] ;  /* 0x0005d00001227983 */ /* 0x004ea20000100a00 */
[----:B------:R-:W-:Y:S02]  /*19370*/  IMAD.MOV.U32 R213, RZ, RZ, R207 ;  /* 0x000000ffffd57224 */ /* 0x000fe400078e00cf */
[----:B------:R-:W-:Y:S01]  /*19380*/  IMAD.MOV.U32 R206, RZ, RZ, R204 ;  /* 0x000000ffffce7224 */ /* 0x000fe200078e00cc */
[----:B---3--:R-:W3:Y:S01]  /*19390*/  LDL.64 R248, [R1+0x5f0] ;  /* 0x0005f00001f87983 */ /* 0x008ee20000100a00 */
[----:B------:R-:W-:-:S03]  /*193a0*/  IMAD.MOV.U32 R207, RZ, RZ, R205 ;  /* 0x000000ffffcf7224 */ /* 0x000fc600078e00cd */
[----:B------:R-:W2:Y:S04]  /*193b0*/  LDL.64 R204, [R1+0x570] ;  /* 0x0005700001cc7983 */ /* 0x000ea80000100a00 */
[----:B----4-:R1:W-:Y:S04]  /*193c0*/  LDGSTS.E [R187+0x49000], [R218.64], P0 ;  /* 0x49000000dabb7fae */ /* 0x0103e8000812184c */
[----:B------:R4:W-:Y:S04]  /*193d0*/  LDGSTS.E [R187+0x4a000], [R242.64], P0 ;  /* 0x4a000000f2bb7fae */ /* 0x0009e8000812184c */
[----:B------:R4:W-:Y:S01]  /*193e0*/  LDGSTS.E [R187+0x4b000], [R240.64], P0 ;  /* 0x4b000000f0bb7fae */ /* 0x0009e2000812184c */
[----:B------:R-:W-:-:S03]  /*193f0*/  IMAD.MOV.U32 R126, RZ, RZ, R62 ;  /* 0x000000ffff7e7224 */ /* 0x000fc600078e003e */
[----:B------:R4:W-:Y:S01]  /*19400*/  LDGSTS.E [R187+0x4c000], [R238.64], P0 ;  /* 0x4c000000eebb7fae */ /* 0x0009e2000812184c */
[----:B------:R-:W-:-:S03]  /*19410*/  IMAD.MOV.U32 R127, RZ, RZ, R63 ;  /* 0x000000ffff7f7224 */ /* 0x000fc600078e003f */
[----:B-1----:R-:W3:Y:S04]  /*19420*/  LDL.64 R218, [R1+0x590] ;  /* 0x0005900001da7983 */ /* 0x002ee80000100a00 */
[----:B------:R1:W-:Y:S04]  /*19430*/  LDGSTS.E [R187+0x4d000], [R234.64], P0 ;  /* 0x4d000000eabb7fae */ /* 0x0003e8000812184c */
[----:B------:R1:W-:Y:S04]  /*19440*/  LDGSTS.E [R187+0x4e000], [R232.64], P0 ;  /* 0x4e000000e8bb7fae */ /* 0x0003e8000812184c */
[----:B------:R1:W-:Y:S04]  /*19450*/  LDGSTS.E [R187+0x4f000], [R220.64], P0 ;  /* 0x4f000000dcbb7fae */ /* 0x0003e8000812184c */
[----:B------:R4:W-:Y:S04]  /*19460*/  LDGSTS.E [R187+0x50000], [R230.64], P0 ;  /* 0x50000000e6bb7fae */ /* 0x0009e8000812184c */
[----:B------:R4:W-:Y:S04]  /*19470*/  LDGSTS.E [R187+0x51000], [R228.64], P0 ;  /* 0x51000000e4bb7fae */ /* 0x0009e8000812184c */
[----:B-1----:R-:W3:Y:S04]  /*19480*/  LDL.64 R220, [R1+0x5b0] ;  /* 0x0005b00001dc7983 */ /* 0x002ee80000100a00 */
[----:B------:R1:W-:Y:S04]  /*19490*/  LDGSTS.E [R187+0x52000], [R222.64], P0 ;  /* 0x52000000debb7fae */ /* 0x0003e8000812184c */
[----:B----4-:R-:W4:Y:S04]  /*194a0*/  LDL.64 R242, [R1+0x630] ;  /* 0x0006300001f27983 */ /* 0x010f280000100a00 */
[----:B------:R-:W4:Y:S04]  /*194b0*/  LDL.64 R240, [R1+0x650] ;  /* 0x0006500001f07983 */ /* 0x000f280000100a00 */
[----:B------:R-:W4:Y:S04]  /*194c0*/  LDL.64 R238, [R1+0x670] ;  /* 0x0006700001ee7983 */ /* 0x000f280000100a00 */
[----:B------:R-:W4:Y:S04]  /*194d0*/  LDL.64 R234, [R1+0x690] ;  /* 0x0006900001ea7983 */ /* 0x000f280000100a00 */
[----:B------:R-:W4:Y:S04]  /*194e0*/  LDL.64 R232, [R1+0x6b0] ;  /* 0x0006b00001e87983 */ /* 0x000f280000100a00 */
[----:B------:R-:W4:Y:S04]  /*194f0*/  LDL.64 R230, [R1+0x6f0] ;  /* 0x0006f00001e67983 */ /* 0x000f280000100a00 */
[----:B------:R-:W4:Y:S04]  /*19500*/  LDL.64 R228, [R1+0x710] ;  /* 0x0007100001e47983 */ /* 0x000f280000100a00 */
[----:B-1----:R-:W4:Y:S04]  /*19510*/  LDL.64 R222, [R1+0x730] ;  /* 0x0007300001de7983 */ /* 0x002f280000100a00 */
[----:B--2---:R1:W-:Y:S02]  /*19520*/  LDGSTS.E [R187+0x53000], [R204.64], P0 ;  /* 0x53000000ccbb7fae */ /* 0x0043e4000812184c */
[----:B-1----:R-:W-:-:S02]  /*19530*/  IMAD.MOV.U32 R204, RZ, RZ, R126 ;  /* 0x000000ffffcc7224 */ /* 0x002fc400078e007e */
[----:B------:R-:W-:Y:S02]  /*19540*/  IMAD.MOV.U32 R205, RZ, RZ, R127 ;  /* 0x000000ffffcd7224 */ /* 0x000fe400078e007f */
[----:B------:R-:W2:Y:S04]  /*19550*/  LDL.64 R126, [R1+0x610] ;  /* 0x00061000017e7983 */ /* 0x000ea80000100a00 */
[----:B---3--:R1:W-:Y:S04]  /*19560*/  LDGSTS.E [R187+0x54000], [R218.64], P0 ;  /* 0x54000000dabb7fae */ /* 0x0083e8000812184c */
[----:B-1----:R-:W3:Y:S04]  /*19570*/  LDL.64 R218, [R1+0x6d0] ;  /* 0x0006d00001da7983 */ /* 0x002ee80000100a00 */
[----:B------:R1:W-:Y:S04]  /*19580*/  LDGSTS.E [R187+0x55000], [R220.64], P0 ;  /* 0x55000000dcbb7fae */ /* 0x0003e8000812184c */
[----:B------:R1:W-:Y:S04]  /*19590*/  LDGSTS.E [R187+0x56000], [R34.64], P0 ;  /* 0x5600000022bb7fae */ /* 0x0003e8000812184c */
[----:B------:R1:W-:Y:S04]  /*195a0*/  LDGSTS.E [R187+0x57000], [R248.64], P0 ;  /* 0x57000000f8bb7fae */ /* 0x0003e8000812184c */
[----:B-1----:R-:W3:Y:S01]  /*195b0*/  LDL.64 R220, [R1+0x750] ;  /* 0x0007500001dc7983 */ /* 0x002ee20000100a00 */
[----:B------:R-:W-:-:S03]  /*195c0*/  IMAD.WIDE R14, R186, 0x4, R14 ;  /* 0x00000004ba0e7825 */ /* 0x000fc600078e020e */
[----:B------:R-:W3:Y:S01]  /*195d0*/  LDL.64 R34, [R1+0x818] ;  /* 0x0008180001227983 */ /* 0x000ee20000100a00 */
[----:B------:R-:W-:-:S03]  /*195e0*/  IMAD.WIDE R22, R186, 0x4, R22 ;  /* 0x00000004ba167825 */ /* 0x000fc600078e0216 */
[----:B------:R-:W3:Y:S04]  /*195f0*/  LDL.64 R248, [R1+0x838] ;  /* 0x0008380001f87983 */ /* 0x000ee80000100a00 */
[----:B--2---:R1:W-:Y:S04]  /*19600*/  LDGSTS.E [R187+0x58000], [R126.64], P0 ;  /* 0x580000007ebb7fae */ /* 0x0043e8000812184c */
[----:B----4-:R2:W-:Y:S04]  /*19610*/  LDGSTS.E [R187+0x59000], [R242.64], P0 ;  /* 0x59000000f2bb7fae */ /* 0x0105e8000812184c */
[----:B------:R2:W-:Y:S04]  /*19620*/  LDGSTS.E [R187+0x5a000], [R240.64], P0 ;  /* 0x5a000000f0bb7fae */ /* 0x0005e8000812184c */
[----:B-1----:R-:W4:Y:S04]  /*19630*/  LDL.64 R126, [R1+0x788] ;  /* 0x00078800017e7983 */ /* 0x002f280000100a00 */
[----:B------:R1:W-:Y:S04]  /*19640*/  LDGSTS.E [R187+0x5b000], [R238.64], P0 ;  /* 0x5b000000eebb7fae */ /* 0x0003e8000812184c */
[----:B------:R1:W-:Y:S01]  /*19650*/  LDGSTS.E [R187+0x5c000], [R234.64], P0 ;  /* 0x5c000000eabb7fae */ /* 0x0003e2000812184c */
[----:B------:R-:W-:-:S03]  /*19660*/  IMAD.WIDE R30, R186, 0x4, R30 ;  /* 0x00000004ba1e7825 */ /* 0x000fc600078e021e */
[----:B------:R1:W-:Y:S04]  /*19670*/  LDGSTS.E [R187+0x5d000], [R232.64], P0 ;  /* 0x5d000000e8bb7fae */ /* 0x0003e8000812184c */
[----:B---3--:R3:W-:Y:S01]  /*19680*/  LDGSTS.E [R187+0x5e000], [R218.64], P0 ;  /* 0x5e000000dabb7fae */ /* 0x0087e2000812184c */
[----:B------:R-:W-:-:S03]  /*19690*/  IMAD.MOV.U32 R102, RZ, RZ, R64 ;  /* 0x000000ffff667224 */ /* 0x000fc600078e0040 */
[----:B------:R1:W-:Y:S01]  /*196a0*/  LDGSTS.E [R187+0x5f000], [R230.64], P0 ;  /* 0x5f000000e6bb7fae */ /* 0x0003e2000812184c */
[----:B------:R-:W-:-:S03]  /*196b0*/  IMAD.MOV.U32 R103, RZ, RZ, R65 ;  /* 0x000000ffff677224 */ /* 0x000fc600078e0041 */
[----:B------:R1:W-:Y:S04]  /*196c0*/  LDGSTS.E [R187+0x60000], [R228.64], P0 ;  /* 0x60000000e4bb7fae */ /* 0x0003e8000812184c */
[----:B------:R1:W-:Y:S04]  /*196d0*/  LDGSTS.E [R187+0x61000], [R222.64], P0 ;  /* 0x61000000debb7fae */ /* 0x0003e8000812184c */
[----:B------:R1:W-:Y:S04]  /*196e0*/  LDGSTS.E [R187+0x62000], [R220.64], P0 ;  /* 0x62000000dcbb7fae */ /* 0x0003e8000812184c */
[----:B------:R1:W-:Y:S04]  /*196f0*/  LDGSTS.E [R187+0x63000], [R14.64], P0 ;  /* 0x630000000ebb7fae */ /* 0x0003e8000812184c */
[----:B------:R1:W-:Y:S04]  /*19700*/  LDGSTS.E [R187+0x64000], [R22.64], P0 ;  /* 0x6400000016bb7fae */ /* 0x0003e8000812184c */
[----:B------:R1:W-:Y:S04]  /*19710*/  LDGSTS.E [R187+0x65000], [R30.64], P0 ;  /* 0x650000001ebb7fae */ /* 0x0003e8000812184c */
[----:B---3--:R-:W3:Y:S04]  /*19720*/  LDL.64 R218, [R1+0x7a8] ;  /* 0x0007a80001da7983 */ /* 0x008ee80000100a00 */
[----:B--2---:R-:W2:Y:S04]  /*19730*/  LDL.64 R242, [R1+0x858] ;  /* 0x0008580001f27983 */ /* 0x004ea80000100a00 */
[----:B------:R-:W2:Y:S04]  /*19740*/  LDL.64 R240, [R1+0x878] ;  /* 0x0008780001f07983 */ /* 0x000ea80000100a00 */
[----:B-1----:R-:W2:Y:S04]  /*19750*/  LDL.64 R238, [R1+0x898] ;  /* 0x0008980001ee7983 */ /* 0x002ea80000100a00 */
[----:B------:R-:W2:Y:S04]  /*19760*/  LDL.64 R234, [R1+0x8b8] ;  /* 0x0008b80001ea7983 */ /* 0x000ea80000100a00 */
[----:B------:R-:W2:Y:S04]  /*19770*/  LDL.64 R232, [R1+0x8d8] ;  /* 0x0008d80001e87983 */ /* 0x000ea80000100a00 */
[----:B------:R-:W2:Y:S04]  /*19780*/  LDL.64 R230, [R1+0x8f8] ;  /* 0x0008f80001e67983 */ /* 0x000ea80000100a00 */
[----:B------:R-:W2:Y:S04]  /*19790*/  LDL.64 R228, [R1+0x918] ;  /* 0x0009180001e47983 */ /* 0x000ea80000100a00 */
[----:B------:R-:W2:Y:S04]  /*197a0*/  LDL.64 R222, [R1+0x938] ;  /* 0x0009380001de7983 */ /* 0x000ea80000100a00 */
[----:B------:R-:W2:Y:S04]  /*197b0*/  LDL.64 R220, [R1+0x958] ;  /* 0x0009580001dc7983 */ /* 0x000ea80000100a00 */
[----:B----4-:R1:W-:Y:S02]  /*197c0*/  LDGSTS.E [R187+0x66000], [R126.64], P0 ;  /* 0x660000007ebb7fae */ /* 0x0103e4000812184c */
[----:B-1----:R-:W-:-:S02]  /*197d0*/  IMAD.MOV.U32 R126, RZ, RZ, R102 ;  /* 0x000000ffff7e7224 */ /* 0x002fc400078e0066 */
[----:B------:R-:W-:Y:S02]  /*197e0*/  IMAD.MOV.U32 R127, RZ, RZ, R103 ;  /* 0x000000ffff7f7224 */ /* 0x000fe400078e0067 */
[----:B------:R-:W4:Y:S04]  /*197f0*/  LDL.64 R102, [R1+0x7b8] ;  /* 0x0007b80001667983 */ /* 0x000f280000100a00 */
[----:B---3--:R1:W-:Y:S04]  /*19800*/  LDGSTS.E [R187+0x67000], [R218.64], P0 ;  /* 0x67000000dabb7fae */ /* 0x0083e8000812184c */
[----:B-1----:R-:W3:Y:S04]  /*19810*/  LDL.64 R218, [R1+0x978] ;  /* 0x0009780001da7983 */ /* 0x002ee80000100a00 */
[----:B----4-:R1:W-:Y:S04]  /*19820*/  LDGSTS.E [R187+0x68000], [R102.64], P0 ;  /* 0x6800000066bb7fae */ /* 0x0103e8000812184c */
[----:B------:R2:W-:Y:S04]  /*19830*/  LDGSTS.E [R187+0x69000], [R32.64], P0 ;  /* 0x6900000020bb7fae */ /* 0x0005e8000812184c */
[----:B------:R2:W-:Y:S04]  /*19840*/  LDGSTS.E [R187+0x6a000], [R34.64], P0 ;  /* 0x6a00000022bb7fae */ /* 0x0005e8000812184c */
[----:B-1----:R-:W3:Y:S04]  /*19850*/  LDL.LU.64 R102, [R1+0xbc8] ;  /* 0x000bc80001667983 */ /* 0x002ee80000300a00 */
[----:B------:R1:W-:Y:S04]  /*19860*/  LDGSTS.E [R187+0x6b000], [R248.64], P0 ;  /* 0x6b000000f8bb7fae */ /* 0x0003e8000812184c */
[----:B--2---:R2:W-:Y:S04]  /*19870*/  LDGSTS.E [R187+0x6c000], [R242.64], P0 ;  /* 0x6c000000f2bb7fae */ /* 0x0045e8000812184c */
        /* <DEDUP_REMOVED lines=8> */
[----:B-1----:R-:W4:Y:S04]  /*19900*/  LDL.64 R230, [R1+0x420] ;  /* 0x0004200001e67983 */ /* 0x002f280000100a00 */
[----:B--2---:R-:W2:Y:S04]  /*19910*/  LDL.64 R228, [R1+0x400] ;  /* 0x0004000001e47983 */ /* 0x004ea80000100a00 */
[----:B------:R1:W-:Y:S04]  /*19920*/  LDGSTS.E [R187+0x75000], [R220.64], P0 ;  /* 0x75000000dcbb7fae */ /* 0x0003e8000812184c */
[----:B---3--:R-:W3:Y:S04]  /*19930*/  LDL.64 R222, [R1+0x3e0] ;  /* 0x0003e00001de7983 */ /* 0x008ee80000100a00 */
[----:B------:R1:W-:Y:S04]  /*19940*/  LDGSTS.E [R187+0x76000], [R218.64], P0 ;  /* 0x76000000dabb7fae */ /* 0x0003e8000812184c */
[----:B-1----:R-:W3:Y:S04]  /*19950*/  LDL.64 R220, [R1+0x3c0] ;  /* 0x0003c00001dc7983 */ /* 0x002ee80000100a00 */
[----:B------:R-:W3:Y:S01]  /*19960*/  LDL.64 R218, [R1+0x3a0] ;  /* 0x0003a00001da7983 */ /* 0x000ee20000100a00 */
[----:B------:R-:W-:-:S04]  /*19970*/  IMAD.WIDE R174, R186, 0x4, R174 ;  /* 0x00000004baae7825 */ /* 0x000fc800078e02ae */
[----:B------:R-:W-:Y:S01]  /*19980*/  IMAD.WIDE R182, R186, 0x4, R182 ;  /* 0x00000004bab67825 */ /* 0x000fe200078e02b6 */
[----:B------:R1:W-:Y:S04]  /*19990*/  LDGSTS.E [R187+0x77000], [R174.64], P0 ;  /* 0x77000000aebb7fae */ /* 0x0003e8000812184c */
[----:B------:R1:W-:Y:S04]  /*199a0*/  LDGSTS.E [R187+0x78000], [R182.64], P0 ;  /* 0x78000000b6bb7fae */ /* 0x0003e8000812184c */
[----:B------:R1:W-:Y:S04]  /*199b0*/  LDGSTS.E [R187+0x79000], [R108.64], P0 ;  /* 0x790000006cbb7fae */ /* 0x0003e8000812184c */
[----:B------:R1:W-:Y:S01]  /*199c0*/  LDGSTS.E [R187+0x7a000], [R190.64], P0 ;  /* 0x7a000000bebb7fae */ /* 0x0003e2000812184c */
[----:B------:R-:W-:-:S03]  /*199d0*/  LOP3.LUT R252, R187, 0x20, RZ, 0x3c, !PT ;  /* 0x00000020bbfc7812 */ /* 0x000fc600078e3cff */
        /* <DEDUP_REMOVED lines=9> */
[----:B------:R-:W3:Y:S04]  /*19a70*/  LDL.64 R32, [R1+0x380] ;  /* 0x0003800001207983 */ /* 0x000ee80000100a00 */
[----:B------:R-:W3:Y:S04]  /*19a80*/  LDL.64 R34, [R1+0x360] ;  /* 0x0003600001227983 */ /* 0x000ee80000100a00 */
[----:B------:R1:W-:Y:S04]  /*19a90*/  LDGSTS.E [R187+0x7f000], [R244.64], P0 ;  /* 0x7f000000f4bb7fae */ /* 0x0003e8000812184c */
[----:B------:R-:W3:Y:S01]  /*19aa0*/  LDL.64 R248, [R1+0x340] ;  /* 0x0003400001f87983 */ /* 0x000ee20000100a00 */
[----:B------:R-:W-:-:S03]  /*19ab0*/  IMAD.MOV.U32 R194, RZ, RZ, R60 ;  /* 0x000000ffffc27224 */ /* 0x000fc600078e003c */
[----:B------:R-:W3:Y:S01]  /*19ac0*/  LDL.64 R242, [R1+0x300] ;  /* 0x0003000001f27983 */ /* 0x000ee20000100a00 */
[----:B------:R-:W-:-:S03]  /*19ad0*/  IMAD.MOV.U32 R195, RZ, RZ, R61 ;  /* 0x000000ffffc37224 */ /* 0x000fc600078e003d */
[----:B-1----:R-:W3:Y:S01]  /*19ae0*/  LDL.64 R244, [R1+0x320] ;  /* 0x0003200001f47983 */ /* 0x002ee20000100a00 */
[----:B------:R-:W-:-:S03]  /*19af0*/  IMAD.MOV.U32 R112, RZ, RZ, R46 ;  /* 0x000000ffff707224 */ /* 0x000fc600078e002e */
[----:B------:R-:W3:Y:S01]  /*19b00*/  LDL.64 R240, [R1+0x2e0] ;  /* 0x0002e00001f07983 */ /* 0x000ee20000100a00 */
[----:B------:R-:W-:-:S03]  /*19b10*/  IMAD.MOV.U32 R113, RZ, RZ, R47 ;  /* 0x000000ffff717224 */ /* 0x000fc600078e002f */
[----:B------:R-:W3:Y:S04]  /*19b20*/  LDL.64 R238, [R1+0x2c0] ;  /* 0x0002c00001ee7983 */ /* 0x000ee80000100a00 */
[----:B------:R-:W3:Y:S04]  /*19b30*/  LDL.64 R236, [R1+0x2a0] ;  /* 0x0002a00001ec7983 */ /* 0x000ee80000100a00 */
[----:B------:R-:W3:Y:S04]  /*19b40*/  LDL.64 R234, [R1+0x280] ;  /* 0x0002800001ea7983 */ /* 0x000ee80000100a00 */
[----:B------:R-:W3:Y:S04]  /*19b50*/  LDL.64 R232, [R1+0x260] ;  /* 0x0002600001e87983 */ /* 0x000ee80000100a00 */
[----:B----4-:R1:W-:Y:S04]  /*19b60*/  LDGSTS.E [R252+0x40400], [R230.64], P0 ;  /* 0x40400000e6fc7fae */ /* 0x0103e8000812184c */
[----:B--2---:R2:W-:Y:S04]  /*19b70*/  LDGSTS.E [R252+0x41400], [R228.64], P0 ;  /* 0x41400000e4fc7fae */ /* 0x0045e8000812184c */
[----:B---3--:R3:W-:Y:S04]  /*19b80*/  LDGSTS.E [R252+0x42400], [R222.64], P0 ;  /* 0x42400000defc7fae */ /* 0x0087e8000812184c */
[----:B-1----:R-:W4:Y:S04]  /*19b90*/  LDL.64 R230, [R1+0x240] ;  /* 0x0002400001e67983 */ /* 0x002f280000100a00 */
[----:B------:R1:W-:Y:S04]  /*19ba0*/  LDGSTS.E [R252+0x43400], [R220.64], P0 ;  /* 0x43400000dcfc7fae */ /* 0x0003e8000812184c */
[----:B--2---:R-:W2:Y:S04]  /*19bb0*/  LDL.64 R228, [R1+0x220] ;  /* 0x0002200001e47983 */ /* 0x004ea80000100a00 */
[----:B------:R3:W-:Y:S01]  /*19bc0*/  LDGSTS.E [R252+0x44400], [R218.64], P0 ;  /* 0x44400000dafc7fae */ /* 0x0007e2000812184c */
[----:B-1----:R-:W-:-:S03]  /*19bd0*/  IMAD.MOV.U32 R220, RZ, RZ, R214 ;  /* 0x000000ffffdc7224 */ /* 0x002fc600078e00d6 */
[----:B---3--:R-:W3:Y:S01]  /*19be0*/  LDL.64 R222, [R1+0x538] ;  /* 0x0005380001de7983 */ /* 0x008ee20000100a00 */
[----:B------:R-:W-:Y:S02]  /*19bf0*/  IMAD.MOV.U32 R221, RZ, RZ, R215 ;  /* 0x000000ffffdd7224 */ /* 0x000fe400078e00d7 */
[----:B------:R-:W-:Y:S02]  /*19c00*/  IMAD.MOV.U32 R214, RZ, RZ, R206 ;  /* 0x000000ffffd67224 */ /* 0x000fe400078e00ce */
[----:B------:R-:W-:Y:S02]  /*19c10*/  IMAD.MOV.U32 R215, RZ, RZ, R207 ;  /* 0x000000ffffd77224 */ /* 0x000fe400078e00cf */
[----:B------:R-:W-:Y:S02]  /*19c20*/  IMAD.MOV.U32 R218, RZ, RZ, R212 ;  /* 0x000000ffffda7224 */ /* 0x000fe400078e00d4 */
[----:B------:R-:W-:Y:S02]  /*19c30*/  IMAD.MOV.U32 R219, RZ, RZ, R213 ;  /* 0x000000ffffdb7224 */ /* 0x000fe400078e00d5 */
[----:B------:R-:W-:-:S02]  /*19c40*/  IMAD.MOV.U32 R212, RZ, RZ, R204 ;  /* 0x000000ffffd47224 */ /* 0x000fc400078e00cc */
        /* <DEDUP_REMOVED lines=11> */
[----:B------:R-:W-:Y:S01]  /*19d00*/  IMAD.MOV.U32 R48, RZ, RZ, R16 ;  /* 0x000000ffff307224 */ /* 0x000fe200078e0010 */
[----:B------:R-:W3:Y:S01]  /*19d10*/  LDL.64 R24, [R1+0x558] ;  /* 0x0005580001187983 */ /* 0x000ee20000100a00 */
[----:B------:R-:W-:-:S03]  /*19d20*/  IMAD.MOV.U32 R49, RZ, RZ, R17 ;  /* 0x000000ffff317224 */ /* 0x000fc600078e0011 */
[----:B------:R-:W3:Y:S04]  /*19d30*/  LDL.64 R16, [R1+0x578] ;  /* 0x0005780001107983 */ /* 0x000ee80000100a00 */
[----:B------:R1:W-:Y:S04]  /*19d40*/  LDGSTS.E [R252+0x45400], [R32.64], P0 ;  /* 0x4540000020fc7fae */ /* 0x0003e8000812184c */
[----:B------:R1:W-:Y:S04]  /*19d50*/  LDGSTS.E [R252+0x46400], [R34.64], P0 ;  /* 0x4640000022fc7fae */ /* 0x0003e8000812184c */
[----:B------:R1:W-:Y:S04]  /*19d60*/  LDGSTS.E [R252+0x47400], [R248.64], P0 ;  /* 0x47400000f8fc7fae */ /* 0x0003e8000812184c */
[----:B-1----:R-:W3:Y:S04]  /*19d70*/  LDL.64 R32, [R1+0x5d8] ;  /* 0x0005d80001207983 */ /* 0x002ee80000100a00 */
[----:B------:R1:W-:Y:S04]  /*19d80*/  LDGSTS.E [R252+0x48400], [R244.64], P0 ;  /* 0x48400000f4fc7fae */ /* 0x0003e8000812184c */
[----:B------:R1:W-:Y:S04]  /*19d90*/  LDGSTS.E [R252+0x49400], [R242.64], P0 ;  /* 0x49400000f2fc7fae */ /* 0x0003e8000812184c */
[----:B------:R1:W-:Y:S04]  /*19da0*/  LDGSTS.E [R252+0x4a400], [R240.64], P0 ;  /* 0x4a400000f0fc7fae */ /* 0x0003e8000812184c */
[----:B------:R1:W-:Y:S04]  /*19db0*/  LDGSTS.E [R252+0x4b400], [R238.64], P0 ;  /* 0x4b400000eefc7fae */ /* 0x0003e8000812184c */
[----:B------:R1:W-:Y:S04]  /*19dc0*/  LDGSTS.E [R252+0x4c400], [R236.64], P0 ;  /* 0x4c400000ecfc7fae */ /* 0x0003e8000812184c */
[----:B------:R1:W-:Y:S04]  /*19dd0*/  LDGSTS.E [R252+0x4d400], [R234.64], P0 ;  /* 0x4d400000eafc7fae */ /* 0x0003e8000812184c */
[----:B------:R1:W-:Y:S04]  /*19de0*/  LDGSTS.E [R252+0x4e400], [R232.64], P0 ;  /* 0x4e400000e8fc7fae */ /* 0x0003e8000812184c */
[----:B------:R-:W3:Y:S04]  /*19df0*/  LDL.64 R34, [R1+0x5f8] ;  /* 0x0005f80001227983 */ /* 0x000ee80000100a00 */
[----:B------:R-:W3:Y:S04]  /*19e00*/  LDL.64 R248, [R1+0x618] ;  /* 0x0006180001f87983 */ /* 0x000ee80000100a00 */
[----:B-1----:R-:W3:Y:S04]  /*19e10*/  LDL.64 R244, [R1+0x638] ;  /* 0x0006380001f47983 */ /* 0x002ee80000100a00 */
[----:B------:R-:W3:Y:S04]  /*19e20*/  LDL.64 R242, [R1+0x658] ;  /* 0x0006580001f27983 */ /* 0x000ee80000100a00 */
[----:B------:R-:W3:Y:S04]  /*19e30*/  LDL.64 R240, [R1+0x678] ;  /* 0x0006780001f07983 */ /* 0x000ee80000100a00 */
[----:B------:R-:W3:Y:S04]  /*19e40*/  LDL.64 R238, [R1+0x698] ;  /* 0x0006980001ee7983 */ /* 0x000ee80000100a00 */
[----:B------:R-:W3:Y:S04]  /*19e50*/  LDL.64 R236, [R1+0x6b8] ;  /* 0x0006b80001ec7983 */ /* 0x000ee80000100a00 */
[----:B------:R-:W3:Y:S04]  /*19e60*/  LDL.64 R234, [R1+0x6d8] ;  /* 0x0006d80001ea7983 */ /* 0x000ee80000100a00 */
[----:B------:R-:W3:Y:S04]  /*19e70*/  LDL.64 R232, [R1+0x6f8] ;  /* 0x0006f80001e87983 */ /* 0x000ee80000100a00 */
[----:B----4-:R1:W-:Y:S04]  /*19e80*/  LDGSTS.E [R252+0x4f400], [R230.64], P0 ;  /* 0x4f400000e6fc7fae */ /* 0x0103e8000812184c */
[----:B--2---:R2:W-:Y:S04]  /*19e90*/  LDGSTS.E [R252+0x50400], [R228.64], P0 ;  /* 0x50400000e4fc7fae */ /* 0x0045e8000812184c */
[----:B---3--:R3:W-:Y:S01]  /*19ea0*/  LDGSTS.E [R252+0x51400], [R222.64], P0 ;  /* 0x51400000defc7fae */ /* 0x0087e2000812184c */
[----:B-1----:R-:W-:-:S02]  /*19eb0*/  IMAD.MOV.U32 R230, RZ, RZ, R214 ;  /* 0x000000ffffe67224 */ /* 0x002fc400078e00d6 */
[----:B--2---:R-:W-:Y:S02]  /*19ec0*/  IMAD.MOV.U32 R228, RZ, RZ, R218 ;  /* 0x000000ffffe47224 */ /* 0x004fe400078e00da */
[----:B------:R-:W-:Y:S02]  /*19ed0*/  IMAD.MOV.U32 R229, RZ, RZ, R219 ;  /* 0x000000ffffe57224 */ /* 0x000fe400078e00db */
[----:B------:R-:W-:Y:S02]  /*19ee0*/  IMAD.MOV.U32 R231, RZ, RZ, R215 ;  /* 0x000000ffffe77224 */ /* 0x000fe400078e00d7 */
[----:B------:R-:W-:Y:S02]  /*19ef0*/  IMAD.MOV.U32 R218, RZ, RZ, R204 ;  /* 0x000000ffffda7224 */ /* 0x000fe400078e00cc */
[----:B---3--:R-:W-:Y:S02]  /*19f00*/  IMAD.MOV.U32 R222, RZ, RZ, R220 ;  /* 0x000000ffffde7224 */ /* 0x008fe400078e00dc */
[----:B------:R-:W-:-:S02]  /*19f10*/  IMAD.MOV.U32 R223, RZ, RZ, R221 ;  /* 0x000000ffffdf7224 */ /* 0x000fc400078e00dd */
[----:B------:R-:W-:Y:S02]  /*19f20*/  IMAD.MOV.U32 R220, RZ, RZ, R212 ;  /* 0x000000ffffdc7224 */ /* 0x000fe400078e00d4 */
[----:B------:R-:W-:Y:S02]  /*19f30*/  IMAD.MOV.U32 R221, RZ, RZ, R213 ;  /* 0x000000ffffdd7224 */ /* 0x000fe400078e00d5 */
[----:B------:R-:W-:Y:S02]  /*19f40*/  IMAD.MOV.U32 R212, RZ, RZ, R194 ;  /* 0x000000ffffd47224 */ /* 0x000fe400078e00c2 */
[----:B------:R-:W-:Y:S02]  /*19f50*/  IMAD.MOV.U32 R213, RZ, RZ, R195 ;  /* 0x000000ffffd57224 */ /* 0x000fe400078e00c3 */
[----:B------:R-:W-:Y:S01]  /*19f60*/  IMAD.MOV.U32 R219, RZ, RZ, R205 ;  /* 0x000000ffffdb7224 */ /* 0x000fe200078e00cd */
[----:B------:R1:W-:Y:S04]  /*19f70*/  LDGSTS.E [R252+0x52400], [R24.64], P0 ;  /* 0x5240000018fc7fae */ /* 0x0003e8000812184c */
[----:B------:R2:W-:Y:S04]  /*19f80*/  LDGSTS.E [R252+0x53400], [R16.64], P0 ;  /* 0x5340000010fc7fae */ /* 0x0005e8000812184c */
[----:B-1----:R-:W3:Y:S04]  /*19f90*/  LDL.64 R24, [R1+0x598] ;  /* 0x0005980001187983 */ /* 0x002ee80000100a00 */
[----:B--2---:R-:W2:Y:S01]  /*19fa0*/  LDL.64 R16, [R1+0x5b8] ;  /* 0x0005b80001107983 */ /* 0x004ea20000100a00 */
[----:B------:R-:W-:-:S02]  /*19fb0*/  IMAD.MOV.U32 R194, RZ, RZ, R112 ;  /* 0x000000ffffc27224 */ /* 0x000fc400078e0070 */
[----:B------:R-:W-:Y:S02]  /*19fc0*/  IMAD.MOV.U32 R195, RZ, RZ, R113 ;  /* 0x000000ffffc37224 */ /* 0x000fe400078e0071 */
[----:B------:R-:W-:Y:S01]  /*19fd0*/  IMAD.MOV.U32 R214, RZ, RZ, R206 ;  /* 0x000000ffffd67224 */ /* 0x000fe200078e00ce */
[----:B------:R-:W4:Y:S01]  /*19fe0*/  LDL.64 R112, [R1+0x718] ;  /* 0x0007180001707983 */ /* 0x000f220000100a00 */
[----:B------:R-:W-:Y:S02]  /*19ff0*/  IMAD.MOV.U32 R215, RZ, RZ, R207 ;  /* 0x000000ffffd77224 */ /* 0x000fe400078e00cf */
[----:B------:R-:W-:Y:S02]  /*1a000*/  IMAD.MOV.U32 R204, RZ, RZ, R126 ;  /* 0x000000ffffcc7224 */ /* 0x000fe400078e007e */
[----:B------:R-:W-:Y:S02]  /*1a010*/  IMAD.MOV.U32 R205, RZ, RZ, R127 ;  /* 0x000000ffffcd7224 */ /* 0x000fe400078e007f */
[----:B------:R-:W-:Y:S01]  /*1a020*/  IMAD.MOV.U32 R206, RZ, RZ, R48 ;  /* 0x000000ffffce7224 */ /* 0x000fe200078e0030 */
[----:B------:R-:W4:Y:S01]  /*1a030*/  LDL.64 R126, [R1+0x738] ;  /* 0x00073800017e7983 */ /* 0x000f220000100a00 */
[----:B------:R-:W-:-:S03]  /*1a040*/  IMAD.MOV.U32 R207, RZ, RZ, R49 ;  /* 0x000000ffffcf7224 */ /* 0x000fc600078e0031 */
[----:B------:R-:W4:Y:S04]  /*1a050*/  LDL.64 R48, [R1+0x758] ;  /* 0x0007580001307983 */ /* 0x000f280000100a00 */
[----:B---3--:R1:W-:Y:S04]  /*1a060*/  LDGSTS.E [R252+0x54400], [R24.64], P0 ;  /* 0x5440000018fc7fae */ /* 0x0083e8000812184c */
[----:B--2---:R2:W-:Y:S04]  /*1a070*/  LDGSTS.E [R252+0x55400], [R16.64], P0 ;  /* 0x5540000010fc7fae */ /* 0x0045e8000812184c */
        /* <DEDUP_REMOVED lines=10> */
[----:B------:R1:W-:Y:S04]  /*1a120*/  LDGSTS.E [R252+0x5f400], [R232.64], P0 ;  /* 0x5f400000e8fc7fae */ /* 0x0003e8000812184c */
[----:B--2---:R-:W2:Y:S04]  /*1a130*/  LDL.LU.64 R16, [R1+0xb90] ;  /* 0x000b900001107983 */ /* 0x004ea80000300a00 */
[----:B----4-:R4:W-:Y:S04]  /*1a140*/  LDGSTS.E [R252+0x60400], [R112.64], P0 ;  /* 0x6040000070fc7fae */ /* 0x0109e8000812184c */
[----:B------:R1:W-:Y:S04]  /*1a150*/  LDGSTS.E [R252+0x61400], [R126.64], P0 ;  /* 0x614000007efc7fae */ /* 0x0003e8000812184c */
[----:B------:R1:W-:Y:S04]  /*1a160*/  LDGSTS.E [R252+0x62400], [R48.64], P0 ;  /* 0x6240000030fc7fae */ /* 0x0003e8000812184c */
[----:B----4-:R-:W4:Y:S01]  /*1a170*/  LDL.64 R112, [R1+0x770] ;  /* 0x0007700001707983 */ /* 0x010f220000100a00 */
[----:B------:R-:W-:-:S02]  /*1a180*/  IMAD.MOV.U32 R96, RZ, RZ, R66 ;  /* 0x000000ffff607224 */ /* 0x000fc400078e0042 */
[----:B------:R-:W-:Y:S01]  /*1a190*/  IMAD.MOV.U32 R97, RZ, RZ, R67 ;  /* 0x000000ffff617224 */ /* 0x000fe200078e0043 */
[----:B------:R-:W4:Y:S04]  /*1a1a0*/  LDL.64 R32, [R1+0x7e0] ;  /* 0x0007e00001207983 */ /* 0x000f280000100a00 */
[----:B-1----:R-:W4:Y:S01]  /*1a1b0*/  LDL.64 R48, [R1+0x790] ;  /* 0x0007900001307983 */ /* 0x002f220000100a00 */
[----:B------:R-:W-:Y:S02]  /*1a1c0*/  IMAD.MOV.U32 R126, RZ, RZ, R96 ;  /* 0x000000ffff7e7224 */ /* 0x000fe400078e0060 */
[----:B------:R-:W-:Y:S01]  /*1a1d0*/  IMAD.MOV.U32 R127, RZ, RZ, R97 ;  /* 0x000000ffff7f7224 */ /* 0x000fe200078e0061 */
        /* <DEDUP_REMOVED lines=10> */
[----:B--2---:R1:W-:Y:S04]  /*1a280*/  LDGSTS.E [R252+0x63400], [R16.64], P0 ;  /* 0x6340000010fc7fae */ /* 0x0043e8000812184c */
[----:B---3--:R1:W-:Y:S04]  /*1a290*/  LDGSTS.E [R252+0x64400], [R24.64], P0 ;  /* 0x6440000018fc7fae */ /* 0x0083e8000812184c */
[----:B----4-:R2:W-:Y:S04]  /*1a2a0*/  LDGSTS.E [R252+0x65400], [R112.64], P0 ;  /* 0x6540000070fc7fae */ /* 0x0105e8000812184c */
[----:B------:R3:W-:Y:S04]  /*1a2b0*/  LDGSTS.E [R252+0x66400], [R48.64], P0 ;  /* 0x6640000030fc7fae */ /* 0x0007e8000812184c */
[----:B--2---:R-:W2:Y:S04]  /*1a2c0*/  LDL.LU.64 R112, [R1+0xb88] ;  /* 0x000b880001707983 */ /* 0x004ea80000300a00 */
[----:B---3--:R-:W3:Y:S04]  /*1a2d0*/  LDL.LU.64 R48, [R1+0xb80] ;  /* 0x000b800001307983 */ /* 0x008ee80000300a00 */
[----:B---3--:R1:W-:Y:S04]  /*1a2e0*/  LDGSTS.E [R252+0x67400], [R48.64], P0 ;  /* 0x6740000030fc7fae */ /* 0x0083e8000812184c */
[----:B------:R3:W-:Y:S04]  /*1a2f0*/  LDGSTS.E [R252+0x68400], [R96.64], P0 ;  /* 0x6840000060fc7fae */ /* 0x0007e8000812184c */
[----:B------:R2:W-:Y:S04]  /*1a300*/  LDGSTS.E [R252+0x69400], [R32.64], P0 ;  /* 0x6940000020fc7fae */ /* 0x0005e8000812184c */
[----:B------:R1:W-:Y:S04]  /*1a310*/  LDGSTS.E [R252+0x6a400], [R34.64], P0 ;  /* 0x6a40000022fc7fae */ /* 0x0003e8000812184c */
[----:B---3--:R-:W3:Y:S04]  /*1a320*/  LDL.LU.64 R96, [R1+0xb78] ;  /* 0x000b780001607983 */ /* 0x008ee80000300a00 */
        /* <DEDUP_REMOVED lines=12> */
[----:B-1----:R-:W4:Y:S04]  /*1a3f0*/  LDL.LU.64 R130, [R1+0xb70] ;  /* 0x000b700001827983 */ /* 0x002f280000300a00 */
[----:B--2---:R-:W2:Y:S04]  /*1a400*/  LDL.LU.64 R132, [R1+0xb68] ;  /* 0x000b680001847983 */ /* 0x004ea80000300a00 */
[----:B---3--:R-:W3:Y:S04]  /*1a410*/  LDL.LU.64 R116, [R1+0xb60] ;  /* 0x000b600001747983 */ /* 0x008ee80000300a00 */
[----:B------:R-:W2:Y:S04]  /*1a420*/  LDL.64 R238, [R1+0x418] ;  /* 0x0004180001ee7983 */ /* 0x000ea80000100a00 */
[----:B------:R-:W3:Y:S01]  /*1a430*/  LDL.64 R232, [R1+0x3f8] ;  /* 0x0003f80001e87983 */ /* 0x000ee20000100a00 */
[----:B------:R-:W-:-:S03]  /*1a440*/  IMAD.WIDE R176, R186, 0x4, R176 ;  /* 0x00000004bab07825 */ /* 0x000fc600078e02b0 */
[----:B------:R-:W4:Y:S01]  /*1a450*/  LDL.64 R236, [R1+0x3d8] ;  /* 0x0003d80001ec7983 */ /* 0x000f220000100a00 */
[----:B------:R-:W-:-:S03]  /*1a460*/  IMAD.WIDE R184, R186, 0x4, R184 ;  /* 0x00000004bab87825 */ /* 0x000fc600078e02b8 */
[----:B------:R1:W-:Y:S01]  /*1a470*/  LDGSTS.E [R252+0x77400], [R176.64], P0 ;  /* 0x77400000b0fc7fae */ /* 0x0003e2000812184c */
[----:B------:R-:W-:-:S03]  /*1a480*/  IMAD.MOV.U32 R135, RZ, RZ, R45 ;  /* 0x000000ffff877224 */ /* 0x000fc600078e002d */
[----:B------:R1:W-:Y:S04]  /*1a490*/  LDGSTS.E [R252+0x78400], [R184.64], P0 ;  /* 0x78400000b8fc7fae */ /* 0x0003e8000812184c */
[----:B------:R1:W-:Y:S04]  /*1a4a0*/  LDGSTS.E [R252+0x79400], [R124.64], P0 ;  /* 0x794000007cfc7fae */ /* 0x0003e8000812184c */
[----:B------:R1:W-:Y:S04]  /*1a4b0*/  LDGSTS.E [R252+0x7a400], [R98.64], P0 ;  /* 0x7a40000062fc7fae */ /* 0x0003e8000812184c */
[----:B------:R1:W-:Y:S04]  /*1a4c0*/  LDGSTS.E [R252+0x7b400], [R50.64], P0 ;  /* 0x7b40000032fc7fae */ /* 0x0003e8000812184c */
[----:B------:R1:W-:Y:S04]  /*1a4d0*/  LDGSTS.E [R252+0x7c400], [R216.64], P0 ;  /* 0x7c400000d8fc7fae */ /* 0x0003e8000812184c */
[----:B-1----:R-:W4:Y:S04]  /*1a4e0*/  LDL.LU.64 R124, [R1+0xb58] ;  /* 0x000b5800017c7983 */ /* 0x002f280000300a00 */
[----:B------:R-:W4:Y:S01]  /*1a4f0*/  LDL.LU.64 R98, [R1+0xb50] ;  /* 0x000b500001627983 */ /* 0x000f220000300a00 */
[----:B------:R-:W-:-:S03]  /*1a500*/  IMAD.MOV.U32 R217, RZ, RZ, R207 ;  /* 0x000000ffffd97224 */ /* 0x000fc600078e00cf */
[----:B------:R-:W4:Y:S01]  /*1a510*/  LDL.LU.64 R50, [R1+0xb48] ;  /* 0x000b480001327983 */ /* 0x000f220000300a00 */
[----:B------:R-:W-:Y:S01]  /*1a520*/  IMAD.MOV.U32 R207, RZ, RZ, R135 ;  /* 0x000000ffffcf7224 */ /* 0x000fe200078e0087 */
[----:B------:R-:W-:Y:S02]  /*1a530*/  LOP3.LUT R135, R187, 0x40, RZ, 0x3c, !PT ;  /* 0x00000040bb877812 */ /* 0x000fe400078e3cff */
[----:B------:R1:W-:Y:S04]  /*1a540*/  LDGSTS.E [R252+0x7d400], [R26.64], P0 ;  /* 0x7d4000001afc7fae */ /* 0x0003e8000812184c */
[----:B------:R-:W4:Y:S04]  /*1a550*/  LDL.64 R234, [R1+0x3b8] ;  /* 0x0003b80001ea7983 */ /* 0x000f280000100a00 */
[----:B------:R1:W-:Y:S04]  /*1a560*/  LDGSTS.E [R252+0x7e400], [R128.64], P0 ;  /* 0x7e40000080fc7fae */ /* 0x0003e8000812184c */
[----:B-1----:R-:W4:Y:S04]  /*1a570*/  LDL.LU.64 R26, [R1+0xb40] ;  /* 0x000b4000011a7983 */ /* 0x002f280000300a00 */
[----:B------:R1:W-:Y:S04]  /*1a580*/  LDGSTS.E [R252+0x7f400], [R246.64], P0 ;  /* 0x7f400000f6fc7fae */ /* 0x0003e8000812184c */
[----:B------:R-:W4:Y:S04]  /*1a590*/  LDL.64 R128, [R1+0x398] ;  /* 0x0003980001807983 */ /* 0x000f280000100a00 */
[----:B------:R-:W4:Y:S04]  /*1a5a0*/  LDL.64 R32, [R1+0x378] ;  /* 0x0003780001207983 */ /* 0x000f280000100a00 */
[----:B------:R-:W4:Y:S04]  /*1a5b0*/  LDL.64 R34, [R1+0x338] ;  /* 0x0003380001227983 */ /* 0x000f280000100a00 */
[----:B------:R-:W4:Y:S04]  /*1a5c0*/  LDL.64 R248, [R1+0x318] ;  /* 0x0003180001f87983 */ /* 0x000f280000100a00 */
[----:B-1----:R-:W4:Y:S04]  /*1a5d0*/  LDL.64 R246, [R1+0x2f8] ;  /* 0x0002f80001f67983 */ /* 0x002f280000100a00 */
[----:B------:R-:W4:Y:S04]  /*1a5e0*/  LDL.64 R244, [R1+0x2d8] ;  /* 0x0002d80001f47983 */ /* 0x000f280000100a00 */
[----:B------:R-:W4:Y:S04]  /*1a5f0*/  LDL.64 R242, [R1+0x298] ;  /* 0x0002980001f27983 */ /* 0x000f280000100a00 */
[----:B------:R-:W4:Y:S04]  /*1a600*/  LDL.64 R240, [R1+0x278] ;  /* 0x0002780001f07983 */ /* 0x000f280000100a00 */
[----:B--2---:R1:W-:Y:S04]  /*1a610*/  LDGSTS.E [R135+0x40800], [R238.64], P0 ;  /* 0x40800000ee877fae */ /* 0x0043e8000812184c */
[----:B---3--:R2:W-:Y:S04]  /*1a620*/  LDGSTS.E [R135+0x41800], [R232.64], P0 ;  /* 0x41800000e8877fae */ /* 0x0085e8000812184c */
[----:B----4-:R3:W-:Y:S04]  /*1a630*/  LDGSTS.E [R135+0x42800], [R236.64], P0 ;  /* 0x42800000ec877fae */ /* 0x0107e8000812184c */
[----:B-1----:R-:W4:Y:S04]  /*1a640*/  LDL.64 R238, [R1+0x2b8] ;  /* 0x0002b80001ee7983 */ /* 0x002f280000100a00 */
[----:B--2---:R-:W2:Y:S04]  /*1a650*/  LDL.64 R232, [R1+0x358] ;  /* 0x0003580001e87983 */ /* 0x004ea80000100a00 */
[----:B---3--:R-:W2:Y:S04]  /*1a660*/  LDL.64 R236, [R1+0x258] ;  /* 0x0002580001ec7983 */ /* 0x008ea80000100a00 */
[----:B------:R1:W-:Y:S04]  /*1a670*/  LDGSTS.E [R135+0x43800], [R234.64], P0 ;  /* 0x43800000ea877fae */ /* 0x0003e8000812184c */
[----:B-1----:R-:W2:Y:S04]  /*1a680*/  LDL.64 R234, [R1+0x238] ;  /* 0x0002380001ea7983 */ /* 0x002ea80000100a00 */
[----:B------:R1:W-:Y:S04]  /*1a690*/  LDGSTS.E [R135+0x44800], [R128.64], P0 ;  /* 0x4480000080877fae */ /* 0x0003e8000812184c */
[----:B------:R1:W-:Y:S02]  /*1a6a0*/  LDGSTS.E [R135+0x45800], [R32.64], P0 ;  /* 0x4580000020877fae */ /* 0x0003e4000812184c */
[----:B-1----:R-:W-:-:S02]  /*1a6b0*/  IMAD.MOV.U32 R128, RZ, RZ, R18 ;  /* 0x000000ffff807224 */ /* 0x002fc400078e0012 */
[----:B------:R-:W-:Y:S02]  /*1a6c0*/  IMAD.MOV.U32 R129, RZ, RZ, R19 ;  /* 0x000000ffff817224 */ /* 0x000fe400078e0013 */
[----:B------:R-:W2:Y:S04]  /*1a6d0*/  LDL.64 R18, [R1+0x218] ;  /* 0x0002180001127983 */ /* 0x000ea80000100a00 */
[----:B------:R-:W2:Y:S04]  /*1a6e0*/  LDL.64 R32, [R1+0x5e0] ;  /* 0x0005e00001207983 */ /* 0x000ea80000100a00 */
[----:B--2---:R1:W-:Y:S04]  /*1a6f0*/  LDGSTS.E [R135+0x46800], [R232.64], P0 ;  /* 0x46800000e8877fae */ /* 0x0043e8000812184c */
[----:B------:R2:W-:Y:S04]  /*1a700*/  LDGSTS.E [R135+0x47800], [R34.64], P0 ;  /* 0x4780000022877fae */ /* 0x0005e8000812184c */
[----:B------:R2:W-:Y:S01]  /*1a710*/  LDGSTS.E [R135+0x48800], [R248.64], P0 ;  /* 0x48800000f8877fae */ /* 0x0005e2000812184c */
[----:B-1----:R-:W-:-:S03]  /*1a720*/  IMAD.MOV.U32 R232, RZ, RZ, R230 ;  /* 0x000000ffffe87224 */ /* 0x002fc600078e00e6 */
[----:B------:R1:W-:Y:S01]  /*1a730*/  LDGSTS.E [R135+0x49800], [R246.64], P0 ;  /* 0x49800000f6877fae */ /* 0x0003e2000812184c */
[----:B------:R-:W-:Y:S02]  /*1a740*/  IMAD.MOV.U32 R233, RZ, RZ, R231 ;  /* 0x000000ffffe97224 */ /* 0x000fe400078e00e7 */
[----:B------:R-:W-:Y:S01]  /*1a750*/  IMAD.MOV.U32 R230, RZ, RZ, R228 ;  /* 0x000000ffffe67224 */ /* 0x000fe200078e00e4 */
[----:B------:R1:W-:Y:S01]  /*1a760*/  LDGSTS.E [R135+0x4a800], [R244.64], P0 ;  /* 0x4a800000f4877fae */ /* 0x0003e2000812184c */
[----:B------:R-:W-:Y:S02]  /*1a770*/  IMAD.MOV.U32 R231, RZ, RZ, R229 ;  /* 0x000000ffffe77224 */ /* 0x000fe400078e00e5 */
[----:B------:R-:W-:Y:S01]  /*1a780*/  IMAD.MOV.U32 R228, RZ, RZ, R222 ;  /* 0x000000ffffe47224 */ /* 0x000fe200078e00de */
[----:B----4-:R4:W-:Y:S01]  /*1a790*/  LDGSTS.E [R135+0x4b800], [R238.64], P0 ;  /* 0x4b800000ee877fae */ /* 0x0109e2000812184c */
[----:B------:R-:W-:-:S03]  /*1a7a0*/  IMAD.MOV.U32 R229, RZ, RZ, R223 ;  /* 0x000000ffffe57224 */ /* 0x000fc600078e00df */
[----:B------:R-:W3:Y:S04]  /*1a7b0*/  LDL.64 R222, [R1+0x540] ;  /* 0x0005400001de7983 */ /* 0x000ee80000100a00 */
[----:B------:R1:W-:Y:S04]  /*1a7c0*/  LDGSTS.E [R135+0x4c800], [R242.64], P0 ;  /* 0x4c800000f2877fae */ /* 0x0003e8000812184c */
[----:B------:R1:W-:Y:S04]  /*1a7d0*/  LDGSTS.E [R135+0x4d800], [R240.64], P0 ;  /* 0x4d800000f0877fae */ /* 0x0003e8000812184c */
[----:B--2---:R2:W-:Y:S04]  /*1a7e0*/  LDGSTS.E [R135+0x4e800], [R236.64], P0 ;  /* 0x4e800000ec877fae */ /* 0x0045e8000812184c */
[----:B----4-:R-:W4:Y:S04]  /*1a7f0*/  LDL.64 R238, [R1+0x560] ;  /* 0x0005600001ee7983 */ /* 0x010f280000100a00 */
[----:B------:R-:W4:Y:S04]  /*1a800*/  LDL.64 R34, [R1+0x600] ;  /* 0x0006000001227983 */ /* 0x000f280000100a00 */
[----:B------:R1:W-:Y:S04]  /*1a810*/  LDGSTS.E [R135+0x4f800], [R234.64], P0 ;  /* 0x4f800000ea877fae */ /* 0x0003e8000812184c */
[----:B--2---:R-:W2:Y:S04]  /*1a820*/  LDL.64 R236, [R1+0x580] ;  /* 0x0005800001ec7983 */ /* 0x004ea80000100a00 */
[----:B------:R-:W2:Y:S04]  /*1a830*/  LDL.64 R248, [R1+0x620] ;  /* 0x0006200001f87983 */ /* 0x000ea80000100a00 */
[----:B-1----:R-:W2:Y:S04]  /*1a840*/  LDL.64 R234, [R1+0x5c0] ;  /* 0x0005c00001ea7983 */ /* 0x002ea80000100a00 */
[----:B------:R-:W2:Y:S04]  /*1a850*/  LDL.64 R246, [R1+0x640] ;  /* 0x0006400001f67983 */ /* 0x000ea80000100a00 */
[----:B------:R1:W-:Y:S01]  /*1a860*/  LDGSTS.E [R135+0x50800], [R18.64], P0 ;  /* 0x5080000012877fae */ /* 0x0003e2000812184c */
[----:B------:R-:W-:-:S03]  /*1a870*/  IMAD.MOV.U32 R216, RZ, RZ, R206 ;  /* 0x000000ffffd87224 */ /* 0x000fc600078e00ce */
[----:B------:R-:W2:Y:S04]  /*1a880*/  LDL.64 R244, [R1+0x680] ;  /* 0x0006800001f47983 */ /* 0x000ea80000100a00 */
[----:B------:R-:W2:Y:S04]  /*1a890*/  LDL.64 R242, [R1+0x6a0] ;  /* 0x0006a00001f27983 */ /* 0x000ea80000100a00 */
[----:B-1----:R-:W2:Y:S04]  /*1a8a0*/  LDL.64 R18, [R1+0x5a0] ;  /* 0x0005a00001127983 */ /* 0x002ea80000100a00 */
[----:B------:R-:W2:Y:S04]  /*1a8b0*/  LDL.64 R240, [R1+0x6c0] ;  /* 0x0006c00001f07983 */ /* 0x000ea80000100a00 */
[----:B---3--:R1:W-:Y:S02]  /*1a8c0*/  LDGSTS.E [R135+0x51800], [R222.64], P0 ;  /* 0x51800000de877fae */ /* 0x0083e4000812184c */
[----:B-1----:R-:W-:-:S02]  /*1a8d0*/  IMAD.MOV.U32 R222, RZ, RZ, R220 ;  /* 0x000000ffffde7224 */ /* 0x002fc400078e00dc */
[----:B------:R-:W-:Y:S02]  /*1a8e0*/  IMAD.MOV.U32 R223, RZ, RZ, R221 ;  /* 0x000000ffffdf7224 */ /* 0x000fe400078e00dd */
[----:B------:R-:W-:Y:S01]  /*1a8f0*/  IMAD.MOV.U32 R220, RZ, RZ, R218 ;  /* 0x000000ffffdc7224 */ /* 0x000fe200078e00da */
[----:B----4-:R1:W-:Y:S01]  /*1a900*/  LDGSTS.E [R135+0x52800], [R238.64], P0 ;  /* 0x52800000ee877fae */ /* 0x0103e2000812184c */
[----:B------:R-:W-:-:S03]  /*1a910*/  IMAD.MOV.U32 R221, RZ, RZ, R219 ;  /* 0x000000ffffdd7224 */ /* 0x000fc600078e00db */
[----:B------:R-:W3:Y:S04]  /*1a920*/  LDL.64 R218, [R1+0x660] ;  /* 0x0006600001da7983 */ /* 0x000ee80000100a00 */
[----:B--2---:R2:W-:Y:S04]  /*1a930*/  LDGSTS.E [R135+0x53800], [R236.64], P0 ;  /* 0x53800000ec877fae */ /* 0x0045e8000812184c */
[----:B-1----:R-:W4:Y:S04]  /*1a940*/  LDL.64 R238, [R1+0x6e0] ;  /* 0x0006e00001ee7983 */ /* 0x002f280000100a00 */
[----:B--2---:R-:W3:Y:S04]  /*1a950*/  LDL.64 R236, [R1+0x700] ;  /* 0x0007000001ec7983 */ /* 0x004ee80000100a00 */
[----:B------:R1:W-:Y:S04]  /*1a960*/  LDGSTS.E [R135+0x54800], [R18.64], P0 ;  /* 0x5480000012877fae */ /* 0x0003e8000812184c */
[----:B------:R1:W-:Y:S04]  /*1a970*/  LDGSTS.E [R135+0x55800], [R234.64], P0 ;  /* 0x55800000ea877fae */ /* 0x0003e8000812184c */
[----:B------:R1:W-:Y:S04]  /*1a980*/  LDGSTS.E [R135+0x56800], [R32.64], P0 ;  /* 0x5680000020877fae */ /* 0x0003e8000812184c */
[----:B------:R1:W-:Y:S02]  /*1a990*/  LDGSTS.E [R135+0x57800], [R34.64], P0 ;  /* 0x5780000022877fae */ /* 0x0003e4000812184c */
[----:B-1----:R-:W-:-:S02]  /*1a9a0*/  IMAD.MOV.U32 R234, RZ, RZ, R232 ;  /* 0x000000ffffea7224 */ /* 0x002fc400078e00e8 */
[----:B------:R1:W-:Y:S01]  /*1a9b0*/  LDGSTS.E [R135+0x58800], [R248.64], P0 ;  /* 0x58800000f8877fae */ /* 0x0003e2000812184c */
[----:B------:R-:W-:Y:S02]  /*1a9c0*/  IMAD.MOV.U32 R235, RZ, RZ, R233 ;  /* 0x000000ffffeb7224 */ /* 0x000fe400078e00e9 */
[----:B------:R-:W-:Y:S01]  /*1a9d0*/  IMAD.MOV.U32 R232, RZ, RZ, R230 ;  /* 0x000000ffffe87224 */ /* 0x000fe200078e00e6 */
[----:B------:R-:W3:Y:S01]  /*1a9e0*/  LDL.LU.64 R18, [R1+0xb38] ;  /* 0x000b380001127983 */ /* 0x000ee20000300a00 */
[----:B------:R-:W-:-:S03]  /*1a9f0*/  IMAD.MOV.U32 R233, RZ, RZ, R231 ;  /* 0x000000ffffe97224 */ /* 0x000fc600078e00e7 */
[----:B------:R1:W-:Y:S04]  /*1aa00*/  LDGSTS.E [R135+0x59800], [R246.64], P0 ;  /* 0x59800000f6877fae */ /* 0x0003e8000812184c */
[----:B------:R-:W3:Y:S04]  /*1aa10*/  LDL.64 R230, [R1+0x720] ;  /* 0x0007200001e67983 */ /* 0x000ee80000100a00 */
[----:B------:R-:W3:Y:S04]  /*1aa20*/  LDL.64 R32, [R1+0x760] ;  /* 0x0007600001207983 */ /* 0x000ee80000100a00 */
[----:B------:R-:W3:Y:S04]  /*1aa30*/  LDL.64 R34, [R1+0x778] ;  /* 0x0007780001227983 */ /* 0x000ee80000100a00 */
[----:B-1----:R-:W3:Y:S04]  /*1aa40*/  LDL.64 R248, [R1+0x798] ;  /* 0x0007980001f87983 */ /* 0x002ee80000100a00 */
[----:B------:R-:W3:Y:S04]  /*1aa50*/  LDL.64 R246, [R1+0x7c8] ;  /* 0x0007c80001f67983 */ /* 0x000ee80000100a00 */
[----:B---3--:R1:W-:Y:S04]  /*1aa60*/  LDGSTS.E [R135+0x5a800], [R218.64], P0 ;  /* 0x5a800000da877fae */ /* 0x0083e8000812184c */
[----:B------:R3:W-:Y:S04]  /*1aa70*/  LDGSTS.E [R135+0x5b800], [R244.64], P0 ;  /* 0x5b800000f4877fae */ /* 0x0007e8000812184c */
[----:B------:R3:W-:Y:S01]  /*1aa80*/  LDGSTS.E [R135+0x5c800], [R242.64], P0 ;  /* 0x5c800000f2877fae */ /* 0x0007e2000812184c */
[----:B-1----:R-:W-:-:S03]  /*1aa90*/  IMAD.MOV.U32 R218, RZ, RZ, R216 ;  /* 0x000000ffffda7224 */ /* 0x002fc600078e00d8 */
[----:B------:R1:W-:Y:S01]  /*1aaa0*/  LDGSTS.E [R135+0x5d800], [R240.64], P0 ;  /* 0x5d800000f0877fae */ /* 0x0003e2000812184c */
[----:B------:R-:W-:-:S03]  /*1aab0*/  IMAD.MOV.U32 R219, RZ, RZ, R217 ;  /* 0x000000ffffdb7224 */ /* 0x000fc600078e00d9 */
[----:B------:R-:W2:Y:S04]  /*1aac0*/  LDL.64 R216, [R1+0x740] ;  /* 0x0007400001d87983 */ /* 0x000ea80000100a00 */
[----:B----4-:R4:W-:Y:S04]  /*1aad0*/  LDGSTS.E [R135+0x5e800], [R238.64], P0 ;  /* 0x5e800000ee877fae */ /* 0x0109e8000812184c */
[----:B---3--:R-:W3:Y:S01]  /*1aae0*/  LDL.64 R244, [R1+0x808] ;  /* 0x0008080001f47983 */ /* 0x008ee20000100a00 */
[----:B-1----:R-:W-:Y:S02]  /*1aaf0*/  IMAD.MOV.U32 R240, RZ, RZ, R234 ;  /* 0x000000fffff07224 */ /* 0x002fe400078e00ea */
[----:B------:R-:W-:Y:S01]  /*1ab00*/  IMAD.MOV.U32 R241, RZ, RZ, R235 ;  /* 0x000000fffff17224 */ /* 0x000fe200078e00eb */
[----:B------:R1:W-:Y:S04]  /*1ab10*/  LDGSTS.E [R135+0x5f800], [R236.64], P0 ;  /* 0x5f800000ec877fae */ /* 0x0003e8000812184c */
[----:B------:R-:W3:Y:S01]  /*1ab20*/  LDL.64 R242, [R1+0x828] ;  /* 0x0008280001f27983 */ /* 0x000ee20000100a00 */
[----:B----4-:R-:W-:-:S02]  /*1ab30*/  IMAD.MOV.U32 R238, RZ, RZ, R232 ;  /* 0x000000ffffee7224 */ /* 0x010fc400078e00e8 */
[----:B------:R-:W-:Y:S01]  /*1ab40*/  IMAD.MOV.U32 R239, RZ, RZ, R233 ;  /* 0x000000ffffef7224 */ /* 0x000fe200078e00e9 */
[----:B------:R-:W4:Y:S01]  /*1ab50*/  LDL.64 R234, [R1+0x868] ;  /* 0x0008680001ea7983 */ /* 0x000f220000100a00 */
[----:B------:R-:W-:-:S03]  /*1ab60*/  IMAD.MOV.U32 R232, RZ, RZ, R218 ;  /* 0x000000ffffe87224 */ /* 0x000fc600078e00da */
[----:B-1----:R-:W3:Y:S01]  /*1ab70*/  LDL.64 R236, [R1+0x848] ;  /* 0x0008480001ec7983 */ /* 0x002ee20000100a00 */
[----:B------:R-:W-:-:S03]  /*1ab80*/  IMAD.MOV.U32 R233, RZ, RZ, R219 ;  /* 0x000000ffffe97224 */ /* 0x000fc600078e00db */
[----:B------:R-:W3:Y:S04]  /*1ab90*/  LDL.64 R218, [R1+0x8a8] ;  /* 0x0008a80001da7983 */ /* 0x000ee80000100a00 */
[----:B------:R1:W-:Y:S04]  /*1aba0*/  LDGSTS.E [R135+0x60800], [R230.64], P0 ;  /* 0x60800000e6877fae */ /* 0x0003e8000812184c */
[----:B-1----:R-:W4:Y:S04]  /*1abb0*/  LDL.64 R230, [R1+0x888] ;  /* 0x0008880001e67983 */ /* 0x002f280000100a00 */
[----:B--2---:R1:W-:Y:S04]  /*1abc0*/  LDGSTS.E [R135+0x61800], [R216.64], P0 ;  /* 0x61800000d8877fae */ /* 0x0043e8000812184c */
[----:B------:R2:W-:Y:S04]  /*1abd0*/  LDGSTS.E [R135+0x62800], [R32.64], P0 ;  /* 0x6280000020877fae */ /* 0x0005e8000812184c */
[----:B------:R2:W-:Y:S04]  /*1abe0*/  LDGSTS.E [R135+0x63800], [R18.64], P0 ;  /* 0x6380000012877fae */ /* 0x0005e8000812184c */
[----:B-1----:R-:W2:Y:S04]  /*1abf0*/  LDL.64 R216, [R1+0x8c8] ;  /* 0x0008c80001d87983 */ /* 0x002ea80000100a00 */
        /* <DEDUP_REMOVED lines=8> */
[----:B----4-:R4:W-:Y:S04]  /*1ac80*/  LDGSTS.E [R135+0x6c800], [R234.64], P0 ;  /* 0x6c800000ea877fae */ /* 0x0109e8000812184c */
[----:B------:R1:W-:Y:S01]  /*1ac90*/  LDGSTS.E [R135+0x6d800], [R98.64], P0 ;  /* 0x6d80000062877fae */ /* 0x0003e2000812184c */
[----:B------:R-:W-:-:S02]  /*1aca0*/  IMAD.MOV.U32 R122, RZ, RZ, R36 ;  /* 0x000000ffff7a7224 */ /* 0x000fc400078e0024 */
[----:B------:R-:W-:Y:S01]  /*1acb0*/  IMAD.MOV.U32 R123, RZ, RZ, R37 ;  /* 0x000000ffff7b7224 */ /* 0x000fe200078e0025 */
[----:B------:R1:W-:Y:S04]  /*1acc0*/  LDGSTS.E [R135+0x6e800], [R230.64], P0 ;  /* 0x6e800000e6877fae */ /* 0x0003e8000812184c */
[----:B------:R1:W-:Y:S01]  /*1acd0*/  LDGSTS.E [R135+0x6f800], [R218.64], P0 ;  /* 0x6f800000da877fae */ /* 0x0003e2000812184c */
[----:B------:R-:W-:Y:S02]  /*1ace0*/  IMAD.MOV.U32 R120, RZ, RZ, R38 ;  /* 0x000000ffff787224 */ /* 0x000fe400078e0026 */
[----:B------:R-:W-:Y:S02]  /*1acf0*/  IMAD.MOV.U32 R121, RZ, RZ, R39 ;  /* 0x000000ffff797224 */ /* 0x000fe400078e0027 */
[----:B---3--:R-:W-:-:S02]  /*1ad00*/  IMAD.MOV.U32 R244, RZ, RZ, R128 ;  /* 0x000000fffff47224 */ /* 0x008fc400078e0080 */
[----:B------:R-:W-:Y:S02]  /*1ad10*/  IMAD.MOV.U32 R245, RZ, RZ, R129 ;  /* 0x000000fffff57224 */ /* 0x000fe400078e0081 */
[----:B------:R-:W-:-:S04]  /*1ad20*/  IMAD.WIDE R178, R186, 0x4, R178 ;  /* 0x00000004bab27825 */ /* 0x000fc800078e02b2 */
[----:B-1----:R-:W-:Y:S02]  /*1ad30*/  IMAD.MOV.U32 R218, RZ, RZ, R126 ;  /* 0x000000ffffda7224 */ /* 0x002fe400078e007e */
[----:B------:R-:W-:Y:S02]  /*1ad40*/  IMAD.MOV.U32 R219, RZ, RZ, R127 ;  /* 0x000000ffffdb7224 */ /* 0x000fe400078e007f */
[----:B----4-:R-:W-:Y:S02]  /*1ad50*/  IMAD.MOV.U32 R234, RZ, RZ, R120 ;  /* 0x000000ffffea7224 */ /* 0x010fe400078e0078 */
[----:B------:R-:W-:Y:S01]  /*1ad60*/  IMAD.MOV.U32 R235, RZ, RZ, R121 ;  /* 0x000000ffffeb7224 */ /* 0x000fe200078e0079 */
[----:B--2---:R1:W-:Y:S04]  /*1ad70*/  LDGSTS.E [R135+0x70800], [R216.64], P0 ;  /* 0x70800000d8877fae */ /* 0x0043e8000812184c */
[----:B------:R2:W-:Y:S04]  /*1ad80*/  LDGSTS.E [R135+0x71800], [R116.64], P0 ;  /* 0x7180000074877fae */ /* 0x0005e8000812184c */
[----:B------:R3:W-:Y:S01]  /*1ad90*/  LDGSTS.E [R135+0x72800], [R130.64], P0 ;  /* 0x7280000082877fae */ /* 0x0007e2000812184c */
[----:B-1----:R-:W-:-:S03]  /*1ada0*/  IMAD.MOV.U32 R216, RZ, RZ, R122 ;  /* 0x000000ffffd87224 */ /* 0x002fc600078e007a */
[----:B------:R1:W-:Y:S04]  /*1adb0*/  LDGSTS.E [R135+0x73800], [R118.64], P0 ;  /* 0x7380000076877fae */ /* 0x0003e8000812184c */
[----:B--2---:R-:W2:Y:S04]  /*1adc0*/  LDL.LU.64 R116, [R1+0xb30] ;  /* 0x000b300001747983 */ /* 0x004ea80000300a00 */
[----:B---3--:R-:W3:Y:S01]  /*1add0*/  LDL.64 R130, [R1+0x410] ;  /* 0x0004100001827983 */ /* 0x008ee20000100a00 */
[----:B------:R-:W-:-:S03]  /*1ade0*/  IMAD.MOV.U32 R217, RZ, RZ, R123 ;  /* 0x000000ffffd97224 */ /* 0x000fc600078e007b */
[----:B------:R-:W4:Y:S04]  /*1adf0*/  LDL.64 R128, [R1+0x3f0] ;  /* 0x0003f00001807983 */ /* 0x000f280000100a00 */
[----:B------:R-:W2:Y:S04]  /*1ae00*/  LDL.64 R126, [R1+0x390] ;  /* 0x00039000017e7983 */ /* 0x000ea80000100a00 */
[----:B------:R-:W2:Y:S04]  /*1ae10*/  LDL.64 R122, [R1+0x370] ;  /* 0x00037000017a7983 */ /* 0x000ea80000100a00 */
[----:B------:R-:W2:Y:S04]  /*1ae20*/  LDL.64 R120, [R1+0x350] ;  /* 0x0003500001787983 */ /* 0x000ea80000100a00 */
[----:B------:R1:W-:Y:S04]  /*1ae30*/  LDGSTS.E [R135+0x74800], [R190.64], P0 ;  /* 0x74800000be877fae */ /* 0x0003e8000812184c */
[----:B-1----:R-:W2:Y:S04]  /*1ae40*/  LDL.64 R118, [R1+0x2f0] ;  /* 0x0002f00001767983 */ /* 0x002ea80000100a00 */
[----:B------:R1:W-:Y:S04]  /*1ae50*/  LDGSTS.E [R135+0x75800], [R100.64], P0 ;  /* 0x7580000064877fae */ /* 0x0003e8000812184c */
[----:B------:R-:W2:Y:S04]  /*1ae60*/  LDL.LU.64 R190, [R1+0xb28] ;  /* 0x000b280001be7983 */ /* 0x000ea80000300a00 */
[----:B------:R1:W-:Y:S04]  /*1ae70*/  LDGSTS.E [R135+0x76800], [R28.64], P0 ;  /* 0x768000001c877fae */ /* 0x0003e8000812184c */
[----:B-1----:R-:W2:Y:S04]  /*1ae80*/  LDL.LU.64 R100, [R1+0xb20] ;  /* 0x000b200001647983 */ /* 0x002ea80000300a00 */
[----:B------:R1:W-:Y:S04]  /*1ae90*/  LDGSTS.E [R135+0x77800], [R178.64], P0 ;  /* 0x77800000b2877fae */ /* 0x0003e8000812184c */
[----:B------:R-:W2:Y:S04]  /*1aea0*/  LDL.LU.64 R28, [R1+0xb18] ;  /* 0x000b1800011c7983 */ /* 0x000ea80000300a00 */
[----:B------:R1:W-:Y:S04]  /*1aeb0*/  LDGSTS.E [R135+0x78800], [R20.64], P0 ;  /* 0x7880000014877fae */ /* 0x0003e8000812184c */
[----:B------:R1:W-:Y:S01]  /*1aec0*/  LDGSTS.E [R135+0x79800], [R114.64], P0 ;  /* 0x7980000072877fae */ /* 0x0003e2000812184c */
[----:B------:R-:W-:-:S02]  /*1aed0*/  IMAD.MOV.U32 R134, RZ, RZ, R44 ;  /* 0x000000ffff867224 */ /* 0x000fc400078e002c */
[----:B------:R-:W-:Y:S01]  /*1aee0*/  IMAD.MOV.U32 R248, RZ, RZ, R228 ;  /* 0x000000fffff87224 */ /* 0x000fe200078e00e4 */
[----:B------:R1:W-:Y:S04]  /*1aef0*/  LDGSTS.E [R135+0x7a800], [R208.64], P0 ;  /* 0x7a800000d0877fae */ /* 0x0003e8000812184c */
[----:B-1----:R-:W2:Y:S04]  /*1af00*/  LDL.LU.64 R20, [R1+0xb10] ;  /* 0x000b100001147983 */ /* 0x002ea80000300a00 */
[----:B------:R-:W2:Y:S01]  /*1af10*/  LDL.64 R114, [R1+0x290] ;  /* 0x0002900001727983 */ /* 0x000ea20000100a00 */
[----:B------:R-:W-:-:S03]  /*1af20*/  IMAD.MOV.U32 R206, RZ, RZ, R134 ;  /* 0x000000ffffce7224 */ /* 0x000fc600078e0086 */
[----:B------:R-:W2:Y:S01]  /*1af30*/  LDL.64 R34, [R1+0x5c8] ;  /* 0x0005c80001227983 */ /* 0x000ea20000100a00 */
[----:B------:R-:W-:-:S03]  /*1af40*/  IMAD.MOV.U32 R249, RZ, RZ, R229 ;  /* 0x000000fffff97224 */ /* 0x000fc600078e00e5 */
[----:B------:R1:W-:Y:S01]  /*1af50*/  LDGSTS.E [R135+0x7b800], [R200.64], P0 ;  /* 0x7b800000c8877fae */ /* 0x0003e2000812184c */
[----:B------:R-:W-:Y:S01]  /*1af60*/  IMAD.MOV.U32 R242, RZ, RZ, R232 ;  /* 0x000000fffff27224 */ /* 0x000fe200078e00e8 */
[----:B------:R-:W-:Y:S01]  /*1af70*/  LOP3.LUT R252, R187, 0x60, RZ, 0x3c, !PT ;  /* 0x00000060bbfc7812 */ /* 0x000fe200078e3cff */
[----:B------:R-:W-:Y:S01]  /*1af80*/  IMAD.MOV.U32 R243, RZ, RZ, R233 ;  /* 0x000000fffff37224 */ /* 0x000fe200078e00e9 */
[----:B------:R1:W-:Y:S01]  /*1af90*/  LDGSTS.E [R135+0x7c800], [R224.64], P0 ;  /* 0x7c800000e0877fae */ /* 0x0003e2000812184c */
[----:B------:R-:W-:Y:S02]  /*1afa0*/  IMAD.MOV.U32 R246, RZ, RZ, R222 ;  /* 0x000000fffff67224 */ /* 0x000fe400078e00de */
[----:B------:R-:W-:Y:S01]  /*1afb0*/  IMAD.MOV.U32 R247, RZ, RZ, R223 ;  /* 0x000000fffff77224 */ /* 0x000fe200078e00df */
[----:B------:R-:W2:Y:S01]  /*1afc0*/  LDL.64 R228, [R1+0x628] ;  /* 0x0006280001e47983 */ /* 0x000ea20000100a00 */
[----:B------:R-:W-:Y:S02]  /*1afd0*/  IMAD.MOV.U32 R232, RZ, RZ, R220 ;  /* 0x000000ffffe87224 */ /* 0x000fe400078e00dc */
[----:B------:R-:W-:Y:S01]  /*1afe0*/  IMAD.MOV.U32 R233, RZ, RZ, R221 ;  /* 0x000000ffffe97224 */ /* 0x000fe200078e00dd */
[----:B------:R-:W2:Y:S01]  /*1aff0*/  LDL.64 R222, [R1+0x668] ;  /* 0x0006680001de7983 */ /* 0x000ea20000100a00 */
[----:B------:R-:W-:-:S03]  /*1b000*/  IMAD.MOV.U32 R230, RZ, RZ, R206 ;  /* 0x000000ffffe67224 */ /* 0x000fc600078e00ce */
[----:B-1----:R-:W2:Y:S01]  /*1b010*/  LDL.64 R224, [R1+0x648] ;  /* 0x0006480001e07983 */ /* 0x002ea20000100a00 */
[----:B------:R-:W-:-:S03]  /*1b020*/  IMAD.MOV.U32 R231, RZ, RZ, R207 ;  /* 0x000000ffffe77224 */ /* 0x000fc600078e00cf */
[----:B------:R-:W2:Y:S01]  /*1b030*/  LDL.64 R220, [R1+0x688] ;  /* 0x0006880001dc7983 */ /* 0x000ea20000100a00 */
[----:B------:R-:W-:Y:S02]  /*1b040*/  IMAD.MOV.U32 R236, RZ, RZ, R204 ;  /* 0x000000ffffec7224 */ /* 0x000fe400078e00cc */
[----:B------:R-:W-:Y:S01]  /*1b050*/  IMAD.MOV.U32 R237, RZ, RZ, R205 ;  /* 0x000000ffffed7224 */ /* 0x000fe200078e00cd */
[----:B------:R1:W-:Y:S04]  /*1b060*/  LDGSTS.E [R135+0x7d800], [R198.64], P0 ;  /* 0x7d800000c6877fae */ /* 0x0003e8000812184c */
[----:B------:R-:W2:Y:S04]  /*1b070*/  LDL.64 R208, [R1+0x6a8] ;  /* 0x0006a80001d07983 */ /* 0x000ea80000100a00 */
[----:B------:R1:W-:Y:S04]  /*1b080*/  LDGSTS.E [R135+0x7e800], [R196.64], P0 ;  /* 0x7e800000c4877fae */ /* 0x0003e8000812184c */
[----:B------:R-:W2:Y:S04]  /*1b090*/  LDL.64 R206, [R1+0x6c8] ;  /* 0x0006c80001ce7983 */ /* 0x000ea80000100a00 */
[----:B------:R1:W-:Y:S04]  /*1b0a0*/  LDGSTS.E [R135+0x7f800], [R192.64], P0 ;  /* 0x7f800000c0877fae */ /* 0x0003e8000812184c */
[----:B------:R-:W2:Y:S04]  /*1b0b0*/  LDL.64 R204, [R1+0x6e8] ;  /* 0x0006e80001cc7983 */ /* 0x000ea80000100a00 */
[----:B------:R-:W2:Y:S04]  /*1b0c0*/  LDL.64 R200, [R1+0x708] ;  /* 0x0007080001c87983 */ /* 0x000ea80000100a00 */
[----:B-1----:R-:W2:Y:S04]  /*1b0d0*/  LDL.64 R198, [R1+0x728] ;  /* 0x0007280001c67983 */ /* 0x002ea80000100a00 */
[----:B------:R-:W2:Y:S04]  /*1b0e0*/  LDL.64 R196, [R1+0x748] ;  /* 0x0007480001c47983 */ /* 0x000ea80000100a00 */
[----:B------:R-:W2:Y:S04]  /*1b0f0*/  LDL.64 R192, [R1+0x768] ;  /* 0x0007680001c07983 */ /* 0x000ea80000100a00 */
[----:B------:R-:W2:Y:S04]  /*1b100*/  LDL.64 R134, [R1+0x780] ;  /* 0x0007800001867983 */ /* 0x000ea80000100a00 */
[----:B---3--:R1:W-:Y:S04]  /*1b110*/  LDGSTS.E [R252+0x40c00], [R130.64], P0 ;  /* 0x40c0000082fc7fae */ /* 0x0083e8000812184c */
[----:B----4-:R3:W-:Y:S04]  /*1b120*/  LDGSTS.E [R252+0x41c00], [R128.64], P0 ;  /* 0x41c0000080fc7fae */ /* 0x0107e8000812184c */
[----:B------:R4:W-:Y:S04]  /*1b130*/  LDGSTS.E [R252+0x42c00], [R240.64], P0 ;  /* 0x42c00000f0fc7fae */ /* 0x0009e8000812184c */
[----:B------:R4:W-:Y:S04]  /*1b140*/  LDGSTS.E [R252+0x43c00], [R238.64], P0 ;  /* 0x43c00000eefc7fae */ /* 0x0009e8000812184c */
[----:B--2---:R2:W-:Y:S04]  /*1b150*/  LDGSTS.E [R252+0x44c00], [R126.64], P0 ;  /* 0x44c000007efc7fae */ /* 0x0045e8000812184c */
[----:B------:R1:W-:Y:S04]  /*1b160*/  LDGSTS.E [R252+0x45c00], [R122.64], P0 ;  /* 0x45c000007afc7fae */ /* 0x0003e8000812184c */
[----:B------:R2:W-:Y:S04]  /*1b170*/  LDGSTS.E [R252+0x46c00], [R120.64], P0 ;  /* 0x46c0000078fc7fae */ /* 0x0005e8000812184c */
[----:B------:R4:W-:Y:S04]  /*1b180*/  LDGSTS.E [R252+0x47c00], [R218.64], P0 ;  /* 0x47c00000dafc7fae */ /* 0x0009e8000812184c */
[----:B-1----:R-:W4:Y:S04]  /*1b190*/  LDL.64 R130, [R1+0x7a0] ;  /* 0x0007a00001827983 */ /* 0x002f280000100a00 */
[----:B------:R1:W-:Y:S04]  /*1b1a0*/  LDGSTS.E [R252+0x48c00], [R216.64], P0 ;  /* 0x48c00000d8fc7fae */ /* 0x0003e8000812184c */
[----:B---3--:R-:W3:Y:S04]  /*1b1b0*/  LDL.64 R128, [R1+0x7b0] ;  /* 0x0007b00001807983 */ /* 0x008ee80000100a00 */
[----:B------:R1:W-:Y:S04]  /*1b1c0*/  LDGSTS.E [R252+0x49c00], [R118.64], P0 ;  /* 0x49c0000076fc7fae */ /* 0x0003e8000812184c */
[----:B--2---:R-:W2:Y:S04]  /*1b1d0*/  LDL.64 R126, [R1+0x7d0] ;  /* 0x0007d000017e7983 */ /* 0x004ea80000100a00 */
[----:B------:R1:W-:Y:S04]  /*1b1e0*/  LDGSTS.E [R252+0x4ac00], [R242.64], P0 ;  /* 0x4ac00000f2fc7fae */ /* 0x0003e8000812184c */
[----:B------:R-:W2:Y:S04]  /*1b1f0*/  LDL.64 R122, [R1+0x810] ;  /* 0x00081000017a7983 */ /* 0x000ea80000100a00 */
[----:B------:R1:W-:Y:S04]  /*1b200*/  LDGSTS.E [R252+0x4bc00], [R234.64], P0 ;  /* 0x4bc00000eafc7fae */ /* 0x0003e8000812184c */
[----:B------:R-:W2:Y:S04]  /*1b210*/  LDL.64 R120, [R1+0x830] ;  /* 0x0008300001787983 */ /* 0x000ea80000100a00 */
[----:B------:R1:W-:Y:S04]  /*1b220*/  LDGSTS.E [R252+0x4cc00], [R114.64], P0 ;  /* 0x4cc0000072fc7fae */ /* 0x0003e8000812184c */
[----:B-1----:R-:W2:Y:S04]  /*1b230*/  LDL.64 R118, [R1+0x850] ;  /* 0x0008500001767983 */ /* 0x002ea80000100a00 */
[----:B------:R1:W-:Y:S04]  /*1b240*/  LDGSTS.E [R252+0x4dc00], [R250.64], P0 ;  /* 0x4dc00000fafc7fae */ /* 0x0003e8000812184c */
[----:B------:R-:W2:Y:S04]  /*1b250*/  LDL.64 R114, [R1+0x870] ;  /* 0x0008700001727983 */ /* 0x000ea80000100a00 */
        /* <DEDUP_REMOVED lines=24> */
[----:B----4-:R4:W-:Y:S04]  /*1b3e0*/  LDGSTS.E [R252+0x66c00], [R130.64], P0 ;  /* 0x66c0000082fc7fae */ /* 0x0109e8000812184c */
[----:B---3--:R3:W-:Y:S04]  /*1b3f0*/  LDGSTS.E [R252+0x67c00], [R128.64], P0 ;  /* 0x67c0000080fc7fae */ /* 0x0087e8000812184c */
[----:B--2---:R2:W-:Y:S04]  /*1b400*/  LDGSTS.E [R252+0x68c00], [R126.64], P0 ;  /* 0x68c000007efc7fae */ /* 0x0045e8000812184c */
[----:B------:R1:W-:Y:S04]  /*1b410*/  LDGSTS.E [R252+0x69c00], [R122.64], P0 ;  /* 0x69c000007afc7fae */ /* 0x0003e8000812184c */
[----:B------:R1:W-:Y:S04]  /*1b420*/  LDGSTS.E [R252+0x6ac00], [R120.64], P0 ;  /* 0x6ac0000078fc7fae */ /* 0x0003e8000812184c */
[----:B------:R1:W-:Y:S04]  /*1b430*/  LDGSTS.E [R252+0x6bc00], [R118.64], P0 ;  /* 0x6bc0000076fc7fae */ /* 0x0003e8000812184c */
[----:B------:R1:W-:Y:S04]  /*1b440*/  LDGSTS.E [R252+0x6cc00], [R114.64], P0 ;  /* 0x6cc0000072fc7fae */ /* 0x0003e8000812184c */
[----:B------:R1:W-:Y:S04]  /*1b450*/  LDGSTS.E [R252+0x6dc00], [R100.64], P0 ;  /* 0x6dc0000064fc7fae */ /* 0x0003e8000812184c */
[----:B------:R1:W-:Y:S01]  /*1b460*/  LDGSTS.E [R252+0x6ec00], [R190.64], P0 ;  /* 0x6ec00000befc7fae */ /* 0x0003e2000812184c */
[----:B------:R-:W-:-:S03]  /*1b470*/  IMAD.MOV.U32 R0, RZ, RZ, 0x7f ;  /* 0x0000007fff007424 */ /* 0x000fc600078e00ff */
[----:B------:R2:W-:Y:S04]  /*1b480*/  LDGSTS.E [R252+0x6fc00], [R116.64], P0 ;  /* 0x6fc0000074fc7fae */ /* 0x0005e8000812184c */
[----:B-1----:R1:W5:Y:S01]  /*1b490*/  LDL.LU R191, [R1+0xb0c] ;  /* 0x000b0c0001bf7983 */ /* 0x0023620000300800 */
[----:B------:R-:W-:Y:S01]  /*1b4a0*/  IADD3 R0, R0, c[0x0][0x180], RZ ;  /* 0x0000600000007a10 */ /* 0x000fe20007ffe0ff */
[C---:B------:R-:W-:Y:S02]  /*1b4b0*/  IMAD.WIDE R172, R186.reuse, 0x4, R172 ;  /* 0x00000004baac7825 */ /* 0x040fe400078e02ac */
[----:B------:R1:W-:Y:S02]  /*1b4c0*/  LDGSTS.E [R252+0x70c00], [R124.64], P0 ;  /* 0x70c000007cfc7fae */ /* 0x0003e4000812184c */
[----:B------:R-:W-:-:S02]  /*1b4d0*/  IMAD.WIDE R180, R186, 0x4, R180 ;  /* 0x00000004bab47825 */ /* 0x000fc400078e02b4 */
[----:B------:R1:W-:Y:S01]  /*1b4e0*/  LDGSTS.E [R252+0x71c00], [R132.64], P0 ;  /* 0x71c0000084fc7fae */ /* 0x0003e2000812184c */
[----:B------:R-:W-:-:S03]  /*1b4f0*/  ISETP.GE.AND P1, PT, R0, 0x80, PT ;  /* 0x000000800000780c */ /* 0x000fc60003f26270 */
        /* <DEDUP_REMOVED lines=14> */
[----:B------:R-:W-:-:S03]  /*1b5e0*/  CS2R R76, SRZ ;  /* 0x00000000004c7805 */ /* 0x000fc6000001ff00 */
[----:B------:R-:W0:Y:S01]  /*1b5f0*/  LDGDEPBAR ;  /* 0x00000000000079af */ /* 0x000e220000000000 */
[----:B------:R-:W-:Y:S01]  /*1b600*/  CS2R R78, SRZ ;  /* 0x00000000004e7805 */ /* 0x000fe2000001ff00 */
        /* <DEDUP_REMOVED lines=40> */
[----:B-1----:R-:W-:Y:S01]  /*1b890*/  CS2R R132, SRZ ;  /* 0x0000000000847805 */ /* 0x002fe2000001ff00 */
[----:B------:R-:W-:Y:S01]  /*1b8a0*/  CS2R R134, SRZ ;  /* 0x0000000000867805 */ /* 0x000fe2000001ff00 */
[----:B---3--:R-:W-:Y:S01]  /*1b8b0*/  CS2R R128, SRZ ;  /* 0x0000000000807805 */ /* 0x008fe2000001ff00 */
[----:B----4-:R-:W-:Y:S01]  /*1b8c0*/  CS2R R130, SRZ ;  /* 0x0000000000827805 */ /* 0x010fe2000001ff00 */
[----:B------:R-:W-:Y:S01]  /*1b8d0*/  CS2R R120, SRZ ;  /* 0x0000000000787805 */ /* 0x000fe2000001ff00 */
[----:B------:R-:W-:Y:S01]  /*1b8e0*/  CS2R R122, SRZ ;  /* 0x00000000007a7805 */ /* 0x000fe2000001ff00 */
[----:B------:R-:W-:Y:S01]  /*1b8f0*/  CS2R R56, SRZ ;  /* 0x0000000000387805 */ /* 0x000fe2000001ff00 */
[----:B------:R-:W-:Y:S01]  /*1b900*/  CS2R R58, SRZ ;  /* 0x00000000003a7805 */ /* 0x000fe2000001ff00 */
[----:B------:R-:W-:Y:S01]  /*1b910*/  CS2R R32, SRZ ;  /* 0x0000000000207805 */ /* 0x000fe2000001ff00 */
[----:B------:R-:W-:Y:S01]  /*1b920*/  CS2R R34, SRZ ;  /* 0x0000000000227805 */ /* 0x000fe2000001ff00 */
[----:B------:R-:W-:Y:S01]  /*1b930*/  CS2R R124, SRZ ;  /* 0x00000000007c7805 */ /* 0x000fe2000001ff00 */
[----:B--2---:R-:W-:Y:S01]  /*1b940*/  CS2R R126, SRZ ;  /* 0x00000000007e7805 */ /* 0x004fe2000001ff00 */
        /* <DEDUP_REMOVED lines=10> */
[----:B------:R-:W-:Y:S05]  /*1b9f0*/  @!P1 BRA `(.L_x_0) ;  /* 0x00012a6000009947 */ /* 0x000fea0003800000 */
[----:B------:R-:W2:Y:S04]  /*1ba00*/  LDL.LU.64 R220, [R1+0x528] ;  /* 0x0005280001dc7983 */ /* 0x000ea80000300a00 */
[----:B------:R-:W3:Y:S04]  /*1ba10*/  LDL.LU.64 R196, [R1+0x520] ;  /* 0x0005200001c47983 */ /* 0x000ee80000300a00 */
[----:B------:R-:W4:Y:S04]  /*1ba20*/  LDL.LU.64 R198, [R1+0x518] ;  /* 0x0005180001c67983 */ /* 0x000f280000300a00 */
[----:B------:R-:W4:Y:S04]  /*1ba30*/  LDL.LU.64 R200, [R1+0x510] ;  /* 0x0005100001c87983 */ /* 0x000f280000300a00 */
[----:B------:R-:W4:Y:S04]  /*1ba40*/  LDL.LU.64 R202, [R1+0x508] ;  /* 0x0005080001ca7983 */ /* 0x000f280000300a00 */
[----:B------:R-:W4:Y:S04]  /*1ba50*/  LDL.LU.64 R204, [R1+0x500] ;  /* 0x0005000001cc7983 */ /* 0x000f280000300a00 */
[----:B------:R-:W4:Y:S04]  /*1ba60*/  LDL.LU.64 R206, [R1+0x4f8] ;  /* 0x0004f80001ce7983 */ /* 0x000f280000300a00 */
[----:B------:R-:W4:Y:S04]  /*1ba70*/  LDL.LU.64 R208, [R1+0x4f0] ;  /* 0x0004f00001d07983 */ /* 0x000f280000300a00 */
[----:B------:R-:W4:Y:S04]  /*1ba80*/  LDL.LU.64 R210, [R1+0x4e8] ;  /* 0x0004e80001d27983 */ /* 0x000f280000300a00 */
[----:B------:R-:W4:Y:S01]  /*1ba90*/  LDL.LU.64 R110, [R1+0x4e0] ;  /* 0x0004e000016e7983 */ /* 0x000f220000300a00 */
[----:B------:R-:W-:-:S02]  /*1baa0*/  IMAD.MOV.U32 R106, RZ, RZ, R214 ;  /* 0x000000ffff6a7224 */ /* 0x000fc400078e00d6 */
[----:B------:R-:W-:Y:S02]  /*1bab0*/  IMAD.MOV.U32 R107, RZ, RZ, R215 ;  /* 0x000000ffff6b7224 */ /* 0x000fe400078e00d7 */
[----:B------:R-:W-:Y:S01]  /*1bac0*/  IMAD.MOV.U32 R104, RZ, RZ, R216 ;  /* 0x000000ffff687224 */ /* 0x000fe200078e00d8 */
[----:B------:R-:W4:Y:S01]  /*1bad0*/  LDL.LU.64 R214, [R1+0x4d8] ;  /* 0x0004d80001d67983 */ /* 0x000f220000300a00 */
[----:B------:R-:W-:Y:S02]  /*1bae0*/  IMAD.MOV.U32 R105, RZ, RZ, R217 ;  /* 0x000000ffff697224 */ /* 0x000fe400078e00d9 */
[----:B------:R-:W-:Y:S01]  /*1baf0*/  IMAD.MOV.U32 R54, RZ, RZ, R218 ;  /* 0x000000ffff367224 */ /* 0x000fe200078e00da */
[----:B------:R-:W4:Y:S01]  /*1bb00*/  LDL.LU.64 R216, [R1+0x4d0] ;  /* 0x0004d00001d87983 */ /* 0x000f220000300a00 */
[----:B------:R-:W-:Y:S02]  /*1bb10*/  IMAD.MOV.U32 R55, RZ, RZ, R219 ;  /* 0x000000ffff377224 */ /* 0x000fe400078e00db */
[----:B------:R-:W-:Y:S01]  /*1bb20*/  IMAD.MOV.U32 R52, RZ, RZ, R194 ;  /* 0x000000ffff347224 */ /* 0x000fe200078e00c2 */
[----:B------:R-:W4:Y:S01]  /*1bb30*/  LDL.LU.64 R218, [R1+0x4c8] ;  /* 0x0004c80001da7983 */ /* 0x000f220000300a00 */
[----:B------:R-:W-:-:S02]  /*1bb40*/  IMAD.MOV.U32 R114, RZ, RZ, R232 ;  /* 0x000000ffff727224 */ /* 0x000fc400078e00e8 */
[----:B------:R-:W-:Y:S02]  /*1bb50*/  IMAD.MOV.U32 R115, RZ, RZ, R233 ;  /* 0x000000ffff737224 */ /* 0x000fe400078e00e9 */
[----:B------:R-:W-:Y:S02]  /*1bb60*/  IMAD.MOV.U32 R112, RZ, RZ, R234 ;  /* 0x000000ffff707224 */ /* 0x000fe400078e00ea */
[----:B------:R-:W-:Y:S02]  /*1bb70*/  IMAD.MOV.U32 R113, RZ, RZ, R235 ;  /* 0x000000ffff717224 */ /* 0x000fe400078e00eb */
[----:B------:R-:W-:Y:S02]  /*1bb80*/  IMAD.MOV.U32 R53, RZ, RZ, R195 ;  /* 0x000000ffff357224 */ /* 0x000fe400078e00c3 */
[----:B--2---:R-:W-:Y:S02]  /*1bb90*/  IMAD.MOV.U32 R192, RZ, RZ, R220 ;  /* 0x000000ffffc07224 */ /* 0x004fe400078e00dc */
[----:B------:R-:W-:-:S02]  /*1bba0*/  IMAD.MOV.U32 R190, RZ, RZ, R221 ;  /* 0x000000ffffbe7224 */ /* 0x000fc400078e00dd */
[----:B------:R-:W2:Y:S01]  /*1bbb0*/  LDL.LU.64 R220, [R1+0x4c0] ;  /* 0x0004c00001dc7983 */ /* 0x000ea20000300a00 */
[----:B---3--:R-:W-:Y:S02]  /*1bbc0*/  IMAD.MOV.U32 R194, RZ, RZ, R196 ;  /* 0x000000ffffc27224 */ /* 0x008fe400078e00c4 */
[----:B------:R-:W-:Y:S01]  /*1bbd0*/  IMAD.MOV.U32 R193, RZ, RZ, R197 ;  /* 0x000000ffffc17224 */ /* 0x000fe200078e00c5 */
[----:B------:R-:W3:Y:S04]  /*1bbe0*/  LDL.LU.64 R222, [R1+0x4b8] ;  /* 0x0004b80001de7983 */ /* 0x000ee80000300a00 */
[----:B------:R-:W2:Y:S04]  /*1bbf0*/  LDL.LU.64 R224, [R1+0x480] ;  /* 0x0004800001e07983 */ /* 0x000ea80000300a00 */
[----:B------:R-:W2:Y:S04]  /*1bc00*/  LDL.LU.64 R226, [R1+0x478] ;  /* 0x0004780001e27983 */ /* 0x000ea80000300a00 */
[----:B------:R-:W2:Y:S04]  /*1bc10*/  LDL.LU.64 R228, [R1+0x470] ;  /* 0x0004700001e47983 */ /* 0x000ea80000300a00 */
[----:B------:R-:W2:Y:S04]  /*1bc20*/  LDL.LU.64 R116, [R1+0x468] ;  /* 0x0004680001747983 */ /* 0x000ea80000300a00 */
[----:B------:R-:W2:Y:S04]  /*1bc30*/  LDL.LU.64 R232, [R1+0x460] ;  /* 0x0004600001e87983 */ /* 0x000ea80000300a00 */
[----:B------:R-:W2:Y:S01]  /*1bc40*/  LDL.LU.64 R234, [R1+0x458] ;  /* 0x0004580001ea7983 */ /* 0x000ea20000300a00 */
[----:B----4-:R-:W-:-:S03]  /*1bc50*/  IMAD.MOV.U32 R196, RZ, RZ, R198 ;  /* 0x000000ffffc47224 */ /* 0x010fc600078e00c6 */
[----:B------:R-:W4:Y:S01]  /*1bc60*/  LDL.LU.64 R34, [R1+0x450] ;  /* 0x0004500001227983 */ /* 0x000f220000300a00 */
[----:B------:R-:W-:-:S03]  /*1bc70*/  IMAD.MOV.U32 R198, RZ, RZ, R200 ;  /* 0x000000ffffc67224 */ /* 0x000fc600078e00c8 */
[----:B------:R-:W2:Y:S01]  /*1bc80*/  LDL.LU.64 R124, [R1+0x448] ;  /* 0x00044800017c7983 */ /* 0x000ea20000300a00 */
[----:B------:R-:W-:-:S03]  /*1bc90*/  IMAD.MOV.U32 R200, RZ, RZ, R202 ;  /* 0x000000ffffc87224 */ /* 0x000fc600078e00ca */
[----:B------:R-:W3:Y:S01]  /*1bca0*/  LDL.LU.64 R126, [R1+0x440] ;  /* 0x00044000017e7983 */ /* 0x000ee20000300a00 */
[----:B------:R-:W-:Y:S02]  /*1bcb0*/  IMAD.MOV.U32 R202, RZ, RZ, R204 ;  /* 0x000000ffffca7224 */ /* 0x000fe400078e00cc */
[----:B------:R-:W-:Y:S01]  /*1bcc0*/  IMAD.MOV.U32 R197, RZ, RZ, R201 ;  /* 0x000000ffffc57224 */ /* 0x000fe200078e00c9 */
[----:B------:R-:W4:Y:S01]  /*1bcd0*/  LDL.LU.64 R118, [R1+0x438] ;  /* 0x0004380001767983 */ /* 0x000f220000300a00 */
        /* <DEDUP_REMOVED lines=9> */
[----:B------:R-:W4:Y:S04]  /*1bd70*/  LDL.LU.64 R104, [R1+0x430] ;  /* 0x0004300001687983 */ /* 0x000f280000300a00 */
[----:B--2---:R-:W-:Y:S01]  /*1bd80*/  STL [R1+0x7e8], R124 ;  /* 0x0007e87c01007387 */ /* 0x004fe20000100800 */
[----:B---3--:R-:W-:-:S03]  /*1bd90*/  IMAD.MOV.U32 R32, RZ, RZ, R127 ;  /* 0x000000ffff207224 */ /* 0x008fc600078e007f */
[----:B------:R-:W-:Y:S04]  /*1bda0*/  STL [R1+0x7f0], R126 ;  /* 0x0007f07e01007387 */ /* 0x000fe80000100800 */
[----:B----4-:R-:W-:Y:S04]  /*1bdb0*/  STL [R1+0x7f8], R118 ;  /* 0x0007f87601007387 */ /* 0x010fe80000100800 */
[----:B------:R1:W-:Y:S02]  /*1bdc0*/  STL [R1+0x7ec], R32 ;  /* 0x0007ec2001007387 */ /* 0x0003e40000100800 */
[----:B-1----:R-:W-:-:S02]  /*1bdd0*/  IMAD.MOV.U32 R32, RZ, RZ, R119 ;  /* 0x000000ffff207224 */ /* 0x002fc400078e0077 */
[----:B------:R-:W-:Y:S04]  /*1bde0*/  STL [R1+0x800], R104 ;  /* 0x0008006801007387 */ /* 0x000fe80000100800 */
[----:B------:R1:W-:Y:S04]  /*1bdf0*/  STL [R1+0x7f4], R32 ;  /* 0x0007f42001007387 */ /* 0x0003e80000100800 */
[----:B------:R-:W-:Y:S01]  /*1be00*/  STL [R1+0x804], R12 ;  /* 0x0008040c01007387 */ /* 0x000fe20000100800 */
[----:B-1----:R-:W-:-:S05]  /*1be10*/  IMAD.MOV.U32 R32, RZ, RZ, R105 ;  /* 0x000000ffff207224 */ /* 0x002fca00078e0069 */
[----:B------:R-:W-:Y:S04]  /*1be20*/  STL [R1+0x7fc], R32 ;  /* 0x0007fc2001007387 */ /* 0x000fe80000100800 */
[----:B------:R-:W2:Y:S04]  /*1be30*/  LDL.LU.64 R150, [R1+0x410] ;  /* 0x0004100001967983 */ /* 0x000ea80000300a00 */
[----:B------:R-:W3:Y:S04]  /*1be40*/  LDL.LU.64 R56, [R1+0x2f0] ;  /* 0x0002f00001387983 */ /* 0x000ee80000300a00 */
[----:B------:R-:W4:Y:S04]  /*1be50*/  LDL.LU.64 R128, [R1+0x350] ;  /* 0x0003500001807983 */ /* 0x000f280000300a00 */
[----:B------:R-:W2:Y:S04]  /*1be60*/  LDL.LU.64 R104, [R1+0x5c8] ;  /* 0x0005c80001687983 */ /* 0x000ea80000300a00 */
[----:B------:R-:W2:Y:S04]  /*1be70*/  LDL.LU.64 R132, [R1+0x370] ;  /* 0x0003700001847983 */ /* 0x000ea80000300a00 */
[----:B------:R-:W2:Y:S04]  /*1be80*/  LDL.LU.64 R120, [R1+0x3f0] ;  /* 0x0003f00001787983 */ /* 0x000ea80000300a00 */
[----:B------:R-:W2:Y:S04]  /*1be90*/  LDL.LU.64 R134, [R1+0x390] ;  /* 0x0003900001867983 */ /* 0x000ea80000300a00 */
[----:B------:R-:W2:Y:S04]  /*1bea0*/  LDL.LU.64 R118, [R1+0x290] ;  /* 0x0002900001767983 */ /* 0x000ea80000300a00 */
[----:B------:R-:W2:Y:S04]  /*1beb0*/  LDL.LU.64 R58, [R1+0x428] ;  /* 0x00042800013a7983 */ /* 0x000ea80000300a00 */
[----:B------:R-:W3:Y:S04]  /*1bec0*/  LDL.LU.64 R148, [R1+0x420] ;  /* 0x0004200001947983 */ /* 0x000ee80000300a00 */
[----:B------:R-:W3:Y:S04]  /*1bed0*/  LDL.LU.64 R142, [R1+0x418] ;  /* 0x00041800018e7983 */ /* 0x000ee80000300a00 */
[----:B------:R-:W4:Y:S01]  /*1bee0*/  LDL.LU.64 R136, [R1+0x408] ;  /* 0x0004080001887983 */ /* 0x000f220000300a00 */
[----:B------:R-:W-:-:S02]  /*1bef0*/  IMAD.MOV.U32 R195, RZ, RZ, R199 ;  /* 0x000000ffffc37224 */ /* 0x000fc400078e00c7 */
[----:B------:R-:W-:Y:S01]  /*1bf00*/  IMAD.MOV.U32 R199, RZ, RZ, R203 ;  /* 0x000000ffffc77224 */ /* 0x000fe200078e00cb */
[----:B------:R-:W4:Y:S01]  /*1bf10*/  LDL.LU.64 R140, [R1+0x400] ;  /* 0x00040000018c7983 */ /* 0x000f220000300a00 */
        /* <DEDUP_REMOVED lines=21> */
[----:B--2---:R-:W-:Y:S02]  /*1c070*/  IMAD.MOV.U32 R247, RZ, RZ, R59 ;  /* 0x000000fffff77224 */ /* 0x004fe400078e003b */
[----:B------:R-:W-:-:S02]  /*1c080*/  IMAD.MOV.U32 R59, RZ, RZ, R33 ;  /* 0x000000ffff3b7224 */ /* 0x000fc400078e0021 */
[----:B------:R-:W-:Y:S02]  /*1c090*/  IMAD.MOV.U32 R33, RZ, RZ, R125 ;  /* 0x000000ffff217224 */ /* 0x000fe400078e007d */
[----:B------:R-:W-:Y:S02]  /*1c0a0*/  IMAD.MOV.U32 R125, RZ, RZ, R251 ;  /* 0x000000ffff7d7224 */ /* 0x000fe400078e00fb */
[----:B---3--:R-:W-:Y:S02]  /*1c0b0*/  IMAD.MOV.U32 R252, RZ, RZ, R142 ;  /* 0x000000fffffc7224 */ /* 0x008fe400078e008e */
[----:B------:R-:W-:Y:S02]  /*1c0c0*/  IMAD.MOV.U32 R251, RZ, RZ, R143 ;  /* 0x000000fffffb7224 */ /* 0x000fe400078e008f */
[----:B------:R-:W2:Y:S01]  /*1c0d0*/  LDL.LU.64 R142, [R1+0x3f8] ;  /* 0x0003f800018e7983 */ /* 0x000ea20000300a00 */
[----:B------:R-:W-:-:S03]  /*1c0e0*/  IMAD.MOV.U32 R2, RZ, RZ, R151 ;  /* 0x000000ffff027224 */ /* 0x000fc600078e0097 */
[----:B------:R-:W-:Y:S04]  /*1c0f0*/  STL [R1+0x4], R150 ;  /* 0x0000049601007387 */ /* 0x000fe80000100800 */
[----:B----4-:R-:W-:Y:S04]  /*1c100*/  STL [R1+0xc], R136 ;  /* 0x00000c8801007387 */ /* 0x010fe80000100800 */
[----:B------:R1:W-:Y:S02]  /*1c110*/  STL [R1], R2 ;  /* 0x0000000201007387 */ /* 0x0003e40000100800 */
[----:B-1----:R-:W-:-:S05]  /*1c120*/  IMAD.MOV.U32 R2, RZ, RZ, R137 ;  /* 0x000000ffff027224 */ /* 0x002fca00078e0089 */
[----:B------:R1:W-:Y:S04]  /*1c130*/  STL [R1+0x8], R2 ;  /* 0x0000080201007387 */ /* 0x0003e80000100800 */
[----:B------:R-:W3:Y:S04]  /*1c140*/  LDL.LU.64 R136, [R1+0x3e8] ;  /* 0x0003e80001887983 */ /* 0x000ee80000300a00 */
[----:B------:R-:W4:Y:S01]  /*1c150*/  LDL.LU.64 R150, [R1+0x3e0] ;  /* 0x0003e00001967983 */ /* 0x000f220000300a00 */
[----:B-1----:R-:W-:-:S03]  /*1c160*/  IMAD.MOV.U32 R2, RZ, RZ, R141 ;  /* 0x000000ffff027224 */ /* 0x002fc600078e008d */
[----:B------:R-:W-:Y:S04]  /*1c170*/  STL [R1+0x14], R140 ;  /* 0x0000148c01007387 */ /* 0x000fe80000100800 */
[----:B------:R2:W-:Y:S01]  /*1c180*/  STL [R1+0x10], R2 ;  /* 0x0000100201007387 */ /* 0x0005e20000100800 */
[----:B------:R-:W-:Y:S02]  /*1c190*/  IMAD.MOV.U32 R138, RZ, RZ, R238 ;  /* 0x000000ffff8a7224 */ /* 0x000fe400078e00ee */
[----:B------:R-:W-:Y:S02]  /*1c1a0*/  IMAD.MOV.U32 R139, RZ, RZ, R239 ;  /* 0x000000ffff8b7224 */ /* 0x000fe400078e00ef */
[----:B--2---:R-:W-:Y:S01]  /*1c1b0*/  IMAD.MOV.U32 R2, RZ, RZ, R143 ;  /* 0x000000ffff027224 */ /* 0x004fe200078e008f */
[----:B------:R-:W-:Y:S04]  /*1c1c0*/  STL [R1+0x1c], R142 ;  /* 0x00001c8e01007387 */ /* 0x000fe80000100800 */
[----:B------:R-:W2:Y:S04]  /*1c1d0*/  LDL.LU.64 R140, [R1+0x3d8] ;  /* 0x0003d800018c7983 */ /* 0x000ea80000300a00 */
[----:B------:R1:W-:Y:S04]  /*1c1e0*/  STL [R1+0x18], R2 ;  /* 0x0000180201007387 */ /* 0x0003e80000100800 */
[----:B------:R-:W-:Y:S01]  /*1c1f0*/  STL [R1+0x24], R120 ;  /* 0x0000247801007387 */ /* 0x000fe20000100800 */
[----:B-1----:R-:W-:-:S05]  /*1c200*/  IMAD.MOV.U32 R2, RZ, RZ, R121 ;  /* 0x000000ffff027224 */ /* 0x002fca00078e0079 */
[----:B------:R1:W-:Y:S04]  /*1c210*/  STL [R1+0x20], R2 ;  /* 0x0000200201007387 */ /* 0x0003e80000100800 */
[----:B------:R-:W2:Y:S04]  /*1c220*/  LDL.LU.64 R142, [R1+0x3c8] ;  /* 0x0003c800018e7983 */ /* 0x000ea80000300a00 */
[----:B---3--:R3:W-:Y:S01]  /*1c230*/  STL [R1+0x2c], R136 ;  /* 0x00002c8801007387 */ /* 0x0087e20000100800 */
[----:B-1----:R-:W-:-:S03]  /*1c240*/  IMAD.MOV.U32 R2, RZ, RZ, R137 ;  /* 0x000000ffff027224 */ /* 0x002fc600078e0089 */
[----:B------:R-:W2:Y:S04]  /*1c250*/  LDL.LU.64 R120, [R1+0x3c0] ;  /* 0x0003c00001787983 */ /* 0x000ea80000300a00 */
[----:B------:R1:W-:Y:S01]  /*1c260*/  STL [R1+0x28], R2 ;  /* 0x0000280201007387 */ /* 0x0003e20000100800 */
[----:B---3--:R-:W-:-:S03]  /*1c270*/  IMAD.MOV.U32 R136, RZ, RZ, R138 ;  /* 0x000000ffff887224 */ /* 0x008fc600078e008a */
[----:B----4-:R-:W-:Y:S01]  /*1c280*/  STL [R1+0x34], R150 ;  /* 0x0000349601007387 */ /* 0x010fe20000100800 */
[----:B------:R-:W-:Y:S02]  /*1c290*/  IMAD.MOV.U32 R137, RZ, RZ, R139 ;  /* 0x000000ffff897224 */ /* 0x000fe400078e008b */
[----:B------:R-:W-:Y:S02]  /*1c2a0*/  IMAD.MOV.U32 R138, RZ, RZ, R132 ;  /* 0x000000ffff8a7224 */ /* 0x000fe400078e0084 */
[----:B------:R-:W-:Y:S02]  /*1c2b0*/  IMAD.MOV.U32 R139, RZ, RZ, R133 ;  /* 0x000000ffff8b7224 */ /* 0x000fe400078e0085 */
[----:B------:R-:W3:Y:S01]  /*1c2c0*/  LDL.LU.64 R132, [R1+0x3b8] ;  /* 0x0003b80001847983 */ /* 0x000ee20000300a00 */
[----:B-1----:R-:W-:Y:S02]  /*1c2d0*/  IMAD.MOV.U32 R2, RZ, RZ, R151 ;  /* 0x000000ffff027224 */ /* 0x002fe400078e0097 */
[----:B------:R-:W-:-:S03]  /*1c2e0*/  IMAD.MOV.U32 R131, RZ, RZ, R241 ;  /* 0x000000ffff837224 */ /* 0x000fc600078e00f1 */
[----:B------:R2:W-:Y:S01]  /*1c2f0*/  STL [R1+0x30], R2 ;  /* 0x0000300201007387 */ /* 0x0005e20000100800 */
[----:B------:R-:W-:Y:S02]  /*1c300*/  IMAD.MOV.U32 R130, RZ, RZ, R240 ;  /* 0x000000ffff827224 */ /* 0x000fe400078e00f0 */
[----:B--2---:R-:W-:Y:S01]  /*1c310*/  IMAD.MOV.U32 R2, RZ, RZ, R141 ;  /* 0x000000ffff027224 */ /* 0x004fe200078e008d */
[----:B------:R-:W-:Y:S04]  /*1c320*/  STL [R1+0x3c], R140 ;  /* 0x00003c8c01007387 */ /* 0x000fe80000100800 */
[----:B------:R1:W-:Y:S04]  /*1c330*/  STL [R1+0x38], R2 ;  /* 0x0000380201007387 */ /* 0x0003e80000100800 */
[----:B------:R2:W-:Y:S01]  /*1c340*/  STL [R1+0x44], R130 ;  /* 0x0000448201007387 */ /* 0x0005e20000100800 */
[----:B-1----:R-:W-:-:S03]  /*1c350*/  IMAD.MOV.U32 R2, RZ, RZ, R131 ;  /* 0x000000ffff027224 */ /* 0x002fc600078e0083 */
[----:B------:R-:W-:Y:S04]  /*1c360*/  STL [R1+0x4c], R142 ;  /* 0x00004c8e01007387 */ /* 0x000fe80000100800 */
[----:B------:R1:W-:Y:S04]  /*1c370*/  STL [R1+0x40], R2 ;  /* 0x0000400201007387 */ /* 0x0003e80000100800 */
[----:B--2---:R-:W2:Y:S04]  /*1c380*/  LDL.LU.64 R130, [R1+0x3a8] ;  /* 0x0003a80001827983 */ /* 0x004ea80000300a00 */
[----:B------:R-:W4:Y:S01]  /*1c390*/  LDL.LU.64 R140, [R1+0x3a0] ;  /* 0x0003a000018c7983 */ /* 0x000f220000300a00 */
[----:B-1----:R-:W-:-:S05]  /*1c3a0*/  IMAD.MOV.U32 R2, RZ, RZ, R143 ;  /* 0x000000ffff027224 */ /* 0x002fca00078e008f */
[----:B------:R1:W-:Y:S04]  /*1c3b0*/  STL [R1+0x48], R2 ;  /* 0x0000480201007387 */ /* 0x0003e80000100800 */
[----:B------:R3:W-:Y:S01]  /*1c3c0*/  STL [R1+0x54], R120 ;  /* 0x0000547801007387 */ /* 0x0007e20000100800 */
[----:B-1----:R-:W-:-:S03]  /*1c3d0*/  IMAD.MOV.U32 R2, RZ, RZ, R121 ;  /* 0x000000ffff027224 */ /* 0x002fc600078e0079 */
[----:B---3--:R-:W-:Y:S04]  /*1c3e0*/  STL [R1+0x5c], R132 ;  /* 0x00005c8401007387 */ /* 0x008fe80000100800 */
[----:B------:R1:W-:Y:S01]  /*1c3f0*/  STL [R1+0x50], R2 ;  /* 0x0000500201007387 */ /* 0x0003e20000100800 */
[----:B------:R-:W-:Y:S02]  /*1c400*/  IMAD.MOV.U32 R120, RZ, RZ, R56 ;  /* 0x000000ffff787224 */ /* 0x000fe400078e0038 */
[----:B------:R-:W-:Y:S02]  /*1c410*/  IMAD.MOV.U32 R121, RZ, RZ, R57 ;  /* 0x000000ffff797224 */ /* 0x000fe400078e0039 */
[----:B------:R-:W3:Y:S01]  /*1c420*/  LDL.LU.64 R56, [R1+0x398] ;  /* 0x0003980001387983 */ /* 0x000ee20000300a00 */
[----:B-1----:R-:W-:-:S05]  /*1c430*/  IMAD.MOV.U32 R2, RZ, RZ, R133 ;  /* 0x000000ffff027224 */ /* 0x002fca00078e0085 */
[----:B------:R1:W-:Y:S04]  /*1c440*/  STL [R1+0x58], R2 ;  /* 0x0000580201007387 */ /* 0x0003e80000100800 */
[----:B------:R-:W-:Y:S04]  /*1c450*/  STL [R1+0x64], R136 ;  /* 0x0000648801007387 */ /* 0x000fe80000100800 */
[----:B------:R-:W3:Y:S01]  /*1c460*/  LDL.LU.64 R142, [R1+0x388] ;  /* 0x00038800018e7983 */ /* 0x000ee20000300a00 */
[----:B-1----:R-:W-:-:S03]  /*1c470*/  IMAD.MOV.U32 R2, RZ, RZ, R137 ;  /* 0x000000ffff027224 */ /* 0x002fc600078e0089 */
[----:B------:R-:W3:Y:S04]  /*1c480*/  LDL.LU.64 R132, [R1+0x380] ;  /* 0x0003800001847983 */ /* 0x000ee80000300a00 */
[----:B------:R2:W-:Y:S01]  /*1c490*/  STL [R1+0x60], R2 ;  /* 0x0000600201007387 */ /* 0x0005e20000100800 */
        /* <DEDUP_REMOVED lines=19> */
[----:B--2---:R-:W-:Y:S01]  /*1c5d0*/  IMAD.MOV.U32 R2, RZ, RZ, R131 ;  /* 0x000000ffff027224 */ /* 0x004fe200078e0083 */
[----:B------:R1:W-:Y:S04]  /*1c5e0*/  STL [R1+0x6c], R130 ;  /* 0x00006c8201007387 */ /* 0x0003e80000100800 */
[----:B------:R4:W-:Y:S04]  /*1c5f0*/  STL [R1+0x68], R2 ;  /* 0x0000680201007387 */ /* 0x0009e80000100800 */
[----:B-1----:R-:W2:Y:S01]  /*1c600*/  LDL.LU.64 R130, [R1+0x378] ;  /* 0x0003780001827983 */ /* 0x002ea20000300a00 */
[----:B----4-:R-:W-:-:S03]  /*1c610*/  IMAD.MOV.U32 R2, RZ, RZ, R141 ;  /* 0x000000ffff027224 */ /* 0x010fc600078e008d */
[----:B------:R-:W-:Y:S04]  /*1c620*/  STL [R1+0x74], R140 ;  /* 0x0000748c01007387 */ /* 0x000fe80000100800 */
[----:B------:R-:W4:Y:S04]  /*1c630*/  LDL.LU.64 R136, [R1+0x368] ;  /* 0x0003680001887983 */ /* 0x000f280000300a00 */
[----:B------:R1:W-:Y:S04]  /*1c640*/  STL [R1+0x70], R2 ;  /* 0x0000700201007387 */ /* 0x0003e80000100800 */
[----:B---3--:R3:W-:Y:S01]  /*1c650*/  STL [R1+0x7c], R56 ;  /* 0x00007c3801007387 */ /* 0x0087e20000100800 */
[----:B-1----:R-:W-:-:S05]  /*1c660*/  IMAD.MOV.U32 R2, RZ, RZ, R57 ;  /* 0x000000ffff027224 */ /* 0x002fca00078e0039 */
[----:B------:R1:W-:Y:S01]  /*1c670*/  STL [R1+0x78], R2 ;  /* 0x0000780201007387 */ /* 0x0003e20000100800 */
[----:B---3--:R-:W-:-:S03]  /*1c680*/  IMAD.MOV.U32 R56, RZ, RZ, R32 ;  /* 0x000000ffff387224 */ /* 0x008fc600078e0020 */
[----:B------:R3:W-:Y:S01]  /*1c690*/  STL [R1+0x84], R134 ;  /* 0x0000848601007387 */ /* 0x0007e20000100800 */
[----:B------:R-:W-:-:S03]  /*1c6a0*/  IMAD.MOV.U32 R57, RZ, RZ, R33 ;  /* 0x000000ffff397224 */ /* 0x000fc600078e0021 */
[----:B------:R-:W4:Y:S01]  /*1c6b0*/  LDL.LU.64 R32, [R1+0x358] ;  /* 0x0003580001207983 */ /* 0x000f220000300a00 */
[----:B-1----:R-:W-:-:S03]  /*1c6c0*/  IMAD.MOV.U32 R2, RZ, RZ, R135 ;  /* 0x000000ffff027224 */ /* 0x002fc600078e0087 */
[----:B------:R-:W-:Y:S04]  /*1c6d0*/  STL [R1+0x8c], R142 ;  /* 0x00008c8e01007387 */ /* 0x000fe80000100800 */
[----:B------:R1:W-:Y:S04]  /*1c6e0*/  STL [R1+0x80], R2 ;  /* 0x0000800201007387 */ /* 0x0003e80000100800 */
[----:B---3--:R-:W3:Y:S01]  /*1c6f0*/  LDL.LU.64 R134, [R1+0x360] ;  /* 0x0003600001867983 */ /* 0x008ee20000300a00 */
[----:B-1----:R-:W-:-:S05]  /*1c700*/  IMAD.MOV.U32 R2, RZ, RZ, R143 ;  /* 0x000000ffff027224 */ /* 0x002fca00078e008f */
[----:B------:R1:W-:Y:S04]  /*1c710*/  STL [R1+0x88], R2 ;  /* 0x0000880201007387 */ /* 0x0003e80000100800 */
[----:B------:R1:W-:Y:S02]  /*1c720*/  STL [R1+0x94], R132 ;  /* 0x0000948401007387 */ /* 0x0003e40000100800 */
[----:B-1----:R-:W-:Y:S02]  /*1c730*/  IMAD.MOV.U32 R2, RZ, RZ, R133 ;  /* 0x000000ffff027224 */ /* 0x002fe400078e0085 */
[----:B------:R-:W-:Y:S02]  /*1c740*/  IMAD.MOV.U32 R132, RZ, RZ, R128 ;  /* 0x000000ffff847224 */ /* 0x000fe400078e0080 */
[----:B------:R-:W-:Y:S01]  /*1c750*/  IMAD.MOV.U32 R133, RZ, RZ, R129 ;  /* 0x000000ffff857224 */ /* 0x000fe200078e0081 */
[----:B--2---:R-:W-:Y:S04]  /*1c760*/  STL [R1+0x9c], R130 ;  /* 0x00009c8201007387 */ /* 0x004fe80000100800 */
[----:B------:R1:W-:Y:S04]  /*1c770*/  STL [R1+0x90], R2 ;  /* 0x0000900201007387 */ /* 0x0003e80000100800 */
[----:B------:R-:W2:Y:S01]  /*1c780*/  LDL.LU.64 R128, [R1+0x340] ;  /* 0x0003400001807983 */ /* 0x000ea20000300a00 */
[----:B-1----:R-:W-:-:S03]  /*1c790*/  IMAD.MOV.U32 R2, RZ, RZ, R131 ;  /* 0x000000ffff027224 */ /* 0x002fc600078e0083 */
[----:B------:R-:W2:Y:S04]  /*1c7a0*/  LDL.LU.64 R130, [R1+0x348] ;  /* 0x0003480001827983 */ /* 0x000ea80000300a00 */
[----:B------:R1:W-:Y:S04]  /*1c7b0*/  STL [R1+0x98], R2 ;  /* 0x0000980201007387 */ /* 0x0003e80000100800 */
[----:B------:R4:W-:Y:S01]  /*1c7c0*/  STL [R1+0xa4], R138 ;  /* 0x0000a48a01007387 */ /* 0x0009e20000100800 */
[----:B-1----:R-:W-:-:S03]  /*1c7d0*/  IMAD.MOV.U32 R2, RZ, RZ, R139 ;  /* 0x000000ffff027224 */ /* 0x002fc600078e008b */
[----:B----4-:R-:W-:Y:S04]  /*1c7e0*/  STL [R1+0xac], R136 ;  /* 0x0000ac8801007387 */ /* 0x010fe80000100800 */
[----:B------:R1:W-:Y:S04]  /*1c7f0*/  STL [R1+0xa0], R2 ;  /* 0x0000a00201007387 */ /* 0x0003e80000100800 */
[----:B------:R-:W4:Y:S01]  /*1c800*/  LDL.LU.64 R138, [R1+0x338] ;  /* 0x00033800018a7983 */ /* 0x000f220000300a00 */
[----:B-1----:R-:W-:-:S05]  /*1c810*/  IMAD.MOV.U32 R2, RZ, RZ, R137 ;  /* 0x000000ffff027224 */ /* 0x002fca00078e0089 */
[----:B------:R1:W-:Y:S04]  /*1c820*/  STL [R1+0xa8], R2 ;  /* 0x0000a80201007387 */ /* 0x0003e80000100800 */
[----:B---3--:R3:W-:Y:S01]  /*1c830*/  STL [R1+0xb4], R134 ;  /* 0x0000b48601007387 */ /* 0x0087e20000100800 */
[----:B-1----:R-:W-:-:S05]  /*1c840*/  IMAD.MOV.U32 R2, RZ, RZ, R135 ;  /* 0x000000ffff027224 */ /* 0x002fca00078e0087 */
[----:B------:R1:W-:Y:S04]  /*1c850*/  STL [R1+0xb0], R2 ;  /* 0x0000b00201007387 */ /* 0x0003e80000100800 */
[----:B------:R1:W-:Y:S04]  /*1c860*/  STL [R1+0xbc], R32 ;  /* 0x0000bc2001007387 */ /* 0x0003e80000100800 */
[----:B---3--:R-:W4:Y:S01]  /*1c870*/  LDL.LU.64 R134, [R1+0x328] ;  /* 0x0003280001867983 */ /* 0x008f220000300a00 */
[----:B-1----:R-:W-:-:S05]  /*1c880*/  IMAD.MOV.U32 R2, RZ, RZ, R33 ;  /* 0x000000ffff027224 */ /* 0x002fca00078e0021 */
[----:B------:R1:W-:Y:S04]  /*1c890*/  STL [R1+0xb8], R2 ;  /* 0x0000b80201007387 */ /* 0x0003e80000100800 */
[----:B------:R1:W-:Y:S04]  /*1c8a0*/  STL [R1+0xc4], R132 ;  /* 0x0000c48401007387 */ /* 0x0003e80000100800 */
[----:B------:R-:W4:Y:S01]  /*1c8b0*/  LDL.LU.64 R32, [R1+0x320] ;  /* 0x0003200001207983 */ /* 0x000f220000300a00 */
[----:B-1----:R-:W-:-:S05]  /*1c8c0*/  IMAD.MOV.U32 R2, RZ, RZ, R133 ;  /* 0x000000ffff027224 */ /* 0x002fca00078e0085 */
[----:B------:R2:W-:Y:S01]  /*1c8d0*/  STL [R1+0xc0], R2 ;  /* 0x0000c00201007387 */ /* 0x0005e20000100800 */
[----:B------:R-:W-:Y:S02]  /*1c8e0*/  IMAD.MOV.U32 R132, RZ, RZ, R56 ;  /* 0x000000ffff847224 */ /* 0x000fe400078e0038 */
[----:B------:R-:W-:Y:S02]  /*1c8f0*/  IMAD.MOV.U32 R133, RZ, RZ, R57 ;  /* 0x000000ffff857224 */ /* 0x000fe400078e0039 */
[----:B--2---:R-:W-:Y:S01]  /*1c900*/  IMAD.MOV.U32 R2, RZ, RZ, R131 ;  /* 0x000000ffff027224 */ /* 0x004fe200078e0083 */
[----:B------:R1:W-:Y:S04]  /*1c910*/  STL [R1+0xcc], R130 ;  /* 0x0000cc8201007387 */ /* 0x0003e80000100800 */
[----:B------:R2:W-:Y:S04]  /*1c920*/  STL [R1+0xc8], R2 ;  /* 0x0000c80201007387 */ /* 0x0005e80000100800 */
[----:B-1----:R-:W3:Y:S01]  /*1c930*/  LDL.LU.64 R130, [R1+0x318] ;  /* 0x0003180001827983 */ /* 0x002ee20000300a00 */
[----:B--2---:R-:W-:-:S03]  /*1c940*/  IMAD.MOV.U32 R2, RZ, RZ, R129 ;  /* 0x000000ffff027224 */ /* 0x004fc600078e0081 */
[----:B------:R1:W-:Y:S04]  /*1c950*/  STL [R1+0xd4], R128 ;  /* 0x0000d48001007387 */ /* 0x0003e80000100800 */
[----:B------:R-:W2:Y:S04]  /*1c960*/  LDL.LU.64 R56, [R1+0x300] ;  /* 0x0003000001387983 */ /* 0x000ea80000300a00 */
[----:B----4-:R-:W-:Y:S04]  /*1c970*/  STL [R1+0xdc], R138 ;  /* 0x0000dc8a01007387 */ /* 0x010fe80000100800 */
[----:B------:R4:W-:Y:S04]  /*1c980*/  STL [R1+0xd0], R2 ;  /* 0x0000d00201007387 */ /* 0x0009e80000100800 */
[----:B-1----:R-:W2:Y:S01]  /*1c990*/  LDL.LU.64 R128, [R1+0x308] ;  /* 0x0003080001807983 */ /* 0x002ea20000300a00 */
[----:B----4-:R-:W-:-:S05]  /*1c9a0*/  IMAD.MOV.U32 R2, RZ, RZ, R139 ;  /* 0x000000ffff027224 */ /* 0x010fca00078e008b */
[----:B------:R1:W-:Y:S04]  /*1c9b0*/  STL [R1+0xd8], R2 ;  /* 0x0000d80201007387 */ /* 0x0003e80000100800 */
[----:B------:R4:W-:Y:S01]  /*1c9c0*/  STL [R1+0xe4], R58 ;  /* 0x0000e43a01007387 */ /* 0x0009e20000100800 */
[----:B-1----:R-:W-:-:S03]  /*1c9d0*/  IMAD.MOV.U32 R2, RZ, RZ, R59 ;  /* 0x000000ffff027224 */ /* 0x002fc600078e003b */
[----:B------:R-:W-:Y:S04]  /*1c9e0*/  STL [R1+0xec], R134 ;  /* 0x0000ec8601007387 */ /* 0x000fe80000100800 */
[----:B------:R1:W-:Y:S04]  /*1c9f0*/  STL [R1+0xe0], R2 ;  /* 0x0000e00201007387 */ /* 0x0003e80000100800 */
[----:B----4-:R-:W2:Y:S01]  /*1ca00*/  LDL.LU.64 R58, [R1+0x2f8] ;  /* 0x0002f800013a7983 */ /* 0x010ea20000300a00 */
[----:B------:R-:W-:Y:S02]  /*1ca10*/  IMAD.MOV.U32 R213, RZ, RZ, R217 ;  /* 0x000000ffffd57224 */ /* 0x000fe400078e00d9 */
[----:B------:R-:W-:-:S02]  /*1ca20*/  IMAD.MOV.U32 R217, RZ, RZ, R221 ;  /* 0x000000ffffd97224 */ /* 0x000fc400078e00dd */
[----:B-1----:R-:W-:Y:S01]  /*1ca30*/  IMAD.MOV.U32 R2, RZ, RZ, R135 ;  /* 0x000000ffff027224 */ /* 0x002fe200078e0087 */
[----:B------:R-:W-:Y:S01]  /*1ca40*/  STL [R1+0xf4], R32 ;  /* 0x0000f42001007387 */ /* 0x000fe20000100800 */
[----:B------:R-:W-:Y:S02]  /*1ca50*/  IMAD.MOV.U32 R221, RZ, RZ, R225 ;  /* 0x000000ffffdd7224 */ /* 0x000fe400078e00e1 */
[----:B------:R-:W-:Y:S01]  /*1ca60*/  IMAD.MOV.U32 R54, RZ, RZ, R230 ;  /* 0x000000ffff367224 */ /* 0x000fe200078e00e6 */
[----:B------:R1:W-:Y:S01]  /*1ca70*/  STL [R1+0xe8], R2 ;  /* 0x0000e80201007387 */ /* 0x0003e20000100800 */
[----:B------:R-:W-:Y:S02]  /*1ca80*/  IMAD.MOV.U32 R225, RZ, RZ, R229 ;  /* 0x000000ffffe17224 */ /* 0x000fe400078e00e5 */
[----:B------:R-:W-:Y:S02]  /*1ca90*/  IMAD.MOV.U32 R230, RZ, RZ, R232 ;  /* 0x000000ffffe67224 */ /* 0x000fe400078e00e8 */
[----:B------:R-:W-:-:S02]  /*1caa0*/  IMAD.MOV.U32 R229, RZ, RZ, R233 ;  /* 0x000000ffffe57224 */ /* 0x000fc400078e00e9 */
[----:B------:R-:W-:Y:S02]  /*1cab0*/  IMAD.MOV.U32 R232, RZ, RZ, R234 ;  /* 0x000000ffffe87224 */ /* 0x000fe400078e00ea */
[----:B------:R-:W-:Y:S02]  /*1cac0*/  IMAD.MOV.U32 R234, RZ, RZ, R34 ;  /* 0x000000ffffea7224 */ /* 0x000fe400078e0022 */
[----:B-1----:R-:W-:Y:S02]  /*1cad0*/  IMAD.MOV.U32 R2, RZ, RZ, R33 ;  /* 0x000000ffff027224 */ /* 0x002fe400078e0021 */
[----:B------:R-:W-:Y:S02]  /*1cae0*/  IMAD.MOV.U32 R233, RZ, RZ, R35 ;  /* 0x000000ffffe97224 */ /* 0x000fe400078e0023 */
[----:B------:R-:W-:Y:S02]  /*1caf0*/  IMAD.MOV.U32 R134, RZ, RZ, R120 ;  /* 0x000000ffff867224 */ /* 0x000fe400078e0078 */
[----:B------:R-:W-:-:S02]  /*1cb00*/  IMAD.MOV.U32 R135, RZ, RZ, R121 ;  /* 0x000000ffff877224 */ /* 0x000fc400078e0079 */
[----:B------:R-:W-:Y:S01]  /*1cb10*/  IMAD.MOV.U32 R34, RZ, RZ, R116 ;  /* 0x000000ffff227224 */ /* 0x000fe200078e0074 */
[----:B------:R-:W2:Y:S01]  /*1cb20*/  LDL.LU.64 R120, [R1+0x2e8] ;  /* 0x0002e80001787983 */ /* 0x000ea20000300a00 */
[----:B------:R-:W-:-:S03]  /*1cb30*/  IMAD.MOV.U32 R35, RZ, RZ, R117 ;  /* 0x000000ffff237224 */ /* 0x000fc600078e0075 */
[----:B------:R3:W-:Y:S01]  /*1cb40*/  STL [R1+0xf0], R2 ;  /* 0x0000f00201007387 */ /* 0x0007e20000100800 */
[----:B------:R-:W-:Y:S02]  /*1cb50*/  IMAD.MOV.U32 R32, RZ, RZ, R34 ;  /* 0x000000ffff207224 */ /* 0x000fe400078e0022 */
[----:B------:R-:W-:Y:S02]  /*1cb60*/  IMAD.MOV.U32 R33, RZ, RZ, R35 ;  /* 0x000000ffff217224 */ /* 0x000fe400078e0023 */
[----:B------:R-:W2:Y:S01]  /*1cb70*/  LDL.LU.64 R34, [R1+0x2e0] ;  /* 0x0002e00001227983 */ /* 0x000ea20000300a00 */
[----:B------:R-:W-:Y:S02]  /*1cb80*/  IMAD.MOV.U32 R122, RZ, RZ, R242 ;  /* 0x000000ffff7a7224 */ /* 0x000fe400078e00f2 */
[----:B------:R-:W-:Y:S02]  /*1cb90*/  IMAD.MOV.U32 R123, RZ, RZ, R243 ;  /* 0x000000ffff7b7224 */ /* 0x000fe400078e00f3 */
[----:B---3--:R-:W-:Y:S01]  /*1cba0*/  IMAD.MOV.U32 R2, RZ, RZ, R131 ;  /* 0x000000ffff027224 */ /* 0x008fe200078e0083 */
[----:B------:R1:W-:Y:S04]  /*1cbb0*/  STL [R1+0xfc], R130 ;  /* 0x0000fc8201007387 */ /* 0x0003e80000100800 */
[----:B------:R3:W-:Y:S04]  /*1cbc0*/  STL [R1+0xf8], R2 ;  /* 0x0000f80201007387 */ /* 0x0007e80000100800 */
[----:B------:R-:W-:Y:S04]  /*1cbd0*/  STL [R1+0x104], R132 ;  /* 0x0001048401007387 */ /* 0x000fe80000100800 */
[----:B-1----:R-:W4:Y:S01]  /*1cbe0*/  LDL.LU.64 R130, [R1+0x2d8] ;  /* 0x0002d80001827983 */ /* 0x002f220000300a00 */
[----:B---3--:R-:W-:-:S05]  /*1cbf0*/  IMAD.MOV.U32 R2, RZ, RZ, R133 ;  /* 0x000000ffff027224 */ /* 0x008fca00078e0085 */
[----:B------:R1:W-:Y:S04]  /*1cc00*/  STL [R1+0x100], R2 ;  /* 0x0001000201007387 */ /* 0x0003e80000100800 */
[----:B--2---:R2:W-:Y:S01]  /*1cc10*/  STL [R1+0x10c], R128 ;  /* 0x00010c8001007387 */ /* 0x0045e20000100800 */
[----:B-1----:R-:W-:-:S05]  /*1cc20*/  IMAD.MOV.U32 R2, RZ, RZ, R129 ;  /* 0x000000ffff027224 */ /* 0x002fca00078e0081 */
[----:B------:R1:W-:Y:S01]  /*1cc30*/  STL [R1+0x108], R2 ;  /* 0x0001080201007387 */ /* 0x0003e20000100800 */
[----:B--2---:R-:W-:Y:S02]  /*1cc40*/  IMAD.MOV.U32 R128, RZ, RZ, R122 ;  /* 0x000000ffff807224 */ /* 0x004fe400078e007a */
[----:B------:R-:W-:Y:S01]  /*1cc50*/  IMAD.MOV.U32 R129, RZ, RZ, R123 ;  /* 0x000000ffff817224 */ /* 0x000fe200078e007b */
[----:B------:R-:W-:Y:S04]  /*1cc60*/  STL [R1+0x114], R56 ;  /* 0x0001143801007387 */ /* 0x000fe80000100800 */
[----:B------:R-:W2:Y:S01]  /*1cc70*/  LDL.LU.64 R122, [R1+0x2c8] ;  /* 0x0002c800017a7983 */ /* 0x000ea20000300a00 */
[----:B-1----:R-:W-:-:S05]  /*1cc80*/  IMAD.MOV.U32 R2, RZ, RZ, R57 ;  /* 0x000000ffff027224 */ /* 0x002fca00078e0039 */
[----:B------:R1:W-:Y:S04]  /*1cc90*/  STL [R1+0x110], R2 ;  /* 0x0001100201007387 */ /* 0x0003e80000100800 */
[----:B------:R3:W-:Y:S01]  /*1cca0*/  STL [R1+0x11c], R58 ;  /* 0x00011c3a01007387 */ /* 0x0007e20000100800 */
[----:B-1----:R-:W-:-:S03]  /*1ccb0*/  IMAD.MOV.U32 R2, RZ, RZ, R59 ;  /* 0x000000ffff027224 */ /* 0x002fc600078e003b */
[----:B---3--:R-:W3:Y:S04]  /*1ccc0*/  LDL.LU.64 R58, [R1+0x2c0] ;  /* 0x0002c000013a7983 */ /* 0x008ee80000300a00 */
[----:B------:R1:W-:Y:S04]  /*1ccd0*/  STL [R1+0x118], R2 ;  /* 0x0001180201007387 */ /* 0x0003e80000100800 */
[----:B------:R-:W-:Y:S04]  /*1cce0*/  STL [R1+0x124], R134 ;  /* 0x0001248601007387 */ /* 0x000fe80000100800 */
[----:B------:R-:W3:Y:S01]  /*1ccf0*/  LDL.LU.64 R56, [R1+0x2b8] ;  /* 0x0002b80001387983 */ /* 0x000ee20000300a00 */
[----:B-1----:R-:W-:-:S05]  /*1cd00*/  IMAD.MOV.U32 R2, RZ, RZ, R135 ;  /* 0x000000ffff027224 */ /* 0x002fca00078e0087 */
[----:B------:R1:W-:Y:S01]  /*1cd10*/  STL [R1+0x120], R2 ;  /* 0x0001200201007387 */ /* 0x0003e20000100800 */
[----:B------:R-:W-:-:S03]  /*1cd20*/  IMAD.MOV.U32 R116, RZ, RZ, R114 ;  /* 0x000000ffff747224 */ /* 0x000fc600078e0072 */
[----:B------:R1:W-:Y:S02]  /*1cd30*/  STL [R1+0x12c], R120 ;  /* 0x00012c7801007387 */ /* 0x0003e40000100800 */
[----:B-1----:R-:W-:Y:S02]  /*1cd40*/  IMAD.MOV.U32 R2, RZ, RZ, R121 ;  /* 0x000000ffff027224 */ /* 0x002fe400078e0079 */
[----:B------:R-:W-:-:S03]  /*1cd50*/  IMAD.MOV.U32 R117, RZ, RZ, R115 ;  /* 0x000000ffff757224 */ /* 0x000fc600078e0073 */
[----:B------:R1:W-:Y:S04]  /*1cd60*/  STL [R1+0x128], R2 ;  /* 0x0001280201007387 */ /* 0x0003e80000100800 */
[----:B------:R1:W-:Y:S04]  /*1cd70*/  STL [R1+0x134], R34 ;  /* 0x0001342201007387 */ /* 0x0003e80000100800 */
[----:B------:R-:W3:Y:S01]  /*1cd80*/  LDL.LU.64 R120, [R1+0x2a8] ;  /* 0x0002a80001787983 */ /* 0x000ee20000300a00 */
[----:B-1----:R-:W-:Y:S02]  /*1cd90*/  IMAD.MOV.U32 R2, RZ, RZ, R35 ;  /* 0x000000ffff027224 */ /* 0x002fe400078e0023 */
[----:B------:R-:W-:-:S02]  /*1cda0*/  IMAD.MOV.U32 R34, RZ, RZ, R116 ;  /* 0x000000ffff227224 */ /* 0x000fc400078e0074 */
[----:B------:R-:W-:Y:S01]  /*1cdb0*/  IMAD.MOV.U32 R35, RZ, RZ, R117 ;  /* 0x000000ffff237224 */ /* 0x000fe200078e0075 */
[----:B----4-:R-:W-:Y:S04]  /*1cdc0*/  STL [R1+0x13c], R130 ;  /* 0x00013c8201007387 */ /* 0x010fe80000100800 */
[----:B------:R1:W-:Y:S04]  /*1cdd0*/  STL [R1+0x130], R2 ;  /* 0x0001300201007387 */ /* 0x0003e80000100800 */
[----:B------:R-:W4:Y:S01]  /*1cde0*/  LDL.LU.64 R116, [R1+0x2a0] ;  /* 0x0002a00001747983 */ /* 0x000f220000300a00 */
[----:B-1----:R-:W-:-:S03]  /*1cdf0*/  IMAD.MOV.U32 R2, RZ, RZ, R131 ;  /* 0x000000ffff027224 */ /* 0x002fc600078e0083 */
[----:B------:R-:W4:Y:S04]  /*1ce00*/  LDL.LU.64 R130, [R1+0x298] ;  /* 0x0002980001827983 */ /* 0x000f280000300a00 */
[----:B------:R1:W-:Y:S04]  /*1ce10*/  STL [R1+0x138], R2 ;  /* 0x0001380201007387 */ /* 0x0003e80000100800 */
[----:B------:R-:W-:Y:S01]  /*1ce20*/  STL [R1+0x144], R128 ;  /* 0x0001448001007387 */ /* 0x000fe20000100800 */
[----:B-1----:R-:W-:-:S05]  /*1ce30*/  IMAD.MOV.U32 R2, RZ, RZ, R129 ;  /* 0x000000ffff027224 */ /* 0x002fca00078e0081 */
[----:B------:R1:W-:Y:S04]  /*1ce40*/  STL [R1+0x140], R2 ;  /* 0x0001400201007387 */ /* 0x0003e80000100800 */
[----:B--2---:R2:W-:Y:S01]  /*1ce50*/  STL [R1+0x14c], R122 ;  /* 0x00014c7a01007387 */ /* 0x0045e20000100800 */
[----:B-1----:R-:W-:-:S03]  /*1ce60*/  IMAD.MOV.U32 R2, RZ, RZ, R123 ;  /* 0x000000ffff027224 */ /* 0x002fc600078e007b */
[----:B--2---:R-:W2:Y:S04]  /*1ce70*/  LDL.LU.64 R122, [R1+0x288] ;  /* 0x00028800017a7983 */ /* 0x004ea80000300a00 */
[----:B------:R1:W-:Y:S04]  /*1ce80*/  STL [R1+0x148], R2 ;  /* 0x0001480201007387 */ /* 0x0003e80000100800 */
[----:B---3--:R3:W-:Y:S01]  /*1ce90*/  STL [R1+0x154], R58 ;  /* 0x0001543a01007387 */ /* 0x0087e20000100800 */
[----:B-1----:R-:W-:-:S03]  /*1cea0*/  IMAD.MOV.U32 R2, RZ, RZ, R59 ;  /* 0x000000ffff027224 */ /* 0x002fc600078e003b */
[----:B---3--:R-:W2:Y:S04]  /*1ceb0*/  LDL.LU.64 R58, [R1+0x280] ;  /* 0x00028000013a7983 */ /* 0x008ea80000300a00 */
[----:B------:R1:W-:Y:S04]  /*1cec0*/  STL [R1+0x150], R2 ;  /* 0x0001500201007387 */ /* 0x0003e80000100800 */
[----:B------:R1:W-:Y:S02]  /*1ced0*/  STL [R1+0x15c], R56 ;  /* 0x00015c3801007387 */ /* 0x0003e40000100800 */
[----:B-1----:R-:W-:-:S02]  /*1cee0*/  IMAD.MOV.U32 R2, RZ, RZ, R57 ;  /* 0x000000ffff027224 */ /* 0x002fc400078e0039 */
[----:B------:R-:W2:Y:S04]  /*1cef0*/  LDL.LU.64 R56, [R1+0x278] ;  /* 0x0002780001387983 */ /* 0x000ea80000300a00 */
[----:B------:R1:W-:Y:S04]  /*1cf00*/  STL [R1+0x158], R2 ;  /* 0x0001580201007387 */ /* 0x0003e80000100800 */
[----:B------:R1:W-:Y:S02]  /*1cf10*/  STL [R1+0x164], R32 ;  /* 0x0001642001007387 */ /* 0x0003e40000100800 */
[----:B-1----:R-:W-:-:S05]  /*1cf20*/  IMAD.MOV.U32 R2, RZ, RZ, R33 ;  /* 0x000000ffff027224 */ /* 0x002fca00078e0021 */
[----:B------:R1:W-:Y:S04]  /*1cf30*/  STL [R1+0x160], R2 ;  /* 0x0001600201007387 */ /* 0x0003e80000100800 */
[----:B------:R4:W-:Y:S04]  /*1cf40*/  STL [R1+0x16c], R120 ;  /* 0x00016c7801007387 */ /* 0x0009e80000100800 */
[----:B------:R-:W2:Y:S01]  /*1cf50*/  LDL.LU.64 R32, [R1+0x268] ;  /* 0x0002680001207983 */ /* 0x000ea20000300a00 */
[----:B-1----:R-:W-:-:S05]  /*1cf60*/  IMAD.MOV.U32 R2, RZ, RZ, R121 ;  /* 0x000000ffff027224 */ /* 0x002fca00078e0079 */
[----:B------:R1:W-:Y:S04]  /*1cf70*/  STL [R1+0x168], R2 ;  /* 0x0001680201007387 */ /* 0x0003e80000100800 */
[----:B----4-:R4:W-:Y:S04]  /*1cf80*/  STL [R1+0x174], R116 ;  /* 0x0001747401007387 */ /* 0x0109e80000100800 */
[----:B------:R-:W3:Y:S01]  /*1cf90*/  LDL.LU.64 R120, [R1+0x260] ;  /* 0x0002600001787983 */ /* 0x000ee20000300a00 */
[----:B-1----:R-:W-:-:S05]  /*1cfa0*/  IMAD.MOV.U32 R2, RZ, RZ, R117 ;  /* 0x000000ffff027224 */ /* 0x002fca00078e0075 */
[----:B------:R1:W-:Y:S04]  /*1cfb0*/  STL [R1+0x170], R2 ;  /* 0x0001700201007387 */ /* 0x0003e80000100800 */
[----:B------:R-:W-:Y:S04]  /*1cfc0*/  STL [R1+0x17c], R130 ;  /* 0x00017c8201007387 */ /* 0x000fe80000100800 */
[----:B----4-:R-:W4:Y:S01]  /*1cfd0*/  LDL.LU.64 R116, [R1+0x258] ;  /* 0x0002580001747983 */ /* 0x010f220000300a00 */
[----:B-1----:R-:W-:-:S05]  /*1cfe0*/  IMAD.MOV.U32 R2, RZ, RZ, R131 ;  /* 0x000000ffff027224 */ /* 0x002fca00078e0083 */
[----:B------:R1:W-:Y:S04]  /*1cff0*/  STL [R1+0x178], R2 ;  /* 0x0001780201007387 */ /* 0x0003e80000100800 */
[----:B------:R2:W-:Y:S01]  /*1d000*/  STL [R1+0x184], R118 ;  /* 0x0001847601007387 */ /* 0x0005e20000100800 */
[----:B-1----:R-:W-:-:S03]  /*1d010*/  IMAD.MOV.U32 R2, RZ, RZ, R119 ;  /* 0x000000ffff027224 */ /* 0x002fc600078e0077 */
[----:B--2---:R-:W-:Y:S04]  /*1d020*/  STL [R1+0x18c], R122 ;  /* 0x00018c7a01007387 */ /* 0x004fe80000100800 */
[----:B------:R1:W-:Y:S04]  /*1d030*/  STL [R1+0x180], R2 ;  /* 0x0001800201007387 */ /* 0x0003e80000100800 */
[----:B------:R-:W2:Y:S01]  /*1d040*/  LDL.LU.64 R118, [R1+0x248] ;  /* 0x0002480001767983 */ /* 0x000ea20000300a00 */
[----:B-1----:R-:W-:-:S03]  /*1d050*/  IMAD.MOV.U32 R2, RZ, RZ, R123 ;  /* 0x000000ffff027224 */ /* 0x002fc600078e007b */
[----:B------:R-:W2:Y:S04]  /*1d060*/  LDL.LU.64 R122, [R1+0x240] ;  /* 0x00024000017a7983 */ /* 0x000ea80000300a00 */
[----:B------:R1:W-:Y:S04]  /*1d070*/  STL [R1+0x188], R2 ;  /* 0x0001880201007387 */ /* 0x0003e80000100800 */
[----:B------:R1:W-:Y:S02]  /*1d080*/  STL [R1+0x194], R58 ;  /* 0x0001943a01007387 */ /* 0x0003e40000100800 */
[----:B-1----:R-:W-:-:S02]  /*1d090*/  IMAD.MOV.U32 R2, RZ, RZ, R59 ;  /* 0x000000ffff027224 */ /* 0x002fc400078e003b */
[----:B------:R-:W2:Y:S01]  /*1d0a0*/  LDL.LU.64 R58, [R1+0x238] ;  /* 0x00023800013a7983 */ /* 0x000ea20000300a00 */
[----:B------:R-:W-:-:S03]  /*1d0b0*/  IMAD.MOV.U32 R124, RZ, RZ, R250 ;  /* 0x000000ffff7c7224 */ /* 0x000fc600078e00fa */
[----:B------:R1:W-:Y:S04]  /*1d0c0*/  STL [R1+0x190], R2 ;  /* 0x0001900201007387 */ /* 0x0003e80000100800 */
[----:B------:R-:W-:Y:S01]  /*1d0d0*/  STL [R1+0x19c], R56 ;  /* 0x00019c3801007387 */ /* 0x000fe20000100800 */
[----:B-1----:R-:W-:-:S05]  /*1d0e0*/  IMAD.MOV.U32 R2, RZ, RZ, R57 ;  /* 0x000000ffff027224 */ /* 0x002fca00078e0039 */
[----:B------:R1:W-:Y:S04]  /*1d0f0*/  STL [R1+0x198], R2 ;  /* 0x0001980201007387 */ /* 0x0003e80000100800 */
[----:B------:R1:W-:Y:S02]  /*1d100*/  STL [R1+0x1a4], R124 ;  /* 0x0001a47c01007387 */ /* 0x0003e40000100800 */
[----:B-1----:R-:W-:Y:S02]  /*1d110*/  IMAD.MOV.U32 R2, RZ, RZ, R125 ;  /* 0x000000ffff027224 */ /* 0x002fe400078e007d */
[----:B------:R-:W2:Y:S04]  /*1d120*/  LDL.LU.64 R124, [R1+0x228] ;  /* 0x00022800017c7983 */ /* 0x000ea80000300a00 */
[----:B------:R1:W-:Y:S04]  /*1d130*/  STL [R1+0x1a0], R2 ;  /* 0x0001a00201007387 */ /* 0x0003e80000100800 */
[----:B------:R3:W-:Y:S04]  /*1d140*/  STL [R1+0x1ac], R32 ;  /* 0x0001ac2001007387 */ /* 0x0007e80000100800 */
[----:B------:R-:W2:Y:S01]  /*1d150*/  LDL.LU.64 R56, [R1+0x220] ;  /* 0x0002200001387983 */ /* 0x000ea20000300a00 */
[----:B-1----:R-:W-:-:S05]  /*1d160*/  IMAD.MOV.U32 R2, RZ, RZ, R33 ;  /* 0x000000ffff027224 */ /* 0x002fca00078e0021 */
[----:B------:R1:W-:Y:S01]  /*1d170*/  STL [R1+0x1a8], R2 ;  /* 0x0001a80201007387 */ /* 0x0003e20000100800 */
[----:B------:R-:W-:-:S03]  /*1d180*/  IMAD.MOV.U32 R127, RZ, RZ, R249 ;  /* 0x000000ffff7f7224 */ /* 0x000fc600078e00f9 */
[----:B---3--:R-:W-:Y:S04]  /*1d190*/  STL [R1+0x1b4], R120 ;  /* 0x0001b47801007387 */ /* 0x008fe80000100800 */
[----:B------:R-:W3:Y:S01]  /*1d1a0*/  LDL.LU.64 R32, [R1+0x218] ;  /* 0x0002180001207983 */ /* 0x000ee20000300a00 */
[----:B-1----:R-:W-:-:S05]  /*1d1b0*/  IMAD.MOV.U32 R2, RZ, RZ, R121 ;  /* 0x000000ffff027224 */ /* 0x002fca00078e0079 */
[----:B------:R1:W-:Y:S04]  /*1d1c0*/  STL [R1+0x1b0], R2 ;  /* 0x0001b00201007387 */ /* 0x0003e80000100800 */
[----:B----4-:R-:W-:Y:S01]  /*1d1d0*/  STL [R1+0x1bc], R116 ;  /* 0x0001bc7401007387 */ /* 0x010fe20000100800 */
[----:B-1----:R-:W-:-:S03]  /*1d1e0*/  IMAD.MOV.U32 R2, RZ, RZ, R117 ;  /* 0x000000ffff027224 */ /* 0x002fc600078e0075 */
[----:B------:R-:W-:Y:S04]  /*1d1f0*/  STL [R1+0x1c4], R106 ;  /* 0x0001c46a01007387 */ /* 0x000fe80000100800 */
[----:B------:R1:W-:Y:S02]  /*1d200*/  STL [R1+0x1b8], R2 ;  /* 0x0001b80201007387 */ /* 0x0003e40000100800 */
[----:B-1----:R-:W-:Y:S02]  /*1d210*/  IMAD.MOV.U32 R2, RZ, RZ, R107 ;  /* 0x000000ffff027224 */ /* 0x002fe400078e006b */
[----:B------:R-:W4:Y:S04]  /*1d220*/  LDL.LU.64 R106, [R1+0x530] ;  /* 0x00053000016a7983 */ /* 0x000f280000300a00 */
[----:B------:R1:W-:Y:S04]  /*1d230*/  STL [R1+0x1c0], R2 ;  /* 0x0001c00201007387 */ /* 0x0003e80000100800 */
[----:B--2---:R2:W-:Y:S01]  /*1d240*/  STL [R1+0x1cc], R118 ;  /* 0x0001cc7601007387 */ /* 0x0045e20000100800 */
[----:B-1----:R-:W-:-:S03]  /*1d250*/  IMAD.MOV.U32 R2, RZ, RZ, R119 ;  /* 0x000000ffff027224 */ /* 0x002fc600078e0077 */
[----:B------:R-:W4:Y:S04]  /*1d260*/  LDL.LU.64 R116, [R1+0x538] ;  /* 0x0005380001747983 */ /* 0x000f280000300a00 */
[----:B------:R1:W-:Y:S01]  /*1d270*/  STL [R1+0x1c8], R2 ;  /* 0x0001c80201007387 */ /* 0x0003e20000100800 */
[----:B--2---:R-:W-:-:S03]  /*1d280*/  IMAD.MOV.U32 R118, RZ, RZ, R52 ;  /* 0x000000ffff767224 */ /* 0x004fc600078e0034 */
[----:B------:R-:W-:Y:S01]  /*1d290*/  STL [R1+0x1d4], R122 ;  /* 0x0001d47a01007387 */ /* 0x000fe20000100800 */
[----:B------:R-:W-:-:S03]  /*1d2a0*/  IMAD.MOV.U32 R119, RZ, RZ, R53 ;  /* 0x000000ffff777224 */ /* 0x000fc600078e0035 */
[----:B------:R-:W4:Y:S01]  /*1d2b0*/  LDL.LU.64 R52, [R1+0x540] ;  /* 0x0005400001347983 */ /* 0x000f220000300a00 */
[----:B-1----:R-:W-:-:S05]  /*1d2c0*/  IMAD.MOV.U32 R2, RZ, RZ, R123 ;  /* 0x000000ffff027224 */ /* 0x002fca00078e007b */
[----:B------:R1:W-:Y:S04]  /*1d2d0*/  STL [R1+0x1d0], R2 ;  /* 0x0001d00201007387 */ /* 0x0003e80000100800 */
[----:B------:R1:W-:Y:S02]  /*1d2e0*/  STL [R1+0x1dc], R58 ;  /* 0x0001dc3a01007387 */ /* 0x0003e40000100800 */
[----:B-1----:R-:W-:Y:S02]  /*1d2f0*/  IMAD.MOV.U32 R2, RZ, RZ, R59 ;  /* 0x000000ffff027224 */ /* 0x002fe400078e003b */
[----:B------:R-:W-:Y:S04]  /*1d300*/  STL [R1+0x1e4], R126 ;  /* 0x0001e47e01007387 */ /* 0x000fe80000100800 */
[----:B------:R1:W-:Y:S04]  /*1d310*/  STL [R1+0x1d8], R2 ;  /* 0x0001d80201007387 */ /* 0x0003e80000100800 */
[----:B------:R-:W4:Y:S01]  /*1d320*/  LDL.LU.64 R58, [R1+0x550] ;  /* 0x00055000013a7983 */ /* 0x000f220000300a00 */
[----:B-1----:R-:W-:-:S03]  /*1d330*/  IMAD.MOV.U32 R2, RZ, RZ, R127 ;  /* 0x000000ffff027224 */ /* 0x002fc600078e007f */
[----:B------:R-:W4:Y:S04]  /*1d340*/  LDL.LU.64 R126, [R1+0x558] ;  /* 0x00055800017e7983 */ /* 0x000f280000300a00 */
[----:B------:R1:W-:Y:S04]  /*1d350*/  STL [R1+0x1e0], R2 ;  /* 0x0001e00201007387 */ /* 0x0003e80000100800 */
[----:B------:R1:W-:Y:S02]  /*1d360*/  STL [R1+0x1ec], R124 ;  /* 0x0001ec7c01007387 */ /* 0x0003e40000100800 */
[----:B-1----:R-:W-:-:S02]  /*1d370*/  IMAD.MOV.U32 R2, RZ, RZ, R125 ;  /* 0x000000ffff027224 */ /* 0x002fc400078e007d */
[----:B------:R-:W4:Y:S04]  /*1d380*/  LDL.LU.64 R124, [R1+0x560] ;  /* 0x00056000017c7983 */ /* 0x000f280000300a00 */
[----:B------:R1:W-:Y:S01]  /*1d390*/  STL [R1+0x1e8], R2 ;  /* 0x0001e80201007387 */ /* 0x0003e20000100800 */
[----:B------:R-:W-:-:S03]  /*1d3a0*/  IMAD.MOV.U32 R111, RZ, RZ, R245 ;  /* 0x000000ffff6f7224 */ /* 0x000fc600078e00f5 */
[----:B------:R-:W-:Y:S01]  /*1d3b0*/  STL [R1+0x1f4], R56 ;  /* 0x0001f43801007387 */ /* 0x000fe20000100800 */
[----:B-1----:R-:W-:-:S03]  /*1d3c0*/  IMAD.MOV.U32 R2, RZ, RZ, R57 ;  /* 0x000000ffff027224 */ /* 0x002fc600078e0039 */
[----:B---3--:R-:W-:Y:S04]  /*1d3d0*/  STL [R1+0x1fc], R32 ;  /* 0x0001fc2001007387 */ /* 0x008fe80000100800 */
[----:B------:R1:W-:Y:S04]  /*1d3e0*/  STL [R1+0x1f0], R2 ;  /* 0x0001f00201007387 */ /* 0x0003e80000100800 */
[----:B------:R3:W-:Y:S01]  /*1d3f0*/  STL [R1+0x204], R110 ;  /* 0x0002046e01007387 */ /* 0x0007e20000100800 */
[----:B-1----:R-:W-:-:S05]  /*1d400*/  IMAD.MOV.U32 R2, RZ, RZ, R33 ;  /* 0x000000ffff027224 */ /* 0x002fca00078e0021 */
[----:B------:R1:W-:Y:S04]  /*1d410*/  STL [R1+0x1f8], R2 ;  /* 0x0001f80201007387 */ /* 0x0003e80000100800 */
[----:B------:R-:W2:Y:S01]  /*1d420*/  LDL.LU.64 R32, [R1+0x570] ;  /* 0x0005700001207983 */ /* 0x000ea20000300a00 */
[----:B---3--:R-:W-:Y:S02]  /*1d430*/  IMAD.MOV.U32 R110, RZ, RZ, R104 ;  /* 0x000000ffff6e7224 */ /* 0x008fe400078e0068 */
[----:B-1----:R-:W-:Y:S02]  /*1d440*/  IMAD.MOV.U32 R2, RZ, RZ, R111 ;  /* 0x000000ffff027224 */ /* 0x002fe400078e006f */
[----:B------:R-:W-:Y:S02]  /*1d450*/  IMAD.MOV.U32 R111, RZ, RZ, R105 ;  /* 0x000000ffff6f7224 */ /* 0x000fe400078e0069 */
[----:B------:R-:W3:Y:S04]  /*1d460*/  LDL.LU.64 R104, [R1+0x578] ;  /* 0x0005780001687983 */ /* 0x000ee80000300a00 */
[----:B------:R1:W-:Y:S04]  /*1d470*/  STL [R1+0x200], R2 ;  /* 0x0002000201007387 */ /* 0x0003e80000100800 */
[----:B----4-:R4:W-:Y:S01]  /*1d480*/  STL [R1+0x20c], R106 ;  /* 0x00020c6a01007387 */ /* 0x0109e20000100800 */
[----:B-1----:R-:W-:-:S03]  /*1d490*/  IMAD.MOV.U32 R2, RZ, RZ, R107 ;  /* 0x000000ffff027224 */ /* 0x002fc600078e006b */
[----:B----4-:R-:W4:Y:S04]  /*1d4a0*/  LDL.LU.64 R106, [R1+0x580] ;  /* 0x00058000016a7983 */ /* 0x010f280000300a00 */
[----:B------:R1:W-:Y:S04]  /*1d4b0*/  STL [R1+0x208], R2 ;  /* 0x0002080201007387 */ /* 0x0003e80000100800 */
[----:B------:R-:W-:Y:S01]  /*1d4c0*/  STL [R1+0x214], R116 ;  /* 0x0002147401007387 */ /* 0x000fe20000100800 */
[----:B-1----:R-:W-:-:S05]  /*1d4d0*/  IMAD.MOV.U32 R2, RZ, RZ, R117 ;  /* 0x000000ffff027224 */ /* 0x002fca00078e0075 */
[----:B------:R1:W-:Y:S04]  /*1d4e0*/  STL [R1+0x210], R2 ;  /* 0x0002100201007387 */ /* 0x0003e80000100800 */
[----:B------:R1:W-:Y:S02]  /*1d4f0*/  STL [R1+0x21c], R52 ;  /* 0x00021c3401007387 */ /* 0x0003e40000100800 */
[----:B-1----:R-:W-:Y:S02]  /*1d500*/  IMAD.MOV.U32 R2, RZ, RZ, R53 ;  /* 0x000000ffff027224 */ /* 0x002fe400078e0035 */
[----:B------:R-:W4:Y:S01]  /*1d510*/  LDL.LU.64 R52, [R1+0x590] ;  /* 0x0005900001347983 */ /* 0x000f220000300a00 */
[----:B------:R-:W-:Y:S02]  /*1d520*/  IMAD.MOV.U32 R116, RZ, RZ, R118 ;  /* 0x000000ffff747224 */ /* 0x000fe400078e0076 */
[----:B------:R-:W-:Y:S01]  /*1d530*/  IMAD.MOV.U32 R117, RZ, RZ, R119 ;  /* 0x000000ffff757224 */ /* 0x000fe200078e0077 */
[----:B------:R1:W-:Y:S04]  /*1d540*/  STL [R1+0x218], R2 ;  /* 0x0002180201007387 */ /* 0x0003e80000100800 */
[----:B------:R1:W-:Y:S04]  /*1d550*/  STL [R1+0x224], R112 ;  /* 0x0002247001007387 */ /* 0x0003e80000100800 */
[----:B------:R-:W4:Y:S01]  /*1d560*/  LDL.LU.64 R118, [R1+0x598] ;  /* 0x0005980001767983 */ /* 0x000f220000300a00 */
[----:B-1----:R-:W-:-:S03]  /*1d570*/  IMAD.MOV.U32 R2, RZ, RZ, R113 ;  /* 0x000000ffff027224 */ /* 0x002fc600078e0071 */
[----:B------:R-:W-:Y:S04]  /*1d580*/  STL [R1+0x22c], R58 ;  /* 0x00022c3a01007387 */ /* 0x000fe80000100800 */
[----:B------:R1:W-:Y:S04]  /*1d590*/  STL [R1+0x220], R2 ;  /* 0x0002200201007387 */ /* 0x0003e80000100800 */
[----:B------:R-:W4:Y:S01]  /*1d5a0*/  LDL.LU.64 R112, [R1+0x5a0] ;  /* 0x0005a00001707983 */ /* 0x000f220000300a00 */
[----:B-1----:R-:W-:-:S03]  /*1d5b0*/  IMAD.MOV.U32 R2, RZ, RZ, R59 ;  /* 0x000000ffff027224 */ /* 0x002fc600078e003b */
[----:B------:R-:W-:Y:S04]  /*1d5c0*/  STL [R1+0x234], R126 ;  /* 0x0002347e01007387 */ /* 0x000fe80000100800 */
[----:B------:R1:W-:Y:S02]  /*1d5d0*/  STL [R1+0x228], R2 ;  /* 0x0002280201007387 */ /* 0x0003e40000100800 */
[----:B-1----:R-:W-:Y:S02]  /*1d5e0*/  IMAD.MOV.U32 R2, RZ, RZ, R127 ;  /* 0x000000ffff027224 */ /* 0x002fe400078e007f */
[----:B------:R-:W4:Y:S04]  /*1d5f0*/  LDL.LU.64 R126, [R1+0x5b0] ;  /* 0x0005b000017e7983 */ /* 0x000f280000300a00 */
[----:B------:R1:W-:Y:S04]  /*1d600*/  STL [R1+0x230], R2 ;  /* 0x0002300201007387 */ /* 0x0003e80000100800 */
[----:B------:R1:W-:Y:S02]  /*1d610*/  STL [R1+0x23c], R124 ;  /* 0x00023c7c01007387 */ /* 0x0003e40000100800 */
[----:B-1----:R-:W-:-:S02]  /*1d620*/  IMAD.MOV.U32 R2, RZ, RZ, R125 ;  /* 0x000000ffff027224 */ /* 0x002fc400078e007d */
[----:B------:R-:W4:Y:S01]  /*1d630*/  LDL.LU.64 R124, [R1+0x5b8] ;  /* 0x0005b800017c7983 */ /* 0x000f220000300a00 */
[----:B------:R-:W-:-:S03]  /*1d640*/  IMAD.MOV.U32 R108, RZ, RZ, R246 ;  /* 0x000000ffff6c7224 */ /* 0x000fc600078e00f6 */
[----:B------:R1:W-:Y:S04]  /*1d650*/  STL [R1+0x238], R2 ;  /* 0x0002380201007387 */ /* 0x0003e80000100800 */
[----:B------:R1:W-:Y:S02]  /*1d660*/  STL [R1+0x244], R108 ;  /* 0x0002446c01007387 */ /* 0x0003e40000100800 */
[----:B-1----:R-:W-:Y:S02]  /*1d670*/  IMAD.MOV.U32 R2, RZ, RZ, R109 ;  /* 0x000000ffff027224 */ /* 0x002fe400078e006d */
[----:B------:R-:W4:Y:S04]  /*1d680*/  LDL.LU.64 R108, [R1+0x5c0] ;  /* 0x0005c000016c7983 */ /* 0x000f280000300a00 */
[----:B------:R2:W-:Y:S02]  /*1d690*/  STL [R1+0x240], R2 ;  /* 0x0002400201007387 */ /* 0x0005e40000100800 */
[----:B--2---:R-:W-:-:S02]  /*1d6a0*/  IMAD.MOV.U32 R2, RZ, RZ, R33 ;  /* 0x000000ffff027224 */ /* 0x004fc400078e0021 */
[----:B------:R-:W-:Y:S04]  /*1d6b0*/  STL [R1+0x24c], R32 ;  /* 0x00024c2001007387 */ /* 0x000fe80000100800 */
[----:B------:R1:W-:Y:S04]  /*1d6c0*/  STL [R1+0x248], R2 ;  /* 0x0002480201007387 */ /* 0x0003e80000100800 */
[----:B---3--:R2:W-:Y:S01]  /*1d6d0*/  STL [R1+0x254], R104 ;  /* 0x0002546801007387 */ /* 0x0085e20000100800 */
[----:B-1----:R-:W-:-:S03]  /*1d6e0*/  IMAD.MOV.U32 R2, RZ, RZ, R105 ;  /* 0x000000ffff027224 */ /* 0x002fc600078e0069 */
[----:B--2---:R-:W2:Y:S04]  /*1d6f0*/  LDL.LU.64 R104, [R1+0x5d0] ;  /* 0x0005d00001687983 */ /* 0x004ea80000300a00 */
[----:B------:R1:W-:Y:S04]  /*1d700*/  STL [R1+0x250], R2 ;  /* 0x0002500201007387 */ /* 0x0003e80000100800 */
[----:B----4-:R3:W-:Y:S01]  /*1d710*/  STL [R1+0x25c], R106 ;  /* 0x00025c6a01007387 */ /* 0x0107e20000100800 */
[----:B-1----:R-:W-:-:S03]  /*1d720*/  IMAD.MOV.U32 R2, RZ, RZ, R107 ;  /* 0x000000ffff027224 */ /* 0x002fc600078e006b */
[----:B---3--:R-:W3:Y:S04]  /*1d730*/  LDL.LU.64 R106, [R1+0x5d8] ;  /* 0x0005d800016a7983 */ /* 0x008ee80000300a00 */
[----:B------:R1:W-:Y:S04]  /*1d740*/  STL [R1+0x258], R2 ;  /* 0x0002580201007387 */ /* 0x0003e80000100800 */
[----:B------:R4:W-:Y:S01]  /*1d750*/  STL [R1+0x264], R116 ;  /* 0x0002647401007387 */ /* 0x0009e20000100800 */
[----:B-1----:R-:W-:-:S03]  /*1d760*/  IMAD.MOV.U32 R2, RZ, RZ, R117 ;  /* 0x000000ffff027224 */ /* 0x002fc600078e0075 */
[----:B----4-:R-:W4:Y:S04]  /*1d770*/  LDL.LU.64 R116, [R1+0x5e0] ;  /* 0x0005e00001747983 */ /* 0x010f280000300a00 */
[----:B------:R1:W-:Y:S04]  /*1d780*/  STL [R1+0x260], R2 ;  /* 0x0002600201007387 */ /* 0x0003e80000100800 */
[----:B------:R1:W-:Y:S02]  /*1d790*/  STL [R1+0x26c], R52 ;  /* 0x00026c3401007387 */ /* 0x0003e40000100800 */
[----:B-1----:R-:W-:-:S05]  /*1d7a0*/  IMAD.MOV.U32 R2, RZ, RZ, R53 ;  /* 0x000000ffff027224 */ /* 0x002fca00078e0035 */
[----:B------:R1:W-:Y:S01]  /*1d7b0*/  STL [R1+0x268], R2 ;  /* 0x0002680201007387 */ /* 0x0003e20000100800 */
[----:B------:R-:W-:Y:S02]  /*1d7c0*/  IMAD.MOV.U32 R52, RZ, RZ, R54 ;  /* 0x000000ffff347224 */ /* 0x000fe400078e0036 */
[----:B------:R-:W-:Y:S01]  /*1d7d0*/  IMAD.MOV.U32 R53, RZ, RZ, R55 ;  /* 0x000000ffff357224 */ /* 0x000fe200078e0037 */
        /* <DEDUP_REMOVED lines=13> */
[----:B------:R-:W-:Y:S01]  /*1d8b0*/  STL [R1+0x294], R124 ;  /* 0x0002947c01007387 */ /* 0x000fe20000100800 */
[----:B-1----:R-:W-:-:S05]  /*1d8c0*/  IMAD.MOV.U32 R2, RZ, RZ, R127 ;  /* 0x000000ffff027224 */ /* 0x002fca00078e007f */
        /* <DEDUP_REMOVED lines=10> */
[----:B------:R-:W4:Y:S04]  /*1d970*/  LDL.LU.64 R110, [R1+0x620] ;  /* 0x00062000016e7983 */ /* 0x000f280000300a00 */
[----:B------:R1:W-:Y:S04]  /*1d980*/  STL [R1+0x2a0], R2 ;  /* 0x0002a00201007387 */ /* 0x0003e80000100800 */
[----:B--2---:R2:W-:Y:S01]  /*1d990*/  STL [R1+0x2ac], R104 ;  /* 0x0002ac6801007387 */ /* 0x0045e20000100800 */
[----:B-1----:R-:W-:-:S03]  /*1d9a0*/  IMAD.MOV.U32 R2, RZ, RZ, R105 ;  /* 0x000000ffff027224 */ /* 0x002fc600078e0069 */
[----:B--2---:R-:W2:Y:S04]  /*1d9b0*/  LDL.LU.64 R104, [R1+0x628] ;  /* 0x0006280001687983 */ /* 0x004ea80000300a00 */
[----:B------:R1:W-:Y:S04]  /*1d9c0*/  STL [R1+0x2a8], R2 ;  /* 0x0002a80201007387 */ /* 0x0003e80000100800 */
[----:B---3--:R3:W-:Y:S01]  /*1d9d0*/  STL [R1+0x2b4], R106 ;  /* 0x0002b46a01007387 */ /* 0x0087e20000100800 */
[----:B-1----:R-:W-:-:S03]  /*1d9e0*/  IMAD.MOV.U32 R2, RZ, RZ, R107 ;  /* 0x000000ffff027224 */ /* 0x002fc600078e006b */
[----:B---3--:R-:W3:Y:S04]  /*1d9f0*/  LDL.LU.64 R106, [R1+0x630] ;  /* 0x00063000016a7983 */ /* 0x008ee80000300a00 */
[----:B------:R1:W-:Y:S04]  /*1da00*/  STL [R1+0x2b0], R2 ;  /* 0x0002b00201007387 */ /* 0x0003e80000100800 */
[----:B----4-:R4:W-:Y:S01]  /*1da10*/  STL [R1+0x2bc], R116 ;  /* 0x0002bc7401007387 */ /* 0x0109e20000100800 */
[----:B-1----:R-:W-:-:S03]  /*1da20*/  IMAD.MOV.U32 R2, RZ, RZ, R117 ;  /* 0x000000ffff027224 */ /* 0x002fc600078e0075 */
[----:B----4-:R-:W4:Y:S04]  /*1da30*/  LDL.LU.64 R116, [R1+0x638] ;  /* 0x0006380001747983 */ /* 0x010f280000300a00 */
[----:B------:R1:W-:Y:S04]  /*1da40*/  STL [R1+0x2b8], R2 ;  /* 0x0002b80201007387 */ /* 0x0003e80000100800 */
[----:B------:R1:W-:Y:S02]  /*1da50*/  STL [R1+0x2c4], R52 ;  /* 0x0002c43401007387 */ /* 0x0003e40000100800 */
[----:B-1----:R-:W-:-:S02]  /*1da60*/  IMAD.MOV.U32 R2, RZ, RZ, R53 ;  /* 0x000000ffff027224 */ /* 0x002fc400078e0035 */
[----:B------:R-:W-:Y:S04]  /*1da70*/  STL [R1+0x2cc], R54 ;  /* 0x0002cc3601007387 */ /* 0x000fe80000100800 */
[----:B------:R1:W-:Y:S04]  /*1da80*/  STL [R1+0x2c0], R2 ;  /* 0x0002c00201007387 */ /* 0x0003e80000100800 */
[----:B------:R-:W4:Y:S01]  /*1da90*/  LDL.LU.64 R52, [R1+0x640] ;  /* 0x0006400001347983 */ /* 0x000f220000300a00 */
[----:B-1----:R-:W-:-:S03]  /*1daa0*/  IMAD.MOV.U32 R2, RZ, RZ, R55 ;  /* 0x000000ffff027224 */ /* 0x002fc600078e0037 */
[----:B------:R-:W-:Y:S04]  /*1dab0*/  STL [R1+0x2d4], R118 ;  /* 0x0002d47601007387 */ /* 0x000fe80000100800 */
[----:B------:R1:W-:Y:S04]  /*1dac0*/  STL [R1+0x2c8], R2 ;  /* 0x0002c80201007387 */ /* 0x0003e80000100800 */
[----:B------:R-:W4:Y:S01]  /*1dad0*/  LDL.LU.64 R54, [R1+0x648] ;  /* 0x0006480001367983 */ /* 0x000f220000300a00 */
[----:B------:R-:W-:Y:S02]  /*1dae0*/  IMAD.MOV.U32 R114, RZ, RZ, R236 ;  /* 0x000000ffff727224 */ /* 0x000fe400078e00ec */
[----:B-1----:R-:W-:Y:S01]  /*1daf0*/  IMAD.MOV.U32 R2, RZ, RZ, R119 ;  /* 0x000000ffff027224 */ /* 0x002fe200078e0077 */
[----:B------:R-:W-:Y:S01]  /*1db00*/  STL [R1+0x2dc], R112 ;  /* 0x0002dc7001007387 */ /* 0x000fe20000100800 */
[----:B------:R-:W-:-:S03]  /*1db10*/  IMAD.MOV.U32 R115, RZ, RZ, R237 ;  /* 0x000000ffff737224 */ /* 0x000fc600078e00ed */
        /* <DEDUP_REMOVED lines=9> */
[----:B------:R-:W4:Y:S04]  /*1dbb0*/  LDL.LU.64 R114, [R1+0x660] ;  /* 0x0006600001727983 */ /* 0x000f280000300a00 */
[----:B------:R-:W4:Y:S01]  /*1dbc0*/  LDL.LU.64 R124, [R1+0x668] ;  /* 0x00066800017c7983 */ /* 0x000f220000300a00 */
[----:B-1----:R-:W-:-:S05]  /*1dbd0*/  IMAD.MOV.U32 R2, RZ, RZ, R127 ;  /* 0x000000ffff027224 */ /* 0x002fca00078e007f */
[----:B------:R1:W-:Y:S04]  /*1dbe0*/  STL [R1+0x2e8], R2 ;  /* 0x0002e80201007387 */ /* 0x0003e80000100800 */
        /* <DEDUP_REMOVED lines=8> */
[----:B--2---:R2:W-:Y:S04]  /*1dc70*/  STL [R1+0x304], R104 ;  /* 0x0003046801007387 */ /* 0x0045e80000100800 */
[----:B------:R-:W4:Y:S01]  /*1dc80*/  LDL.LU.64 R126, [R1+0x680] ;  /* 0x00068000017e7983 */ /* 0x000f220000300a00 */
[----:B-1----:R-:W-:-:S03]  /*1dc90*/  IMAD.MOV.U32 R2, RZ, RZ, R105 ;  /* 0x000000ffff027224 */ /* 0x002fc600078e0069 */
[----:B---3--:R-:W-:Y:S04]  /*1dca0*/  STL [R1+0x30c], R106 ;  /* 0x00030c6a01007387 */ /* 0x008fe80000100800 */
[----:B------:R1:W-:Y:S04]  /*1dcb0*/  STL [R1+0x300], R2 ;  /* 0x0003000201007387 */ /* 0x0003e80000100800 */
[----:B--2---:R-:W2:Y:S01]  /*1dcc0*/  LDL.LU.64 R104, [R1+0x688] ;  /* 0x0006880001687983 */ /* 0x004ea20000300a00 */
[----:B-1----:R-:W-:-:S03]  /*1dcd0*/  IMAD.MOV.U32 R2, RZ, RZ, R107 ;  /* 0x000000ffff027224 */ /* 0x002fc600078e006b */
[----:B----4-:R-:W-:Y:S04]  /*1dce0*/  STL [R1+0x314], R116 ;  /* 0x0003147401007387 */ /* 0x010fe80000100800 */
[----:B------:R1:W-:Y:S04]  /*1dcf0*/  STL [R1+0x308], R2 ;  /* 0x0003080201007387 */ /* 0x0003e80000100800 */
[----:B------:R-:W3:Y:S01]  /*1dd00*/  LDL.LU.64 R106, [R1+0x690] ;  /* 0x00069000016a7983 */ /* 0x000ee20000300a00 */
[----:B-1----:R-:W-:-:S03]  /*1dd10*/  IMAD.MOV.U32 R2, RZ, RZ, R117 ;  /* 0x000000ffff027224 */ /* 0x002fc600078e0075 */
[----:B------:R-:W4:Y:S04]  /*1dd20*/  LDL.LU.64 R116, [R1+0x698] ;  /* 0x0006980001747983 */ /* 0x000f280000300a00 */
[----:B------:R1:W-:Y:S04]  /*1dd30*/  STL [R1+0x310], R2 ;  /* 0x0003100201007387 */ /* 0x0003e80000100800 */
[----:B------:R1:W-:Y:S02]  /*1dd40*/  STL [R1+0x31c], R52 ;  /* 0x00031c3401007387 */ /* 0x0003e40000100800 */
[----:B-1----:R-:W-:-:S02]  /*1dd50*/  IMAD.MOV.U32 R2, RZ, RZ, R53 ;  /* 0x000000ffff027224 */ /* 0x002fc400078e0035 */
        /* <DEDUP_REMOVED lines=31> */
[----:B--2---:R-:W-:Y:S04]  /*1df50*/  STL [R1+0x364], R104 ;  /* 0x0003646801007387 */ /* 0x004fe80000100800 */
[----:B------:R1:W-:Y:S02]  /*1df60*/  STL [R1+0x358], R2 ;  /* 0x0003580201007387 */ /* 0x0003e40000100800 */
[----:B-1----:R-:W-:Y:S02]  /*1df70*/  IMAD.MOV.U32 R2, RZ, RZ, R105 ;  /* 0x000000ffff027224 */ /* 0x002fe400078e0069 */
[----:B------:R-:W2:Y:S04]  /*1df80*/  LDL.LU.64 R104, [R1+0x6d8] ;  /* 0x0006d80001687983 */ /* 0x000ea80000300a00 */
[----:B------:R1:W-:Y:S04]  /*1df90*/  STL [R1+0x360], R2 ;  /* 0x0003600201007387 */ /* 0x0003e80000100800 */
[----:B---3--:R3:W-:Y:S01]  /*1dfa0*/  STL [R1+0x36c], R106 ;  /* 0x00036c6a01007387 */ /* 0x0087e20000100800 */
[----:B-1----:R-:W-:-:S03]  /*1dfb0*/  IMAD.MOV.U32 R2, RZ, RZ, R107 ;  /* 0x000000ffff027224 */ /* 0x002fc600078e006b */
[----:B----4-:R-:W-:Y:S04]  /*1dfc0*/  STL [R1+0x374], R116 ;  /* 0x0003747401007387 */ /* 0x010fe80000100800 */
[----:B------:R1:W-:Y:S04]  /*1dfd0*/  STL [R1+0x368], R2 ;  /* 0x0003680201007387 */ /* 0x0003e80000100800 */
[----:B---3--:R-:W3:Y:S01]  /*1dfe0*/  LDL.LU.64 R106, [R1+0x6e0] ;  /* 0x0006e000016a7983 */ /* 0x008ee20000300a00 */
[----:B-1----:R-:W-:-:S03]  /*1dff0*/  IMAD.MOV.U32 R2, RZ, RZ, R117 ;  /* 0x000000ffff027224 */ /* 0x002fc600078e0075 */
[----:B------:R-:W-:Y:S04]  /*1e000*/  STL [R1+0x37c], R52 ;  /* 0x00037c3401007387 */ /* 0x000fe80000100800 */
[----:B------:R1:W-:Y:S02]  /*1e010*/  STL [R1+0x370], R2 ;  /* 0x0003700201007387 */ /* 0x0003e40000100800 */
[----:B-1----:R-:W-:Y:S02]  /*1e020*/  IMAD.MOV.U32 R2, RZ, RZ, R53 ;  /* 0x000000ffff027224 */ /* 0x002fe400078e0035 */
[----:B------:R-:W3:Y:S04]  /*1e030*/  LDL.LU.64 R52, [R1+0x6e8] ;  /* 0x0006e80001347983 */ /* 0x000ee80000300a00 */
[----:B------:R1:W-:Y:S04]  /*1e040*/  STL [R1+0x378], R2 ;  /* 0x0003780201007387 */ /* 0x0003e80000100800 */
[----:B------:R1:W-:Y:S02]  /*1e050*/  STL [R1+0x384], R54 ;  /* 0x0003843601007387 */ /* 0x0003e40000100800 */
[----:B-1----:R-:W-:-:S02]  /*1e060*/  IMAD.MOV.U32 R2, RZ, RZ, R55 ;  /* 0x000000ffff027224 */ /* 0x002fc400078e0037 */
[----:B------:R-:W3:Y:S04]  /*1e070*/  LDL.LU.64 R54, [R1+0x6f0] ;  /* 0x0006f00001367983 */ /* 0x000ee80000300a00 */
[----:B------:R1:W-:Y:S04]  /*1e080*/  STL [R1+0x380], R2 ;  /* 0x0003800201007387 */ /* 0x0003e80000100800 */
[----:B------:R-:W-:Y:S04]  /*1e090*/  STL [R1+0x38c], R118 ;  /* 0x00038c7601007387 */ /* 0x000fe80000100800 */
[----:B------:R-:W3:Y:S01]  /*1e0a0*/  LDL.LU.64 R58, [R1+0x6f8] ;  /* 0x0006f800013a7983 */ /* 0x000ee20000300a00 */
[----:B-1----:R-:W-:-:S05]  /*1e0b0*/  IMAD.MOV.U32 R2, RZ, RZ, R119 ;  /* 0x000000ffff027224 */ /* 0x002fca00078e0077 */
[----:B------:R1:W-:Y:S04]  /*1e0c0*/  STL [R1+0x388], R2 ;  /* 0x0003880201007387 */ /* 0x0003e80000100800 */
[----:B------:R-:W-:Y:S04]  /*1e0d0*/  STL [R1+0x394], R112 ;  /* 0x0003947001007387 */ /* 0x000fe80000100800 */
[----:B------:R-:W3:Y:S01]  /*1e0e0*/  LDL.LU.64 R32, [R1+0x700] ;  /* 0x0007000001207983 */ /* 0x000ee20000300a00 */
[----:B-1----:R-:W-:-:S03]  /*1e0f0*/  IMAD.MOV.U32 R2, RZ, RZ, R113 ;  /* 0x000000ffff027224 */ /* 0x002fc600078e0071 */
[----:B------:R-:W3:Y:S04]  /*1e100*/  LDL.LU.64 R34, [R1+0x708] ;  /* 0x0007080001227983 */ /* 0x000ee80000300a00 */
        /* <DEDUP_REMOVED lines=12> */
[----:B------:R-:W4:Y:S01]  /*1e1d0*/  LDL.LU.64 R112, [R1+0x730] ;  /* 0x0007300001707983 */ /* 0x000f220000300a00 */
[----:B-1----:R-:W-:-:S03]  /*1e1e0*/  IMAD.MOV.U32 R2, RZ, RZ, R111 ;  /* 0x000000ffff027224 */ /* 0x002fc600078e006f */
[----:B------:R-:W4:Y:S04]  /*1e1f0*/  LDL.LU.64 R114, [R1+0x738] ;  /* 0x0007380001727983 */ /* 0x000f280000300a00 */
[----:B------:R1:W-:Y:S04]  /*1e200*/  STL [R1+0x3a8], R2 ;  /* 0x0003a80201007387 */ /* 0x0003e80000100800 */
[----:B--2---:R2:W-:Y:S04]  /*1e210*/  STL [R1+0x3b4], R104 ;  /* 0x0003b46801007387 */ /* 0x0045e80000100800 */
[----:B------:R-:W4:Y:S01]  /*1e220*/  LDL.LU.64 R108, [R1+0x740] ;  /* 0x00074000016c7983 */ /* 0x000f220000300a00 */
[----:B-1----:R-:W-:-:S03]  /*1e230*/  IMAD.MOV.U32 R2, RZ, RZ, R105 ;  /* 0x000000ffff027224 */ /* 0x002fc600078e0069 */
[----:B------:R-:W4:Y:S04]  /*1e240*/  LDL.LU.64 R110, [R1+0x748] ;  /* 0x00074800016e7983 */ /* 0x000f280000300a00 */
[----:B------:R1:W-:Y:S04]  /*1e250*/  STL [R1+0x3b0], R2 ;  /* 0x0003b00201007387 */ /* 0x0003e80000100800 */
[----:B---3--:R3:W-:Y:S04]  /*1e260*/  STL [R1+0x3bc], R106 ;  /* 0x0003bc6a01007387 */ /* 0x0087e80000100800 */
[----:B--2---:R-:W2:Y:S01]  /*1e270*/  LDL.LU.64 R104, [R1+0x750] ;  /* 0x0007500001687983 */ /* 0x004ea20000300a00 */
[----:B-1----:R-:W-:-:S03]  /*1e280*/  IMAD.MOV.U32 R2, RZ, RZ, R107 ;  /* 0x000000ffff027224 */ /* 0x002fc600078e006b */
[----:B---3--:R-:W3:Y:S04]  /*1e290*/  LDL.LU.64 R106, [R1+0x758] ;  /* 0x00075800016a7983 */ /* 0x008ee80000300a00 */
[----:B------:R1:W-:Y:S04]  /*1e2a0*/  STL [R1+0x3b8], R2 ;  /* 0x0003b80201007387 */ /* 0x0003e80000100800 */
[----:B------:R1:W-:Y:S02]  /*1e2b0*/  STL [R1+0x3c4], R52 ;  /* 0x0003c43401007387 */ /* 0x0003e40000100800 */
[----:B-1----:R-:W-:-:S02]  /*1e2c0*/  IMAD.MOV.U32 R2, RZ, RZ, R53 ;  /* 0x000000ffff027224 */ /* 0x002fc400078e0035 */
[----:B------:R-:W3:Y:S04]  /*1e2d0*/  LDL.LU.64 R52, [R1+0x760] ;  /* 0x0007600001347983 */ /* 0x000ee80000300a00 */
[----:B------:R1:W-:Y:S04]  /*1e2e0*/  STL [R1+0x3c0], R2 ;  /* 0x0003c00201007387 */ /* 0x0003e80000100800 */
[----:B------:R1:W-:Y:S02]  /*1e2f0*/  STL [R1+0x3cc], R54 ;  /* 0x0003cc3601007387 */ /* 0x0003e40000100800 */
[----:B-1----:R-:W-:-:S02]  /*1e300*/  IMAD.MOV.U32 R2, RZ, RZ, R55 ;  /* 0x000000ffff027224 */ /* 0x002fc400078e0037 */
[----:B------:R-:W3:Y:S04]  /*1e310*/  LDL.LU.64 R54, [R1+0x768] ;  /* 0x0007680001367983 */ /* 0x000ee80000300a00 */
[----:B------:R1:W-:Y:S04]  /*1e320*/  STL [R1+0x3c8], R2 ;  /* 0x0003c80201007387 */ /* 0x0003e80000100800 */
[----:B------:R-:W-:Y:S01]  /*1e330*/  STL [R1+0x3d4], R58 ;  /* 0x0003d43a01007387 */ /* 0x000fe20000100800 */
[----:B-1----:R-:W-:-:S03]  /*1e340*/  IMAD.MOV.U32 R2, RZ, RZ, R59 ;  /* 0x000000ffff027224 */ /* 0x002fc600078e003b */
[----:B------:R-:W-:Y:S04]  /*1e350*/  STL [R1+0x3dc], R32 ;  /* 0x0003dc2001007387 */ /* 0x000fe80000100800 */
[----:B------:R1:W-:Y:S04]  /*1e360*/  STL [R1+0x3d0], R2 ;  /* 0x0003d00201007387 */ /* 0x0003e80000100800 */
[----:B------:R-:W-:Y:S01]  /*1e370*/  STL [R1+0x3e4], R34 ;  /* 0x0003e42201007387 */ /* 0x000fe20000100800 */
[----:B-1----:R-:W-:-:S05]  /*1e380*/  IMAD.MOV.U32 R2, RZ, RZ, R33 ;  /* 0x000000ffff027224 */ /* 0x002fca00078e0021 */
        /* <DEDUP_REMOVED lines=12> */
[----:B------:R1:W-:Y:S02]  /*1e450*/  STL [R1+0x3f8], R2 ;  /* 0x0003f80201007387 */ /* 0x0003e40000100800 */
[----:B-1----:R-:W-:Y:S02]  /*1e460*/  IMAD.MOV.U32 R2, RZ, RZ, R119 ;  /* 0x000000ffff027224 */ /* 0x002fe400078e0077 */
[----:B----4-:R-:W-:Y:S04]  /*1e470*/  STL [R1+0x40c], R112 ;  /* 0x00040c7001007387 */ /* 0x010fe80000100800 */
[----:B------:R1:W-:Y:S04]  /*1e480*/  STL [R1+0x400], R2 ;  /* 0x0004000201007387 */ /* 0x0003e80000100800 */
[----:B------:R-:W-:Y:S01]  /*1e490*/  STL [R1+0x414], R114 ;  /* 0x0004147201007387 */ /* 0x000fe20000100800 */
[----:B-1----:R-:W-:-:S05]  /*1e4a0*/  IMAD.MOV.U32 R2, RZ, RZ, R113 ;  /* 0x000000ffff027224 */ /* 0x002fca00078e0071 */
[----:B------:R1:W-:Y:S02]  /*1e4b0*/  STL [R1+0x408], R2 ;  /* 0x0004080201007387 */ /* 0x0003e40000100800 */
[----:B-1----:R-:W-:Y:S02]  /*1e4c0*/  IMAD.MOV.U32 R2, RZ, RZ, R115 ;  /* 0x000000ffff027224 */ /* 0x002fe400078e0073 */
[----:B------:R-:W-:Y:S04]  /*1e4d0*/  STL [R1+0x41c], R108 ;  /* 0x00041c6c01007387 */ /* 0x000fe80000100800 */
[----:B------:R1:W-:Y:S04]  /*1e4e0*/  STL [R1+0x410], R2 ;  /* 0x0004100201007387 */ /* 0x0003e80000100800 */
[----:B------:R-:W-:Y:S01]  /*1e4f0*/  STL [R1+0x424], R110 ;  /* 0x0004246e01007387 */ /* 0x000fe20000100800 */
[----:B-1----:R-:W-:-:S05]  /*1e500*/  IMAD.MOV.U32 R2, RZ, RZ, R109 ;  /* 0x000000ffff027224 */ /* 0x002fca00078e006d */
[----:B------:R1:W-:Y:S04]  /*1e510*/  STL [R1+0x418], R2 ;  /* 0x0004180201007387 */ /* 0x0003e80000100800 */
[----:B--2---:R-:W-:Y:S01]  /*1e520*/  STL [R1+0x42c], R104 ;  /* 0x00042c6801007387 */ /* 0x004fe20000100800 */
[----:B-1----:R-:W-:-:S05]  /*1e530*/  IMAD.MOV.U32 R2, RZ, RZ, R111 ;  /* 0x000000ffff027224 */ /* 0x002fca00078e006f */
[----:B------:R1:W-:Y:S04]  /*1e540*/  STL [R1+0x420], R2 ;  /* 0x0004200201007387 */ /* 0x0003e80000100800 */
[----:B---3--:R-:W-:Y:S01]  /*1e550*/  STL [R1+0x434], R106 ;  /* 0x0004346a01007387 */ /* 0x008fe20000100800 */
[----:B-1----:R-:W-:-:S05]  /*1e560*/  IMAD.MOV.U32 R2, RZ, RZ, R105 ;  /* 0x000000ffff027224 */ /* 0x002fca00078e0069 */
[----:B------:R1:W-:Y:S04]  /*1e570*/  STL [R1+0x428], R2 ;  /* 0x0004280201007387 */ /* 0x0003e80000100800 */
[----:B------:R-:W2:Y:S01]  /*1e580*/  LDL.LU.64 R114, [R1+0x770] ;  /* 0x0007700001727983 */ /* 0x000ea20000300a00 */
[----:B-1----:R-:W-:-:S05]  /*1e590*/  IMAD.MOV.U32 R2, RZ, RZ, R107 ;  /* 0x000000ffff027224 */ /* 0x002fca00078e006b */
[----:B------:R1:W-:Y:S04]  /*1e5a0*/  STL [R1+0x430], R2 ;  /* 0x0004300201007387 */ /* 0x0003e80000100800 */
[----:B------:R-:W-:Y:S04]  /*1e5b0*/  STL [R1+0x43c], R52 ;  /* 0x00043c3401007387 */ /* 0x000fe80000100800 */
[----:B------:R-:W3:Y:S01]  /*1e5c0*/  LDL.LU.64 R108, [R1+0x778] ;  /* 0x00077800016c7983 */ /* 0x000ee20000300a00 */
[----:B-1----:R-:W-:-:S05]  /*1e5d0*/  IMAD.MOV.U32 R2, RZ, RZ, R53 ;  /* 0x000000ffff027224 */ /* 0x002fca00078e0035 */
[----:B------:R1:W-:Y:S04]  /*1e5e0*/  STL [R1+0x438], R2 ;  /* 0x0004380201007387 */ /* 0x0003e80000100800 */
[----:B------:R4:W-:Y:S04]  /*1e5f0*/  STL [R1+0x444], R54 ;  /* 0x0004443601007387 */ /* 0x0009e80000100800 */
[----:B------:R-:W3:Y:S01]  /*1e600*/  LDL.LU.64 R118, [R1+0x780] ;  /* 0x0007800001767983 */ /* 0x000ee20000300a00 */
[----:B-1----:R-:W-:-:S03]  /*1e610*/  IMAD.MOV.U32 R2, RZ, RZ, R55 ;  /* 0x000000ffff027224 */ /* 0x002fc600078e0037 */
[----:B------:R-:W-:Y:S04]  /*1e620*/  STL [R1+0x44c], R14 ;  /* 0x00044c0e01007387 */ /* 0x000fe80000100800 */
[----:B------:R1:W-:Y:S04]  /*1e630*/  STL [R1+0x440], R2 ;  /* 0x0004400201007387 */ /* 0x0003e80000100800 */
[----:B------:R-:W3:Y:S04]  /*1e640*/  LDL.LU.64 R110, [R1+0x788] ;  /* 0x00078800016e7983 */ /* 0x000ee80000300a00 */
[----:B------:R-:W-:Y:S04]  /*1e650*/  STL [R1+0x448], R15 ;  /* 0x0004480f01007387 */ /* 0x000fe80000100800 */
[----:B------:R-:W-:Y:S04]  /*1e660*/  STL [R1+0x454], R16 ;  /* 0x0004541001007387 */ /* 0x000fe80000100800 */
        /* <DEDUP_REMOVED lines=9> */
[----:B----4-:R-:W4:Y:S04]  /*1e700*/  LDL.LU.64 R54, [R1+0x7a8] ;  /* 0x0007a80001367983 */ /* 0x010f280000300a00 */
[----:B------:R-:W-:Y:S04]  /*1e710*/  STL [R1+0x468], R23 ;  /* 0x0004681701007387 */ /* 0x000fe80000100800 */
[----:B------:R-:W-:Y:S04]  /*1e720*/  STL [R1+0x474], R24 ;  /* 0x0004741801007387 */ /* 0x000fe80000100800 */
[----:B------:R-:W-:Y:S04]  /*1e730*/  STL [R1+0x470], R25 ;  /* 0x0004701901007387 */ /* 0x000fe80000100800 */
[----:B------:R-:W-:Y:S04]  /*1e740*/  STL [R1+0x47c], R26 ;  /* 0x00047c1a01007387 */ /* 0x000fe80000100800 */
[----:B------:R-:W-:Y:S04]  /*1e750*/  STL [R1+0x478], R27 ;  /* 0x0004781b01007387 */ /* 0x000fe80000100800 */
[----:B------:R-:W-:Y:S04]  /*1e760*/  STL [R1+0x484], R28 ;  /* 0x0004841c01007387 */ /* 0x000fe80000100800 */
[----:B------:R-:W-:Y:S04]  /*1e770*/  STL [R1+0x480], R29 ;  /* 0x0004801d01007387 */ /* 0x000fe80000100800 */
[----:B------:R-:W-:Y:S04]  /*1e780*/  STL [R1+0x48c], R30 ;  /* 0x00048c1e01007387 */ /* 0x000fe80000100800 */
[----:B------:R-:W4:Y:S04]  /*1e790*/  LDL.LU.64 R112, [R1+0x7b0] ;  /* 0x0007b00001707983 */ /* 0x000f280000300a00 */
[----:B------:R-:W-:Y:S04]  /*1e7a0*/  STL [R1+0x488], R31 ;  /* 0x0004881f01007387 */ /* 0x000fe80000100800 */
[----:B--2---:R2:W-:Y:S01]  /*1e7b0*/  STL [R1+0x494], R114 ;  /* 0x0004947201007387 */ /* 0x0045e20000100800 */
[----:B-1----:R-:W-:-:S03]  /*1e7c0*/  IMAD.MOV.U32 R2, RZ, RZ, R115 ;  /* 0x000000ffff027224 */ /* 0x002fc600078e0073 */
[----:B--2---:R-:W2:Y:S04]  /*1e7d0*/  LDL.LU.64 R114, [R1+0x7b8] ;  /* 0x0007b80001727983 */ /* 0x004ea80000300a00 */
[----:B------:R1:W-:Y:S04]  /*1e7e0*/  STL [R1+0x490], R2 ;  /* 0x0004900201007387 */ /* 0x0003e80000100800 */
[----:B---3--:R3:W-:Y:S01]  /*1e7f0*/  STL [R1+0x49c], R108 ;  /* 0x00049c6c01007387 */ /* 0x0087e20000100800 */
[----:B-1----:R-:W-:-:S03]  /*1e800*/  IMAD.MOV.U32 R2, RZ, RZ, R109 ;  /* 0x000000ffff027224 */ /* 0x002fc600078e006d */
[----:B------:R-:W-:Y:S04]  /*1e810*/  STL [R1+0x4a4], R118 ;  /* 0x0004a47601007387 */ /* 0x000fe80000100800 */
[----:B------:R1:W-:Y:S04]  /*1e820*/  STL [R1+0x498], R2 ;  /* 0x0004980201007387 */ /* 0x0003e80000100800 */
[----:B---3--:R-:W3:Y:S01]  /*1e830*/  LDL.LU.64 R108, [R1+0x7c0] ;  /* 0x0007c000016c7983 */ /* 0x008ee20000300a00 */
[----:B-1----:R-:W-:-:S03]  /*1e840*/  IMAD.MOV.U32 R2, RZ, RZ, R119 ;  /* 0x000000ffff027224 */ /* 0x002fc600078e0077 */
[----:B------:R-:W-:Y:S04]  /*1e850*/  STL [R1+0x4ac], R110 ;  /* 0x0004ac6e01007387 */ /* 0x000fe80000100800 */
[----:B------:R1:W-:Y:S04]  /*1e860*/  STL [R1+0x4a0], R2 ;  /* 0x0004a00201007387 */ /* 0x0003e80000100800 */
[----:B------:R-:W3:Y:S01]  /*1e870*/  LDL.LU.64 R32, [R1+0x7c8] ;  /* 0x0007c80001207983 */ /* 0x000ee20000300a00 */
[----:B-1----:R-:W-:-:S05]  /*1e880*/  IMAD.MOV.U32 R2, RZ, RZ, R111 ;  /* 0x000000ffff027224 */ /* 0x002fca00078e006f */
[----:B------:R1:W-:Y:S04]  /*1e890*/  STL [R1+0x4a8], R2 ;  /* 0x0004a80201007387 */ /* 0x0003e80000100800 */
        /* <DEDUP_REMOVED lines=12> */
[----:B----4-:R4:W-:Y:S04]  /*1e960*/  STL [R1+0x4cc], R54 ;  /* 0x0004cc3601007387 */ /* 0x0109e80000100800 */
[----:B------:R-:W3:Y:S01]  /*1e970*/  LDL.64 R52, [R1+0x808] ;  /* 0x0008080001347983 */ /* 0x000ee20000100a00 */
[----:B-1----:R-:W-:-:S05]  /*1e980*/  IMAD.MOV.U32 R2, RZ, RZ, R55 ;  /* 0x000000ffff027224 */ /* 0x002fca00078e0037 */
[----:B------:R1:W-:Y:S04]  /*1e990*/  STL [R1+0x4c8], R2 ;  /* 0x0004c80201007387 */ /* 0x0003e80000100800 */
[----:B------:R-:W-:Y:S04]  /*1e9a0*/  STL [R1+0x4d4], R48 ;  /* 0x0004d43001007387 */ /* 0x000fe80000100800 */
[----:B------:R-:W-:Y:S04]  /*1e9b0*/  STL [R1+0x4d0], R49 ;  /* 0x0004d03101007387 */ /* 0x000fe80000100800 */
[----:B----4-:R-:W4:Y:S04]  /*1e9c0*/  LDL.64 R54, [R1+0x810] ;  /* 0x0008100001367983 */ /* 0x010f280000100a00 */
[----:B------:R-:W-:Y:S04]  /*1e9d0*/  STL [R1+0x4dc], R50 ;  /* 0x0004dc3201007387 */ /* 0x000fe80000100800 */
[----:B------:R-:W-:Y:S04]  /*1e9e0*/  STL [R1+0x4d8], R51 ;  /* 0x0004d83301007387 */ /* 0x000fe80000100800 */
[----:B------:R-:W4:Y:S04]  /*1e9f0*/  LDL.64 R34, [R1+0x818] ;  /* 0x0008180001227983 */ /* 0x000f280000100a00 */
[----:B------:R-:W-:Y:S04]  /*1ea00*/  STL [R1+0x4e4], R112 ;  /* 0x0004e47001007387 */ /* 0x000fe80000100800 */
[----:B------:R-:W4:Y:S01]  /*1ea10*/  LDL.64 R124, [R1+0x820] ;  /* 0x00082000017c7983 */ /* 0x000f220000100a00 */
[----:B-1----:R-:W-:-:S03]  /*1ea20*/  IMAD.MOV.U32 R2, RZ, RZ, R113 ;  /* 0x000000ffff027224 */ /* 0x002fc600078e0071 */
[----:B------:R-:W4:Y:S04]  /*1ea30*/  LDL.LU.64 R126, [R1+0x828] ;  /* 0x00082800017e7983 */ /* 0x000f280000300a00 */
[----:B------:R1:W-:Y:S04]  /*1ea40*/  STL [R1+0x4e0], R2 ;  /* 0x0004e00201007387 */ /* 0x0003e80000100800 */
[----:B--2---:R-:W-:Y:S04]  /*1ea50*/  STL [R1+0x4ec], R114 ;  /* 0x0004ec7201007387 */ /* 0x004fe80000100800 */
[----:B------:R-:W2:Y:S01]  /*1ea60*/  LDL.LU.64 R116, [R1+0x830] ;  /* 0x0008300001747983 */ /* 0x000ea20000300a00 */
[----:B-1----:R-:W-:-:S03]  /*1ea70*/  IMAD.MOV.U32 R2, RZ, RZ, R115 ;  /* 0x000000ffff027224 */ /* 0x002fc600078e0073 */
[----:B------:R-:W2:Y:S04]  /*1ea80*/  LDL.LU.64 R118, [R1+0x838] ;  /* 0x0008380001767983 */ /* 0x000ea80000300a00 */
[----:B------:R1:W-:Y:S04]  /*1ea90*/  STL [R1+0x4e8], R2 ;  /* 0x0004e80201007387 */ /* 0x0003e80000100800 */
[----:B---3--:R3:W-:Y:S04]  /*1eaa0*/  STL [R1+0x4f4], R108 ;  /* 0x0004f46c01007387 */ /* 0x0087e80000100800 */
[----:B------:R-:W2:Y:S01]  /*1eab0*/  LDL.LU.64 R112, [R1+0x840] ;  /* 0x0008400001707983 */ /* 0x000ea20000300a00 */
[----:B-1----:R-:W-:-:S03]  /*1eac0*/  IMAD.MOV.U32 R2, RZ, RZ, R109 ;  /* 0x000000ffff027224 */ /* 0x002fc600078e006d */
[----:B------:R-:W2:Y:S04]  /*1ead0*/  LDL.LU.64 R114, [R1+0x848] ;  /* 0x0008480001727983 */ /* 0x000ea80000300a00 */
[----:B------:R1:W-:Y:S04]  /*1eae0*/  STL [R1+0x4f0], R2 ;  /* 0x0004f00201007387 */ /* 0x0003e80000100800 */
[----:B------:R-:W-:Y:S04]  /*1eaf0*/  STL [R1+0x4fc], R32 ;  /* 0x0004fc2001007387 */ /* 0x000fe80000100800 */
        /* <DEDUP_REMOVED lines=19> */
[----:B----4-:R4:W-:Y:S01]  /*1ec30*/  STL [R1+0x524], R54 ;  /* 0x0005243601007387 */ /* 0x0109e20000100800 */
[----:B-1----:R-:W-:-:S03]  /*1ec40*/  IMAD.MOV.U32 R2, RZ, RZ, R55 ;  /* 0x000000ffff027224 */ /* 0x002fc600078e0037 */
[----:B----4-:R-:W4:Y:S04]  /*1ec50*/  LDL.LU.64 R54, [R1+0x878] ;  /* 0x0008780001367983 */ /* 0x010f280000300a00 */
[----:B------:R1:W-:Y:S04]  /*1ec60*/  STL [R1+0x520], R2 ;  /* 0x0005200201007387 */ /* 0x0003e80000100800 */
[----:B------:R-:W-:Y:S01]  /*1ec70*/  STL [R1+0x52c], R34 ;  /* 0x00052c2201007387 */ /* 0x000fe20000100800 */
[----:B-1----:R-:W-:-:S03]  /*1ec80*/  IMAD.MOV.U32 R2, RZ, RZ, R35 ;  /* 0x000000ffff027224 */ /* 0x002fc600078e0023 */
[----:B------:R-:W-:Y:S04]  /*1ec90*/  STL [R1+0x534], R124 ;  /* 0x0005347c01007387 */ /* 0x000fe80000100800 */
[----:B------:R1:W-:Y:S04]  /*1eca0*/  STL [R1+0x528], R2 ;  /* 0x0005280201007387 */ /* 0x0003e80000100800 */
[----:B------:R-:W-:Y:S01]  /*1ecb0*/  STL [R1+0x53c], R126 ;  /* 0x00053c7e01007387 */ /* 0x000fe20000100800 */
[----:B-1----:R-:W-:-:S05]  /*1ecc0*/  IMAD.MOV.U32 R2, RZ, RZ, R125 ;  /* 0x000000ffff027224 */ /* 0x002fca00078e007d */
[----:B------:R1:W-:Y:S02]  /*1ecd0*/  STL [R1+0x530], R2 ;  /* 0x0005300201007387 */ /* 0x0003e40000100800 */
[----:B-1----:R-:W-:Y:S02]  /*1ece0*/  IMAD.MOV.U32 R2, RZ, RZ, R127 ;  /* 0x000000ffff027224 */ /* 0x002fe400078e007f */
[----:B--2---:R-:W-:Y:S04]  /*1ecf0*/  STL [R1+0x544], R116 ;  /* 0x0005447401007387 */ /* 0x004fe80000100800 */
        /* <DEDUP_REMOVED lines=10> */
[----:B---3--:R-:W-:Y:S01]  /*1eda0*/  STL [R1+0x564], R108 ;  /* 0x0005646c01007387 */ /* 0x008fe20000100800 */
[----:B-1----:R-:W-:-:S05]  /*1edb0*/  IMAD.MOV.U32 R2, RZ, RZ, R115 ;  /* 0x000000ffff027224 */ /* 0x002fca00078e0073 */
[----:B------:R1:W-:Y:S04]  /*1edc0*/  STL [R1+0x558], R2 ;  /* 0x0005580201007387 */ /* 0x0003e80000100800 */
[----:B------:R-:W2:Y:S04]  /*1edd0*/  LDL.LU.64 R114, [R1+0x880] ;  /* 0x0008800001727983 */ /* 0x000ea80000300a00 */
[----:B------:R-:W3:Y:S01]  /*1ede0*/  LDL.LU.64 R124, [R1+0x888] ;  /* 0x00088800017c7983 */ /* 0x000ee20000300a00 */
[----:B-1----:R-:W-:-:S05]  /*1edf0*/  IMAD.MOV.U32 R2, RZ, RZ, R109 ;  /* 0x000000ffff027224 */ /* 0x002fca00078e006d */
[----:B------:R1:W-:Y:S04]  /*1ee00*/  STL [R1+0x560], R2 ;  /* 0x0005600201007387 */ /* 0x0003e80000100800 */
[----:B------:R1:W-:Y:S04]  /*1ee10*/  STL [R1+0x56c], R110 ;  /* 0x00056c6e01007387 */ /* 0x0003e80000100800 */
[----:B------:R-:W3:Y:S01]  /*1ee20*/  LDL.LU.64 R108, [R1+0x890] ;  /* 0x00089000016c7983 */ /* 0x000ee20000300a00 */
        /* <DEDUP_REMOVED lines=11> */
[----:B------:R-:W3:Y:S01]  /*1eee0*/  LDL.LU.64 R106, [R1+0x8a8] ;  /* 0x0008a800016a7983 */ /* 0x000ee20000300a00 */
[----:B-1----:R-:W-:-:S03]  /*1eef0*/  IMAD.MOV.U32 R2, RZ, RZ, R53 ;  /* 0x000000ffff027224 */ /* 0x002fc600078e0035 */
[----:B----4-:R-:W-:Y:S04]  /*1ef00*/  STL [R1+0x58c], R54 ;  /* 0x00058c3601007387 */ /* 0x010fe80000100800 */
[----:B------:R1:W-:Y:S04]  /*1ef10*/  STL [R1+0x580], R2 ;  /* 0x0005800201007387 */ /* 0x0003e80000100800 */
[----:B------:R-:W4:Y:S04]  /*1ef20*/  LDL.LU.64 R52, [R1+0x8b0] ;  /* 0x0008b00001347983 */ /* 0x000f280000300a00 */
[----:B------:R-:W4:Y:S01]  /*1ef30*/  LDL.LU.64 R104, [R1+0x8b8] ;  /* 0x0008b80001687983 */ /* 0x000f220000300a00 */
[----:B-1----:R-:W-:-:S05]  /*1ef40*/  IMAD.MOV.U32 R2, RZ, RZ, R55 ;  /* 0x000000ffff027224 */ /* 0x002fca00078e0037 */
[----:B------:R2:W-:Y:S04]  /*1ef50*/  STL [R1+0x588], R2 ;  /* 0x0005880201007387 */ /* 0x0005e80000100800 */
[----:B------:R-:W-:Y:S04]  /*1ef60*/  STL [R1+0x594], R96 ;  /* 0x0005946001007387 */ /* 0x000fe80000100800 */
[----:B------:R-:W-:Y:S04]  /*1ef70*/  STL [R1+0x590], R97 ;  /* 0x0005906101007387 */ /* 0x000fe80000100800 */
[----:B------:R-:W4:Y:S04]  /*1ef80*/  LDL.LU.64 R116, [R1+0x8c0] ;  /* 0x0008c00001747983 */ /* 0x000f280000300a00 */
        /* <DEDUP_REMOVED lines=8> */
[----:B------:R-:W4:Y:S01]  /*1f010*/  LDL.LU.64 R112, [R1+0x8d8] ;  /* 0x0008d80001707983 */ /* 0x000f220000300a00 */
[----:B--2---:R-:W-:-:S03]  /*1f020*/  IMAD.MOV.U32 R2, RZ, RZ, R115 ;  /* 0x000000ffff027224 */ /* 0x004fc600078e0073 */
[----:B------:R1:W-:Y:S04]  /*1f030*/  STL [R1+0x5b4], R114 ;  /* 0x0005b47201007387 */ /* 0x0003e80000100800 */
[----:B---3--:R-:W-:Y:S04]  /*1f040*/  STL [R1+0x5bc], R124 ;  /* 0x0005bc7c01007387 */ /* 0x008fe80000100800 */
[----:B------:R2:W-:Y:S04]  /*1f050*/  STL [R1+0x5b0], R2 ;  /* 0x0005b00201007387 */ /* 0x0005e80000100800 */
[----:B-1----:R-:W3:Y:S01]  /*1f060*/  LDL.LU.64 R114, [R1+0x8e0] ;  /* 0x0008e00001727983 */ /* 0x002ee20000300a00 */
[----:B--2---:R-:W-:-:S03]  /*1f070*/  IMAD.MOV.U32 R2, RZ, RZ, R125 ;  /* 0x000000ffff027224 */ /* 0x004fc600078e007d */
[----:B------:R-:W-:Y:S04]  /*1f080*/  STL [R1+0x5c4], R108 ;  /* 0x0005c46c01007387 */ /* 0x000fe80000100800 */
[----:B------:R1:W-:Y:S02]  /*1f090*/  STL [R1+0x5b8], R2 ;  /* 0x0005b80201007387 */ /* 0x0003e40000100800 */
[----:B-1----:R-:W-:Y:S02]  /*1f0a0*/  IMAD.MOV.U32 R2, RZ, RZ, R109 ;  /* 0x000000ffff027224 */ /* 0x002fe400078e006d */
[----:B------:R-:W2:Y:S04]  /*1f0b0*/  LDL.LU.64 R108, [R1+0x8e8] ;  /* 0x0008e800016c7983 */ /* 0x000ea80000300a00 */
[----:B------:R1:W-:Y:S04]  /*1f0c0*/  STL [R1+0x5c0], R2 ;  /* 0x0005c00201007387 */ /* 0x0003e80000100800 */
[----:B------:R1:W-:Y:S02]  /*1f0d0*/  STL [R1+0x5cc], R110 ;  /* 0x0005cc6e01007387 */ /* 0x0003e40000100800 */
[----:B-1----:R-:W-:-:S02]  /*1f0e0*/  IMAD.MOV.U32 R2, RZ, RZ, R111 ;  /* 0x000000ffff027224 */ /* 0x002fc400078e006f */
[----:B------:R-:W-:Y:S04]  /*1f0f0*/  STL [R1+0x5d4], R126 ;  /* 0x0005d47e01007387 */ /* 0x000fe80000100800 */
[----:B------:R1:W-:Y:S04]  /*1f100*/  STL [R1+0x5c8], R2 ;  /* 0x0005c80201007387 */ /* 0x0003e80000100800 */
[----:B------:R-:W2:Y:S01]  /*1f110*/  LDL.LU.64 R110, [R1+0x8f0] ;  /* 0x0008f000016e7983 */ /* 0x000ea20000300a00 */
[----:B-1----:R-:W-:-:S03]  /*1f120*/  IMAD.MOV.U32 R2, RZ, RZ, R127 ;  /* 0x000000ffff027224 */ /* 0x002fc600078e007f */
[----:B------:R-:W-:Y:S04]  /*1f130*/  STL [R1+0x5dc], R106 ;  /* 0x0005dc6a01007387 */ /* 0x000fe80000100800 */
[----:B------:R1:W-:Y:S02]  /*1f140*/  STL [R1+0x5d0], R2 ;  /* 0x0005d00201007387 */ /* 0x0003e40000100800 */
[----:B-1----:R-:W-:Y:S02]  /*1f150*/  IMAD.MOV.U32 R2, RZ, RZ, R107 ;  /* 0x000000ffff027224 */ /* 0x002fe400078e006b */
[----:B------:R-:W2:Y:S04]  /*1f160*/  LDL.LU.64 R106, [R1+0x8f8] ;  /* 0x0008f800016a7983 */ /* 0x000ea80000300a00 */
[----:B------:R1:W-:Y:S04]  /*1f170*/  STL [R1+0x5d8], R2 ;  /* 0x0005d80201007387 */ /* 0x0003e80000100800 */
[----:B----4-:R4:W-:Y:S01]  /*1f180*/  STL [R1+0x5e4], R52 ;  /* 0x0005e43401007387 */ /* 0x0109e20000100800 */
[----:B-1----:R-:W-:-:S03]  /*1f190*/  IMAD.MOV.U32 R2, RZ, RZ, R53 ;  /* 0x000000ffff027224 */ /* 0x002fc600078e0035 */
[----:B------:R-:W-:Y:S04]  /*1f1a0*/  STL [R1+0x5ec], R104 ;  /* 0x0005ec6801007387 */ /* 0x000fe80000100800 */
[----:B------:R1:W-:Y:S04]  /*1f1b0*/  STL [R1+0x5e0], R2 ;  /* 0x0005e00201007387 */ /* 0x0003e80000100800 */
[----:B----4-:R-:W4:Y:S01]  /*1f1c0*/  LDL.LU.64 R52, [R1+0x900] ;  /* 0x0009000001347983 */ /* 0x010f220000300a00 */
        /* <DEDUP_REMOVED lines=19> */
[----:B---3--:R-:W-:Y:S04]  /*1f300*/  STL [R1+0x614], R114 ;  /* 0x0006147201007387 */ /* 0x008fe80000100800 */
[----:B------:R-:W3:Y:S01]  /*1f310*/  LDL.LU.64 R124, [R1+0x930] ;  /* 0x00093000017c7983 */ /* 0x000ee20000300a00 */
[----:B-1----:R-:W-:-:S03]  /*1f320*/  IMAD.MOV.U32 R2, RZ, RZ, R115 ;  /* 0x000000ffff027224 */ /* 0x002fc600078e0073 */
[----:B------:R-:W3:Y:S04]  /*1f330*/  LDL.LU.64 R126, [R1+0x938] ;  /* 0x00093800017e7983 */ /* 0x000ee80000300a00 */
[----:B------:R1:W-:Y:S04]  /*1f340*/  STL [R1+0x610], R2 ;  /* 0x0006100201007387 */ /* 0x0003e80000100800 */
[----:B--2---:R-:W-:Y:S04]  /*1f350*/  STL [R1+0x61c], R108 ;  /* 0x00061c6c01007387 */ /* 0x004fe80000100800 */
[----:B------:R-:W2:Y:S01]  /*1f360*/  LDL.LU.64 R116, [R1+0x940] ;  /* 0x0009400001747983 */ /* 0x000ea20000300a00 */
[----:B-1----:R-:W-:-:S03]  /*1f370*/  IMAD.MOV.U32 R2, RZ, RZ, R109 ;  /* 0x000000ffff027224 */ /* 0x002fc600078e006d */
[----:B------:R-:W2:Y:S04]  /*1f380*/  LDL.LU.64 R118, [R1+0x948] ;  /* 0x0009480001767983 */ /* 0x000ea80000300a00 */
[----:B------:R1:W-:Y:S04]  /*1f390*/  STL [R1+0x618], R2 ;  /* 0x0006180201007387 */ /* 0x0003e80000100800 */
[----:B------:R-:W-:Y:S04]  /*1f3a0*/  STL [R1+0x624], R110 ;  /* 0x0006246e01007387 */ /* 0x000fe80000100800 */
[----:B------:R-:W2:Y:S01]  /*1f3b0*/  LDL.LU.64 R112, [R1+0x950] ;  /* 0x0009500001707983 */ /* 0x000ea20000300a00 */
[----:B-1----:R-:W-:-:S03]  /*1f3c0*/  IMAD.MOV.U32 R2, RZ, RZ, R111 ;  /* 0x000000ffff027224 */ /* 0x002fc600078e006f */
[----:B------:R-:W2:Y:S04]  /*1f3d0*/  LDL.LU.64 R114, [R1+0x958] ;  /* 0x0009580001727983 */ /* 0x000ea80000300a00 */
[----:B------:R1:W-:Y:S04]  /*1f3e0*/  STL [R1+0x620], R2 ;  /* 0x0006200201007387 */ /* 0x0003e80000100800 */
[----:B------:R4:W-:Y:S04]  /*1f3f0*/  STL [R1+0x62c], R106 ;  /* 0x00062c6a01007387 */ /* 0x0009e80000100800 */
[----:B------:R-:W2:Y:S01]  /*1f400*/  LDL.LU.64 R108, [R1+0x960] ;  /* 0x00096000016c7983 */ /* 0x000ea20000300a00 */
[----:B-1----:R-:W-:-:S03]  /*1f410*/  IMAD.MOV.U32 R2, RZ, RZ, R107 ;  /* 0x000000ffff027224 */ /* 0x002fc600078e006b */
[----:B------:R-:W2:Y:S04]  /*1f420*/  LDL.LU.64 R110, [R1+0x968] ;  /* 0x00096800016e7983 */ /* 0x000ea80000300a00 */
[----:B------:R1:W-:Y:S04]  /*1f430*/  STL [R1+0x628], R2 ;  /* 0x0006280201007387 */ /* 0x0003e80000100800 */
[----:B----4-:R4:W-:Y:S04]  /*1f440*/  STL [R1+0x634], R52 ;  /* 0x0006343401007387 */ /* 0x0109e80000100800 */
[----:B------:R-:W2:Y:S01]  /*1f450*/  LDL.LU.64 R106, [R1+0x970] ;  /* 0x00097000016a7983 */ /* 0x000ea20000300a00 */
        /* <DEDUP_REMOVED lines=14> */
[----:B------:R-:W-:Y:S01]  /*1f540*/  STL [R1+0x654], R32 ;  /* 0x0006542001007387 */ /* 0x000fe20000100800 */
[----:B-1----:R-:W-:-:S03]  /*1f550*/  IMAD.MOV.U32 R2, RZ, RZ, R33 ;  /* 0x000000ffff027224 */ /* 0x002fc600078e0021 */
[----:B------:R-:W-:Y:S04]  /*1f560*/  STL [R1+0x65c], R34 ;  /* 0x00065c2201007387 */ /* 0x000fe80000100800 */
[----:B------:R1:W-:Y:S02]  /*1f570*/  STL [R1+0x650], R2 ;  /* 0x0006500201007387 */ /* 0x0003e40000100800 */
[----:B-1----:R-:W-:Y:S02]  /*1f580*/  IMAD.MOV.U32 R2, RZ, RZ, R35 ;  /* 0x000000ffff027224 */ /* 0x002fe400078e0023 */
[----:B---3--:R-:W-:Y:S04]  /*1f590*/  STL [R1+0x664], R124 ;  /* 0x0006647c01007387 */ /* 0x008fe80000100800 */
[----:B------:R1:W-:Y:S04]  /*1f5a0*/  STL [R1+0x658], R2 ;  /* 0x0006580201007387 */ /* 0x0003e80000100800 */
[----:B------:R-:W-:Y:S01]  /*1f5b0*/  STL [R1+0x66c], R126 ;  /* 0x00066c7e01007387 */ /* 0x000fe20000100800 */
[----:B-1----:R-:W-:-:S05]  /*1f5c0*/  IMAD.MOV.U32 R2, RZ, RZ, R125 ;  /* 0x000000ffff027224 */ /* 0x002fca00078e007d */
[----:B------:R1:W-:Y:S04]  /*1f5d0*/  STL [R1+0x660], R2 ;  /* 0x0006600201007387 */ /* 0x0003e80000100800 */
[----:B--2---:R-:W-:Y:S01]  /*1f5e0*/  STL [R1+0x674], R116 ;  /* 0x0006747401007387 */ /* 0x004fe20000100800 */
        /* <DEDUP_REMOVED lines=20> */
[----:B------:R-:W2:Y:S01]  /*1f730*/  LDL.LU.64 R126, [R1+0x990] ;  /* 0x00099000017e7983 */ /* 0x000ea20000300a00 */
[----:B-1----:R-:W-:-:S03]  /*1f740*/  IMAD.MOV.U32 R2, RZ, RZ, R107 ;  /* 0x000000ffff027224 */ /* 0x002fc600078e006b */
[----:B----4-:R-:W-:Y:S04]  /*1f750*/  STL [R1+0x6ac], R52 ;  /* 0x0006ac3401007387 */ /* 0x010fe80000100800 */
[----:B------:R1:W-:Y:S04]  /*1f760*/  STL [R1+0x6a0], R2 ;  /* 0x0006a00201007387 */ /* 0x0003e80000100800 */
[----:B------:R-:W3:Y:S01]  /*1f770*/  LDL.LU.64 R106, [R1+0x998] ;  /* 0x00099800016a7983 */ /* 0x000ee20000300a00 */
        /* <DEDUP_REMOVED lines=30> */
[----:B--2---:R-:W-:Y:S04]  /*1f960*/  STL [R1+0x6fc], R126 ;  /* 0x0006fc7e01007387 */ /* 0x004fe80000100800 */
[----:B------:R-:W2:Y:S01]  /*1f970*/  LDL.LU.64 R104, [R1+0x9e0] ;  /* 0x0009e00001687983 */ /* 0x000ea20000300a00 */
[----:B-1----:R-:W-:-:S03]  /*1f980*/  IMAD.MOV.U32 R2, RZ, RZ, R127 ;  /* 0x000000ffff027224 */ /* 0x002fc600078e007f */
[----:B---3--:R-:W-:Y:S04]  /*1f990*/  STL [R1+0x704], R106 ;  /* 0x0007046a01007387 */ /* 0x008fe80000100800 */
[----:B------:R1:W-:Y:S02]  /*1f9a0*/  STL [R1+0x6f8], R2 ;  /* 0x0006f80201007387 */ /* 0x0003e40000100800 */
[----:B-1----:R-:W-:Y:S02]  /*1f9b0*/  IMAD.MOV.U32 R2, RZ, RZ, R107 ;  /* 0x000000ffff027224 */ /* 0x002fe400078e006b */
[----:B------:R-:W3:Y:S04]  /*1f9c0*/  LDL.LU.64 R106, [R1+0x9e8] ;  /* 0x0009e800016a7983 */ /* 0x000ee80000300a00 */
        /* <DEDUP_REMOVED lines=8> */
[----:B------:R1:W-:Y:S02]  /*1fa50*/  STL [R1+0x710], R2 ;  /* 0x0007100201007387 */ /* 0x0003e40000100800 */
[----:B-1----:R-:W-:Y:S02]  /*1fa60*/  IMAD.MOV.U32 R2, RZ, RZ, R55 ;  /* 0x000000ffff027224 */ /* 0x002fe400078e0037 */
[----:B------:R-:W4:Y:S04]  /*1fa70*/  LDL.LU.64 R54, [R1+0x9f8] ;  /* 0x0009f80001367983 */ /* 0x000f280000300a00 */
[----:B------:R1:W-:Y:S04]  /*1fa80*/  STL [R1+0x718], R2 ;  /* 0x0007180201007387 */ /* 0x0003e80000100800 */
[----:B------:R-:W-:Y:S04]  /*1fa90*/  STL [R1+0x724], R118 ;  /* 0x0007247601007387 */ /* 0x000fe80000100800 */
[----:B------:R-:W4:Y:S01]  /*1faa0*/  LDL.LU.64 R56, [R1+0xa00] ;  /* 0x000a000001387983 */ /* 0x000f220000300a00 */
[----:B-1----:R-:W-:-:S05]  /*1fab0*/  IMAD.MOV.U32 R2, RZ, RZ, R119 ;  /* 0x000000ffff027224 */ /* 0x002fca00078e0077 */
[----:B------:R1:W-:Y:S04]  /*1fac0*/  STL [R1+0x720], R2 ;  /* 0x0007200201007387 */ /* 0x0003e80000100800 */
[----:B------:R-:W-:Y:S04]  /*1fad0*/  STL [R1+0x72c], R112 ;  /* 0x00072c7001007387 */ /* 0x000fe80000100800 */
[----:B------:R-:W4:Y:S01]  /*1fae0*/  LDL.LU.64 R58, [R1+0xa08] ;  /* 0x000a0800013a7983 */ /* 0x000f220000300a00 */
[----:B-1----:R-:W-:-:S05]  /*1faf0*/  IMAD.MOV.U32 R2, RZ, RZ, R113 ;  /* 0x000000ffff027224 */ /* 0x002fca00078e0071 */
[----:B------:R1:W-:Y:S04]  /*1fb00*/  STL [R1+0x728], R2 ;  /* 0x0007280201007387 */ /* 0x0003e80000100800 */
[----:B------:R-:W-:Y:S04]  /*1fb10*/  STL [R1+0x734], R114 ;  /* 0x0007347201007387 */ /* 0x000fe80000100800 */
[----:B------:R-:W4:Y:S01]  /*1fb20*/  LDL.LU.64 R32, [R1+0xa10] ;  /* 0x000a100001207983 */ /* 0x000f220000300a00 */
[----:B-1----:R-:W-:-:S03]  /*1fb30*/  IMAD.MOV.U32 R2, RZ, RZ, R115 ;  /* 0x000000ffff027224 */ /* 0x002fc600078e0073 */
[----:B------:R-:W4:Y:S04]  /*1fb40*/  LDL.LU.64 R34, [R1+0xa18] ;  /* 0x000a180001227983 */ /* 0x000f280000300a00 */
        /* <DEDUP_REMOVED lines=16> */
[----:B---3--:R-:W-:Y:S04]  /*1fc50*/  STL [R1+0x754], R106 ;  /* 0x0007546a01007387 */ /* 0x008fe80000100800 */
[----:B------:R-:W3:Y:S01]  /*1fc60*/  LDL.LU.64 R108, [R1+0xa50] ;  /* 0x000a5000016c7983 */ /* 0x000ee20000300a00 */
[----:B-1----:R-:W-:-:S03]  /*1fc70*/  IMAD.MOV.U32 R2, RZ, RZ, R107 ;  /* 0x000000ffff027224 */ /* 0x002fc600078e006b */
[----:B------:R-:W3:Y:S04]  /*1fc80*/  LDL.LU.64 R110, [R1+0xa58] ;  /* 0x000a5800016e7983 */ /* 0x000ee80000300a00 */
[----:B------:R1:W-:Y:S04]  /*1fc90*/  STL [R1+0x750], R2 ;  /* 0x0007500201007387 */ /* 0x0003e80000100800 */
[----:B----4-:R-:W-:Y:S04]  /*1fca0*/  STL [R1+0x75c], R52 ;  /* 0x00075c3401007387 */ /* 0x010fe80000100800 */
[----:B------:R-:W4:Y:S01]  /*1fcb0*/  LDL.LU.64 R104, [R1+0xa60] ;  /* 0x000a600001687983 */ /* 0x000f220000300a00 */
[----:B-1----:R-:W-:-:S03]  /*1fcc0*/  IMAD.MOV.U32 R2, RZ, RZ, R53 ;  /* 0x000000ffff027224 */ /* 0x002fc600078e0035 */
[----:B------:R-:W4:Y:S04]  /*1fcd0*/  LDL.LU.64 R106, [R1+0xa68] ;  /* 0x000a6800016a7983 */ /* 0x000f280000300a00 */
[----:B------:R1:W-:Y:S04]  /*1fce0*/  STL [R1+0x758], R2 ;  /* 0x0007580201007387 */ /* 0x0003e80000100800 */
[----:B------:R1:W-:Y:S02]  /*1fcf0*/  STL [R1+0x764], R54 ;  /* 0x0007643601007387 */ /* 0x0003e40000100800 */
[----:B-1----:R-:W-:-:S02]  /*1fd00*/  IMAD.MOV.U32 R2, RZ, RZ, R55 ;  /* 0x000000ffff027224 */ /* 0x002fc400078e0037 */
[----:B------:R-:W4:Y:S04]  /*1fd10*/  LDL.LU.64 R52, [R1+0xa78] ;  /* 0x000a780001347983 */ /* 0x000f280000300a00 */
[----:B------:R-:W-:Y:S04]  /*1fd20*/  STL [R1+0x76c], R56 ;  /* 0x00076c3801007387 */ /* 0x000fe80000100800 */
[----:B------:R1:W-:Y:S04]  /*1fd30*/  STL [R1+0x760], R2 ;  /* 0x0007600201007387 */ /* 0x0003e80000100800 */
[----:B------:R-:W4:Y:S01]  /*1fd40*/  LDL.LU.64 R54, [R1+0xa70] ;  /* 0x000a700001367983 */ /* 0x000f220000300a00 */
[----:B-1----:R-:W-:-:S03]  /*1fd50*/  IMAD.MOV.U32 R2, RZ, RZ, R57 ;  /* 0x000000ffff027224 */ /* 0x002fc600078e0039 */
[----:B------:R-:W-:Y:S04]  /*1fd60*/  STL [R1+0x774], R58 ;  /* 0x0007743a01007387 */ /* 0x000fe80000100800 */
[----:B------:R1:W-:Y:S02]  /*1fd70*/  STL [R1+0x768], R2 ;  /* 0x0007680201007387 */ /* 0x0003e40000100800 */
[----:B-1----:R-:W-:Y:S02]  /*1fd80*/  IMAD.MOV.U32 R2, RZ, RZ, R59 ;  /* 0x000000ffff027224 */ /* 0x002fe400078e003b */
        /* <DEDUP_REMOVED lines=18> */
[----:B------:R-:W1:Y:S01]  /*1feb0*/  S2R R186, SR_TID.X ;  /* 0x0000000000ba7919 */ /* 0x000e620000002100 */
[----:B------:R-:W-:Y:S01]  /*1fec0*/  IMAD.MOV.U32 R243, RZ, RZ, R3 ;  /* 0x000000fffff37224 */ /* 0x000fe200078e0003 */
[----:B------:R-:W-:-:S04]  /*1fed0*/  SHF.R.S32.HI R3, RZ, 0x1f, R0 ;  /* 0x0000001fff037819 */ /* 0x000fc80000011400 */
[----:B------:R-:W-:Y:S01]  /*1fee0*/  LEA.HI R3, R3, R0, RZ, 0x7 ;  /* 0x0000000003037211 */ /* 0x000fe200078f38ff */
[----:B------:R-:W-:Y:S02]  /*1fef0*/  IMAD.MOV.U32 R246, RZ, RZ, R4 ;  /* 0x000000fffff67224 */ /* 0x000fe400078e0004 */
[----:B------:R-:W-:Y:S02]  /*1ff00*/  IMAD.MOV.U32 R245, RZ, RZ, R5 ;  /* 0x000000fffff57224 */ /* 0x000fe400078e0005 */
[----:B------:R-:W-:Y:S02]  /*1ff10*/  IMAD.MOV.U32 R242, RZ, RZ, R6 ;  /* 0x000000fffff27224 */ /* 0x000fe400078e0006 */
[----:B------:R-:W-:Y:S02]  /*1ff20*/  IMAD.MOV.U32 R241, RZ, RZ, R7 ;  /* 0x000000fffff17224 */ /* 0x000fe400078e0007 */
[C---:B-1----:R-:W-:Y:S02]  /*1ff30*/  IMAD.SHL.U32 R0, R186.reuse, 0x80, RZ ;  /* 0x00000080ba007824 */ /* 0x042fe400078e00ff */
[----:B------:R-:W-:-:S03]  /*1ff40*/  IMAD.SHL.U32 R5, R186, 0x2, RZ ;  /* 0x00000002ba057824 */ /* 0x000fc600078e00ff */
[----:B------:R-:W-:Y:S02]  /*1ff50*/  LOP3.LUT R0, R0, 0x7000, RZ, 0xc0, !PT ;  /* 0x0000700000007812 */ /* 0x000fe400078ec0ff */
[C---:B------:R-:W-:Y:S02]  /*1ff60*/  LOP3.LUT R7, R186.reuse, 0x3, RZ, 0xc0, !PT ;  /* 0x00000003ba077812 */ /* 0x040fe400078ec0ff */
[----:B------:R-:W-:Y:S01]  /*1ff70*/  LOP3.LUT R6, R186, 0x1c, RZ, 0xc0, !PT ;  /* 0x0000001cba067812 */ /* 0x000fe200078ec0ff */
[----:B------:R-:W-:Y:S01]  /*1ff80*/  IMAD.MOV.U32 R240, RZ, RZ, R8 ;  /* 0x000000fffff07224 */ /* 0x000fe200078e0008 */
[----:B--2---:R-:W-:Y:S04]  /*1ff90*/  STL [R1+0x7ac], R112 ;  /* 0x0007ac7001007387 */ /* 0x004fe80000100800 */
[----:B------:R1:W-:Y:S04]  /*1ffa0*/  STL [R1+0x7a0], R2 ;  /* 0x0007a00201007387 */ /* 0x0003e80000100800 */
[----:B------:R-:W-:Y:S01]  /*1ffb0*/  STL [R1+0x7b4], R114 ;  /* 0x0007b47201007387 */ /* 0x000fe20000100800 */
[----:B-1----:R-:W-:-:S05]  /*1ffc0*/  IMAD.MOV.U32 R2, RZ, RZ, R113 ;  /* 0x000000ffff027224 */ /* 0x002fca00078e0071 */
[----:B------:R1:W-:Y:S02]  /*1ffd0*/  STL [R1+0x7a8], R2 ;  /* 0x0007a80201007387 */ /* 0x0003e40000100800 */
[----:B-1----:R-:W-:Y:S02]  /*1ffe0*/  IMAD.MOV.U32 R2, RZ, RZ, R115 ;  /* 0x000000ffff027224 */ /* 0x002fe400078e0073 */
[----:B---3--:R-:W-:Y:S04]  /*1fff0*/  STL [R1+0x7bc], R108 ;  /* 0x0007bc6c01007387 */ /* 0x008fe80000100800 */
[----:B------:R1:W-:Y:S04]  /*20000*/  STL [R1+0x7b0], R2 ;  /* 0x0007b00201007387 */ /* 0x0003e80000100800 */
[----:B------:R-:W-:Y:S01]  /*20010*/  STL [R1+0x7c4], R110 ;  /* 0x0007c46e01007387 */ /* 0x000fe20000100800 */
[----:B-1----:R-:W-:-:S05]  /*20020*/  IMAD.MOV.U32 R2, RZ, RZ, R109 ;  /* 0x000000ffff027224 */ /* 0x002fca00078e006d */
[----:B------:R1:W-:Y:S04]  /*20030*/  STL [R1+0x7b8], R2 ;  /* 0x0007b80201007387 */ /* 0x0003e80000100800 */
[----:B----4-:R-:W-:Y:S01]  /*20040*/  STL [R1+0x7cc], R104 ;  /* 0x0007cc6801007387 */ /* 0x010fe20000100800 */
        /* <DEDUP_REMOVED lines=8> */
[----:B-1----:R-:W-:-:S05]  /*200d0*/  IMAD.MOV.U32 R2, RZ, RZ, R53 ;  /* 0x000000ffff027224 */ /* 0x002fca00078e0035 */
[----:B------:R1:W-:Y:S04]  /*200e0*/  STL [R1+0x7d8], R2 ;  /* 0x0007d80201007387 */ /* 0x0003e80000100800 */
[----:B------:R-:W-:Y:S01]  /*200f0*/  STL [R1+0x7e4], R54 ;  /* 0x0007e43601007387 */ /* 0x000fe20000100800 */
[----:B-1----:R-:W-:-:S05]  /*20100*/  IMAD.MOV.U32 R2, RZ, RZ, R55 ;  /* 0x000000ffff027224 */ /* 0x002fca00078e0037 */
[----:B------:R1:W-:Y:S02]  /*20110*/  STL [R1+0x7e0], R2 ;  /* 0x0007e00201007387 */ /* 0x0003e40000100800 */
[----:B-1----:R-:W-:-:S05]  /*20120*/  LOP3.LUT R2, R186, 0x7, RZ, 0xc0, !PT ;  /* 0x00000007ba027812 */ /* 0x002fca00078ec0ff */
[C---:B------:R-:W-:Y:S02]  /*20130*/  IMAD.SHL.U32 R4, R2.reuse, 0x10, RZ ;  /* 0x0000001002047824 */ /* 0x040fe400078e00ff */
[----:B------:R-:W-:-:S03]  /*20140*/  IMAD R2, R2, 0x200, R0 ;  /* 0x0000020002027824 */ /* 0x000fc600078e0200 */
[----:B------:R-:W-:Y:S01]  /*20150*/  LOP3.LUT R0, R4, 0x30, R5, 0x78, !PT ;  /* 0x0000003004007812 */ /* 0x000fe200078e7805 */
[----:B------:R-:W-:-:S04]  /*20160*/  IMAD R7, R7, 0x120, R6 ;  /* 0x0000012007077824 */ /* 0x000fc800078e0206 */
[----:B------:R-:W-:Y:S01]  /*20170*/  IMAD.IADD R8, R2, 0x1, R0 ;  /* 0x0000000102087824 */ /* 0x000fe200078e0200 */
[----:B------:R-:W-:-:S04]  /*20180*/  LOP3.LUT R0, R7, 0x40, RZ, 0x3c, !PT ;  /* 0x0000004007007812 */ /* 0x000fc800078e3cff */
[----:B------:R-:W-:Y:S01]  /*20190*/  LOP3.LUT R0, R8, 0x40, RZ, 0x3c, !PT ;  /* 0x0000004008007812 */ /* 0x000fe200078e3cff */
[----:B------:R1:W-:Y:S04]  /*201a0*/  STL [R1+0x80c], R8 ;  /* 0x00080c0801007387 */ /* 0x0003e80000100800 */
[----:B------:R1:W-:Y:S01]  /*201b0*/  STL [R1+0x814], R0 ;  /* 0x0008140001007387 */ /* 0x0003e20000100800 */
[----:B------:R-:W-:Y:S01]  /*201c0*/  SHF.R.S32.HI R3, RZ, 0x7, R3 ;  /* 0x00000007ff037819 */ /* 0x000fe20000011403 */
[----:B------:R-:W-:Y:S01]  /*201d0*/  USHF.R.S32.HI UR10, URZ, 0x1f, UR6 ;  /* 0x0000001f3f0a7899 */ /* 0x000fe20008011406 */
[----:B------:R-:W-:Y:S01]  /*201e0*/  IMAD.MOV.U32 R250, RZ, RZ, R148 ;  /* 0x000000fffffa7224 */ /* 0x000fe200078e0094 */
[----:B------:R-:W-:Y:S01]  /*201f0*/  USHF.R.S32.HI UR11, URZ, 0x1f, UR7 ;  /* 0x0000001f3f0b7899 */ /* 0x000fe20008011407 */
[----:B------:R-:W-:Y:S01]  /*20200*/  IMAD.MOV.U32 R249, RZ, RZ, R149 ;  /* 0x000000fffff97224 */ /* 0x000fe200078e0095 */
[C---:B------:R-:W-:Y:S01]  /*20210*/  LOP3.LUT R2, R7.reuse, 0x20, RZ, 0x3c, !PT ;  /* 0x0000002007027812 */ /* 0x040fe200078e3cff */
[----:B------:R-:W-:Y:S01]  /*20220*/  IMAD.MOV.U32 R236, RZ, RZ, R13 ;  /* 0x000000ffffec7224 */ /* 0x000fe200078e000d */
[----:B------:R-:W-:Y:S01]  /*20230*/  CS2R R76, SRZ ;  /* 0x00000000004c7805 */ /* 0x000fe2000001ff00 */
[----:B------:R-:W-:Y:S01]  /*20240*/  IMAD.MOV.U32 R238, RZ, RZ, R10 ;  /* 0x000000ffffee7224 */ /* 0x000fe200078e000a */
[----:B------:R-:W-:Y:S01]  /*20250*/  CS2R R78, SRZ ;  /* 0x00000000004e7805 */ /* 0x000fe2000001ff00 */
[----:B------:R-:W-:Y:S01]  /*20260*/  IMAD.MOV.U32 R237, RZ, RZ, R11 ;  /* 0x000000ffffed7224 */ /* 0x000fe200078e000b */
[----:B------:R-:W-:Y:S01]  /*20270*/  CS2R R68, SRZ ;  /* 0x0000000000447805 */ /* 0x000fe2000001ff00 */
[----:B------:R-:W-:Y:S01]  /*20280*/  IMAD.MOV.U32 R239, RZ, RZ, R9 ;  /* 0x000000ffffef7224 */ /* 0x000fe200078e0009 */
        /* <DEDUP_REMOVED lines=61> */
[----:B------:R-:W-:-:S02]  /*20660*/  LOP3.LUT R4, R7, 0x60, RZ, 0x3c, !PT ;  /* 0x0000006007047812 */ /* 0x000fc400078e3cff */
[----:B------:R-:W-:Y:S01]  /*20670*/  IADD3 R2, R3, -0x2, RZ ;  /* 0xfffffffe03027810 */ /* 0x000fe20007ffe0ff */
[----:B------:R-:W-:Y:S02]  /*20680*/  USHF.L.U32 UR15, UR6, 0x2, URZ ;  /* 0x00000002060f7899 */ /* 0x000fe4000800063f */
[----:B------:R-:W-:Y:S02]  /*20690*/  USHF.L.U64.HI UR10, UR6, 0x2, UR10 ;  /* 0x00000002060a7899 */ /* 0x000fe4000801020a */
[----:B------:R-:W-:Y:S02]  /*206a0*/  UIADD3 UR8, UR8, -0x100, URZ ;  /* 0xffffff0008087890 */ /* 0x000fe4000fffe03f */
[----:B------:R-:W-:Y:S02]  /*206b0*/  USHF.L.U32 UR14, UR7, 0x2, URZ ;  /* 0x00000002070e7899 */ /* 0x000fe4000800063f */
[----:B------:R-:W-:Y:S02]  /*206c0*/  UMOV UR4, URZ ;  /* 0x0000003f00047c82 */ /* 0x000fe40008000000 */
[----:B------:R-:W-:-:S02]  /*206d0*/  UMOV UR9, 0x1 ;  /* 0x0000000100097882 */ /* 0x000fc40000000000 */
[----:B------:R-:W-:Y:S02]  /*206e0*/  USHF.L.U64.HI UR11, UR7, 0x2, UR11 ;  /* 0x00000002070b7899 */ /* 0x000fe4000801020b */
[----:B-1----:R-:W-:Y:S02]  /*206f0*/  UMOV UR6, 0xffffffff ;  /* 0xffffffff00067882 */ /* 0x002fe40000000000 */
.L_x_1:
[----:B------:R-:W2:Y:S01]  /*20700*/  LDL R4, [R1+0x80c] ;  /* 0x00080c0001047983 */ /* 0x000ea20000100800 */
[----:B------:R-:W-:Y:S01]  /*20710*/  UIADD3 UR6, UR6, 0x1, URZ ;  /* 0x0000000106067890 */ /* 0x000fe2000fffe03f */
[----:B------:R-:W-:-:S04]  /*20720*/  DEPBAR.LE SB0, 0x2 ;  /* 0x000080800000791a */ /* 0x000fc80000000000 */
[----:B------:R-:W3:Y:S01]  /*20730*/  LDL R180, [R1+0x814] ;  /* 0x0008140001b47983 */ /* 0x000ee20000100800 */
[----:B------:R-:W-:-:S03]  /*20740*/  UISETP.GT.AND UP0, UPT, UR6, 0x1, UPT ;  /* 0x000000010600788c */ /* 0x000fc6000bf04270 */
[----:B------:R-:W1:Y:S01]  /*20750*/  S2R R6, SR_TID.X ;  /* 0x0000000000067919 */ /* 0x000e620000002100 */
[----:B------:R-:W-:-:S03]  /*20760*/  USEL UR6, UR6, URZ, !UP0 ;  /* 0x0000003f06067287 */ /* 0x000fc6000c000000 */
[----:B------:R-:W4:Y:S03]  /*20770*/  S2R R7, SR_TID.X ;  /* 0x0000000000077919 */ /* 0x000f260000002100 */
[----:B------:R-:W-:Y:S02]  /*20780*/  IMAD.U32 R0, RZ, RZ, UR6 ;  /* 0x00000006ff007e24 */ /* 0x000fe4000f8e00ff */
[----:B------:R-:W-:Y:S02]  /*20790*/  IMAD.U32 R2, RZ, RZ, UR6 ;  /* 0x00000006ff027e24 */ /* 0x000fe4000f8e00ff */
[----:B------:R-:W-:Y:S02]  /*207a0*/  IMAD.U32 R184, RZ, RZ, UR6 ;  /* 0x00000006ffb87e24 */ /* 0x000fe4000f8e00ff */
[----:B------:R-:W-:Y:S01]  /*207b0*/  IMAD.U32 R186, RZ, RZ, UR6 ;  /* 0x00000006ffba7e24 */ /* 0x000fe2000f8e00ff */
[----:B-1----:R-:W-:-:S02]  /*207c0*/  LOP3.LUT R5, R6, 0x1c, RZ, 0xc0, !PT ;  /* 0x0000001c06057812 */ /* 0x002fc400078ec0ff */
[C---:B------:R-:W-:Y:S02]  /*207d0*/  LOP3.LUT R3, R6.reuse, 0x3, RZ, 0xc0, !PT ;  /* 0x0000000306037812 */ /* 0x040fe400078ec0ff */
[C---:B------:R-:W-:Y:S02]  /*207e0*/  LOP3.LUT R8, R6.reuse, 0x1c, RZ, 0xc0, !PT ;  /* 0x0000001c06087812 */ /* 0x040fe400078ec0ff */
[----:B------:R-:W-:Y:S01]  /*207f0*/  LOP3.LUT R6, R6, 0x3, RZ, 0xc0, !PT ;  /* 0x0000000306067812 */ /* 0x000fe200078ec0ff */
[----:B------:R-:W-:Y:S01]  /*20800*/  IMAD R3, R3, 0x120, R5 ;  /* 0x0000012003037824 */ /* 0x000fe200078e0205 */
[----:B----4-:R-:W-:-:S03]  /*20810*/  LOP3.LUT R5, R7, 0x3, RZ, 0xc0, !PT ;  /* 0x0000000307057812 */ /* 0x010fc600078ec0ff */
[----:B------:R-:W-:Y:S01]  /*20820*/  IMAD R6, R6, 0x120, R8 ;  /* 0x0000012006067824 */ /* 0x000fe200078e0208 */
[----:B------:R-:W-:Y:S02]  /*20830*/  LOP3.LUT R8, R7, 0x1c, RZ, 0xc0, !PT ;  /* 0x0000001c07087812 */ /* 0x000fe400078ec0ff */
[----:B------:R-:W-:Y:S01]  /*20840*/  LOP3.LUT R3, R3, 0x20, RZ, 0x3c, !PT ;  /* 0x0000002003037812 */ /* 0x000fe200078e3cff */
[----:B------:R-:W-:Y:S01]  /*20850*/  IMAD R0, R0, 0x8000, R6 ;  /* 0x0000800000007824 */ /* 0x000fe200078e0206 */
[----:B------:R-:W-:Y:S01]  /*20860*/  BAR.SYNC.DEFER_BLOCKING 0x0 ;  /* 0x0000000000007b1d */ /* 0x000fe20000010000 */
[C---:B------:R-:W-:Y:S02]  /*20870*/  LOP3.LUT R6, R7.reuse, 0x1c, RZ, 0xc0, !PT ;  /* 0x0000001c07067812 */ /* 0x040fe400078ec0ff */
[----:B------:R-:W-:Y:S01]  /*20880*/  LOP3.LUT R7, R7, 0x3, RZ, 0xc0, !PT ;  /* 0x0000000307077812 */ /* 0x000fe200078ec0ff */
[----:B------:R-:W-:Y:S02]  /*20890*/  IMAD R2, R2, 0x8000, R3 ;  /* 0x0000800002027824 */ /* 0x000fe400078e0203 */
[----:B------:R-:W-:-:S02]  /*208a0*/  IMAD R5, R5, 0x120, R6 ;  /* 0x0000012005057824 */ /* 0x000fc400078e0206 */
[----:B------:R-:W-:Y:S02]  /*208b0*/  IMAD R7, R7, 0x120, R8 ;  /* 0x0000012007077824 */ /* 0x000fe400078e0208 */
[----:B------:R-:W-:Y:S01]  /*208c0*/  IMAD.U32 R3, RZ, RZ, UR6 ;  /* 0x00000006ff037e24 */ /* 0x000fe2000f8e00ff */
[----:B------:R-:W-:Y:S02]  /*208d0*/  LOP3.LUT R5, R5, 0x60, RZ, 0x3c, !PT ;  /* 0x0000006005057812 */ /* 0x000fe400078e3cff */
[----:B------:R-:W-:-:S03]  /*208e0*/  LOP3.LUT R7, R7, 0x40, RZ, 0x3c, !PT ;  /* 0x0000004007077812 */ /* 0x000fc600078e3cff */
[----:B------:R-:W-:Y:S02]  /*208f0*/  IMAD R184, R184, 0x8000, R5 ;  /* 0x00008000b8b87824 */ /* 0x000fe400078e0205 */
[----:B------:R-:W-:Y:S01]  /*20900*/  IMAD R3, R3, 0x8000, R7 ;  /* 0x0000800003037824 */ /* 0x000fe200078e0207 */
[----:B------:R-:W-:Y:S04]  /*20910*/  LDS R20, [R0+0x80080] ;  /* 0x0800800000147984 */ /* 0x000fe80000000800 */
        /* <DEDUP_REMOVED lines=14> */
[----:B------:R-:W-:Y:S01]  /*20a00*/  LDS R175, [R184+0x80400] ;  /* 0x08040000b8af7984 */ /* 0x000fe20000000800 */
[----:B------:R-:W-:-:S03]  /*20a10*/  IMAD.U32 R185, RZ, RZ, UR6 ;  /* 0x00000006ffb97e24 */ /* 0x000fc6000f8e00ff */
[----:B------:R-:W-:Y:S04]  /*20a20*/  LDS R182, [R0+0x81400] ;  /* 0x0814000000b67984 */ /* 0x000fe80000000800 */
[----:B------:R-:W-:Y:S04]  /*20a30*/  LDS R181, [R2+0x81000] ;  /* 0x0810000002b57984 */ /* 0x000fe80000000800 */
[----:B------:R-:W-:Y:S01]  /*20a40*/  LDS R183, [R2+0x81400] ;  /* 0x0814000002b77984 */ /* 0x000fe20000000800 */
[----:B--2---:R-:W-:-:S05]  /*20a50*/  IMAD R186, R186, 0x40000, R4 ;  /* 0x00040000baba7824 */ /* 0x004fca00078e0204 */
[----:B------:R-:W1:Y:S04]  /*20a60*/  LDSM.16.M88.4 R8, [R186] ;  /* 0x00000000ba08783b */ /* 0x000e680000000200 */
[----:B------:R-:W2:Y:S04]  /*20a70*/  LDSM.16.M88.4 R4, [R186+0x8000] ;  /* 0x00800000ba04783b */ /* 0x000ea80000000200 */
[----:B------:R-:W4:Y:S04]  /*20a80*/  LDSM.16.M88.4 R12, [R186+0x10000] ;  /* 0x01000000ba0c783b */ /* 0x000f280000000200 */
[----:B------:R-:W2:Y:S04]  /*20a90*/  LDSM.16.M88.4 R100, [R186+0x18000] ;  /* 0x01800000ba64783b */ /* 0x000ea80000000200 */
[----:B------:R-:W2:Y:S04]  /*20aa0*/  LDSM.16.M88.4 R96, [R186+0x20000] ;  /* 0x02000000ba60783b */ /* 0x000ea80000000200 */
[----:B------:R-:W-:Y:S01]  /*20ab0*/  LDSM.16.M88.4 R48, [R186+0x38000] ;  /* 0x03800000ba30783b */ /* 0x000fe20000000200 */
[-C--:B-1----:R-:W-:Y:S03]  /*20ac0*/  HMMA.1688.F32.TF32 R28, R20, R8.reuse, R60 ;  /* 0x00000008141c723c */ /* 0x082fe6000008103c */
[----:B------:R-:W1:Y:S05]  /*20ad0*/  LDSM.16.M88.4 R60, [R186+0x28000] ;  /* 0x02800000ba3c783b */ /* 0x000e6a0000000200 */
[----:B------:R-:W-:Y:S01]  /*20ae0*/  HMMA.1688.F32.TF32 R24, R16, R8, R56 ;  /* 0x000000081018723c */ /* 0x000fe20000081038 */
[----:B------:R-:W3:Y:S07]  /*20af0*/  LDSM.16.M88.4 R56, [R186+0x30000] ;  /* 0x03000000ba38783b */ /* 0x000eee0000000200 */
[C---:B--2---:R-:W-:Y:S08]  /*20b00*/  HMMA.1688.F32.TF32 R44, R20.reuse, R4, R44 ;  /* 0x00000004142c723c */ /* 0x044ff0000008102c */
[C---:B----4-:R-:W-:Y:S08]  /*20b10*/  HMMA.1688.F32.TF32 R148, R20.reuse, R12, R148 ;  /* 0x0000000c1494723c */ /* 0x050ff00000081094 */
[C---:B------:R-:W-:Y:S08]  /*20b20*/  HMMA.1688.F32.TF32 R140, R20.reuse, R100, R140 ;  /* 0x00000064148c723c */ /* 0x040ff0000008108c */
[C---:B------:R-:W-:Y:S08]  /*20b30*/  HMMA.1688.F32.TF32 R136, R20.reuse, R96, R136 ;  /* 0x000000601488723c */ /* 0x040ff00000081088 */
[C---:B-1----:R-:W-:Y:S08]  /*20b40*/  HMMA.1688.F32.TF32 R132, R20.reuse, R60, R132 ;  /* 0x0000003c1484723c */ /* 0x042ff00000081084 */
[----:B---3--:R-:W-:Y:S08]  /*20b50*/  HMMA.1688.F32.TF32 R128, R20, R56, R128 ;  /* 0x000000381480723c */ /* 0x008ff00000081080 */
[-C--:B------:R-:W-:Y:S08]  /*20b60*/  HMMA.1688.F32.TF32 R76, R176, R8.reuse, R76 ;  /* 0x00000008b04c723c */ /* 0x080ff0000008104c */
[----:B------:R-:W-:Y:S08]  /*20b70*/  HMMA.1688.F32.TF32 R40, R172, R8, R40 ;  /* 0x00000008ac28723c */ /* 0x000ff00000081028 */
[-C--:B------:R-:W-:Y:S08]  /*20b80*/  HMMA.1688.F32.TF32 R68, R176, R4.reuse, R68 ;  /* 0x00000004b044723c */ /* 0x080ff00000081044 */
[-C--:B------:R-:W-:Y:S08]  /*20b90*/  HMMA.1688.F32.TF32 R72, R172, R4.reuse, R72 ;  /* 0x00000004ac48723c */ /* 0x080ff00000081048 */
[----:B------:R-:W-:Y:S08]  /*20ba0*/  HMMA.1688.F32.TF32 R32, R16, R4, R32 ;  /* 0x000000041020723c */ /* 0x000ff00000081020 */
[-C--:B------:R-:W-:Y:S08]  /*20bb0*/  HMMA.1688.F32.TF32 R64, R176, R12.reuse, R64 ;  /* 0x0000000cb040723c */ /* 0x080ff00000081040 */
[-C--:B------:R-:W-:Y:S08]  /*20bc0*/  HMMA.1688.F32.TF32 R36, R172, R12.reuse, R36 ;  /* 0x0000000cac24723c */ /* 0x080ff00000081024 */
[----:B------:R-:W-:Y:S08]  /*20bd0*/  HMMA.1688.F32.TF32 R124, R16, R12, R124 ;  /* 0x0000000c107c723c */ /* 0x000ff0000008107c */
[C---:B------:R-:W-:Y:S08]  /*20be0*/  HMMA.1688.F32.TF32 R80, R176.reuse, R100, R80 ;  /* 0x00000064b050723c */ /* 0x040ff00000081050 */
[C---:B------:R-:W-:Y:S08]  /*20bf0*/  HMMA.1688.F32.TF32 R84, R176.reuse, R96, R84 ;  /* 0x00000060b054723c */ /* 0x040ff00000081054 */
[C---:B------:R-:W-:Y:S08]  /*20c00*/  HMMA.1688.F32.TF32 R88, R176.reuse, R60, R88 ;  /* 0x0000003cb058723c */ /* 0x040ff00000081058 */
[C---:B------:R-:W-:Y:S08]  /*20c10*/  HMMA.1688.F32.TF32 R92, R176.reuse, R56, R92 ;  /* 0x00000038b05c723c */ /* 0x040ff0000008105c */
[----:B------:R-:W-:Y:S01]  /*20c20*/  HMMA.1688.F32.TF32 R168, R176, R48, R168 ;  /* 0x00000030b0a8723c */ /* 0x000fe200000810a8 */
[----:B------:R-:W-:Y:S04]  /*20c30*/  LDS R176, [R0+0x80800] ;  /* 0x0808000000b07984 */ /* 0x000fe80000000800 */
[----:B------:R-:W-:Y:S03]  /*20c40*/  LDS R178, [R0+0x80c00] ;  /* 0x080c000000b27984 */ /* 0x000fe60000000800 */
[C---:B------:R-:W-:Y:S01]  /*20c50*/  HMMA.1688.F32.TF32 R164, R172.reuse, R100, R164 ;  /* 0x00000064aca4723c */ /* 0x040fe200000810a4 */
[----:B------:R-:W-:Y:S04]  /*20c60*/  LDS R177, [R2+0x80800] ;  /* 0x0808000002b17984 */ /* 0x000fe80000000800 */
[----:B------:R-:W1:Y:S03]  /*20c70*/  LDS R179, [R2+0x80c00] ;  /* 0x080c000002b37984 */ /* 0x000e660000000800 */
[C---:B------:R-:W-:Y:S08]  /*20c80*/  HMMA.1688.F32.TF32 R160, R172.reuse, R96, R160 ;  /* 0x00000060aca0723c */ /* 0x040ff000000810a0 */
[C---:B------:R-:W-:Y:S08]  /*20c90*/  HMMA.1688.F32.TF32 R156, R172.reuse, R60, R156 ;  /* 0x0000003cac9c723c */ /* 0x040ff0000008109c */
[C---:B------:R-:W-:Y:S08]  /*20ca0*/  HMMA.1688.F32.TF32 R152, R172.reuse, R56, R152 ;  /* 0x00000038ac98723c */ /* 0x040ff00000081098 */
[-C--:B------:R-:W-:Y:S01]  /*20cb0*/  HMMA.1688.F32.TF32 R144, R172, R48.reuse, R144 ;  /* 0x00000030ac90723c */ /* 0x080fe20000081090 */
[----:B------:R-:W-:Y:S04]  /*20cc0*/  LDS R172, [R3+0x80800] ;  /* 0x0808000003ac7984 */ /* 0x000fe80000000800 */
[----:B------:R-:W-:Y:S03]  /*20cd0*/  LDS R174, [R3+0x80c00] ;  /* 0x080c000003ae7984 */ /* 0x000fe60000000800 */
[----:B------:R-:W-:Y:S01]  /*20ce0*/  HMMA.1688.F32.TF32 R20, R20, R48, R120 ;  /* 0x000000301414723c */ /* 0x000fe20000081078 */
[----:B------:R-:W-:Y:S04]  /*20cf0*/  LDS R173, [R184+0x80800] ;  /* 0x08080000b8ad7984 */ /* 0x000fe80000000800 */
[----:B------:R-:W2:Y:S03]  /*20d00*/  LDS R175, [R184+0x80c00] ;  /* 0x080c0000b8af7984 */ /* 0x000ea60000000800 */
[C---:B------:R-:W-:Y:S01]  /*20d10*/  HMMA.1688.F32.TF32 R116, R16.reuse, R100, R116 ;  /* 0x000000641074723c */ /* 0x040fe20000081074 */
[----:B------:R-:W-:Y:S04]  /*20d20*/  LDS R120, [R0+0x80880] ;  /* 0x0808800000787984 */ /* 0x000fe80000000800 */
[----:B------:R-:W-:Y:S03]  /*20d30*/  LDS R122, [R0+0x80c80] ;  /* 0x080c8000007a7984 */ /* 0x000fe60000000800 */
[C---:B------:R-:W-:Y:S01]  /*20d40*/  HMMA.1688.F32.TF32 R112, R16.reuse, R96, R112 ;  /* 0x000000601070723c */ /* 0x040fe20000081070 */
[----:B------:R-:W-:Y:S04]  /*20d50*/  LDS R121, [R2+0x80880] ;  /* 0x0808800002797984 */ /* 0x000fe80000000800 */
[----:B------:R-:W3:Y:S03]  /*20d60*/  LDS R123, [R2+0x80c80] ;  /* 0x080c8000027b7984 */ /* 0x000ee60000000800 */
[C---:B------:R-:W-:Y:S08]  /*20d70*/  HMMA.1688.F32.TF32 R108, R16.reuse, R60, R108 ;  /* 0x0000003c106c723c */ /* 0x040ff0000008106c */
[C---:B------:R-:W-:Y:S08]  /*20d80*/  HMMA.1688.F32.TF32 R104, R16.reuse, R56, R104 ;  /* 0x000000381068723c */ /* 0x040ff00000081068 */
[----:B------:R-:W-:Y:S01]  /*20d90*/  HMMA.1688.F32.TF32 R16, R16, R48, R52 ;  /* 0x000000301010723c */ /* 0x000fe20000081034 */
[----:B------:R-:W-:Y:S04]  /*20da0*/  LDS R52, [R3+0x80880] ;  /* 0x0808800003347984 */ /* 0x000fe80000000800 */
[----:B------:R-:W-:Y:S04]  /*20db0*/  LDS R54, [R3+0x80c80] ;  /* 0x080c800003367984 */ /* 0x000fe80000000800 */
[----:B------:R-:W-:Y:S04]  /*20dc0*/  LDS R53, [R184+0x80880] ;  /* 0x08088000b8357984 */ /* 0x000fe80000000800 */
[----:B------:R-:W4:Y:S01]  /*20dd0*/  LDS R55, [R184+0x80c80] ;  /* 0x080c8000b8377984 */ /* 0x000f220000000800 */
[----:B------:R-:W-:Y:S01]  /*20de0*/  IMAD R185, R185, 0x40000, R180 ;  /* 0x00040000b9b97824 */ /* 0x000fe200078e02b4 */
[C---:B-1----:R-:W-:Y:S02]  /*20df0*/  HMMA.1688.F32.TF32 R64, R176.reuse, R14, R64 ;  /* 0x0000000eb040723c */ /* 0x042fe40000081040 */
[----:B------:R-:W-:Y:S06]  /*20e00*/  LDS R180, [R0+0x81000] ;  /* 0x0810000000b47984 */ /* 0x000fec0000000800 */
[C---:B------:R-:W-:Y:S08]  /*20e10*/  HMMA.1688.F32.TF32 R80, R176.reuse, R102, R80 ;  /* 0x00000066b050723c */ /* 0x040ff00000081050 */
[----:B------:R-:W-:Y:S08]  /*20e20*/  HMMA.1688.F32.TF32 R92, R176, R58, R92 ;  /* 0x0000003ab05c723c */ /* 0x000ff0000008105c */
[C---:B--2---:R-:W-:Y:S08]  /*20e30*/  HMMA.1688.F32.TF32 R36, R172.reuse, R14, R36 ;  /* 0x0000000eac24723c */ /* 0x044ff00000081024 */
[C---:B------:R-:W-:Y:S08]  /*20e40*/  HMMA.1688.F32.TF32 R164, R172.reuse, R102, R164 ;  /* 0x00000066aca4723c */ /* 0x040ff000000810a4 */
[----:B------:R-:W-:Y:S08]  /*20e50*/  HMMA.1688.F32.TF32 R152, R172, R58, R152 ;  /* 0x0000003aac98723c */ /* 0x000ff00000081098 */
[C---:B---3--:R-:W-:Y:S08]  /*20e60*/  HMMA.1688.F32.TF32 R148, R120.reuse, R14, R148 ;  /* 0x0000000e7894723c */ /* 0x048ff00000081094 */
[C---:B------:R-:W-:Y:S08]  /*20e70*/  HMMA.1688.F32.TF32 R140, R120.reuse, R102, R140 ;  /* 0x00000066788c723c */ /* 0x040ff0000008108c */
[C---:B------:R-:W-:Y:S08]  /*20e80*/  HMMA.1688.F32.TF32 R128, R120.reuse, R58, R128 ;  /* 0x0000003a7880723c */ /* 0x040ff00000081080 */
[C---:B------:R-:W-:Y:S08]  /*20e90*/  HMMA.1688.F32.TF32 R28, R120.reuse, R10, R28 ;  /* 0x0000000a781c723c */ /* 0x040ff0000008101c */
[C---:B------:R-:W-:Y:S08]  /*20ea0*/  HMMA.1688.F32.TF32 R44, R120.reuse, R6, R44 ;  /* 0x00000006782c723c */ /* 0x040ff0000008102c */
[C---:B------:R-:W-:Y:S08]  /*20eb0*/  HMMA.1688.F32.TF32 R136, R120.reuse, R98, R136 ;  /* 0x000000627888723c */ /* 0x040ff00000081088 */
[C---:B------:R-:W-:Y:S08]  /*20ec0*/  HMMA.1688.F32.TF32 R132, R120.reuse, R62, R132 ;  /* 0x0000003e7884723c */ /* 0x040ff00000081084 */
[----:B------:R-:W-:Y:S01]  /*20ed0*/  HMMA.1688.F32.TF32 R20, R120, R50, R20 ;  /* 0x000000327814723c */ /* 0x000fe20000081014 */
[----:B------:R-:W-:Y:S04]  /*20ee0*/  LDS R120, [R0+0x81080] ;  /* 0x0810800000787984 */ /* 0x000fe80000000800 */
[----:B------:R-:W-:Y:S03]  /*20ef0*/  LDS R122, [R0+0x81480] ;  /* 0x08148000007a7984 */ /* 0x000fe60000000800 */
[C---:B----4-:R-:W-:Y:S01]  /*20f00*/  HMMA.1688.F32.TF32 R12, R52.reuse, R14, R124 ;  /* 0x0000000e340c723c */ /* 0x050fe2000008107c */
[----:B------:R-:W-:Y:S04]  /*20f10*/  LDS R121, [R2+0x81080] ;  /* 0x0810800002797984 */ /* 0x000fe80000000800 */
[----:B------:R-:W-:Y:S03]  /*20f20*/  LDS R123, [R2+0x81480] ;  /* 0x08148000027b7984 */ /* 0x000fe60000000800 */
[C---:B------:R-:W-:Y:S01]  /*20f30*/  HMMA.1688.F32.TF32 R100, R52.reuse, R102, R116 ;  /* 0x000000663464723c */ /* 0x040fe20000081074 */
[----:B------:R-:W-:Y:S04]  /*20f40*/  LDS R124, [R3+0x81080] ;  /* 0x08108000037c7984 */ /* 0x000fe80000000800 */
[----:B------:R-:W-:Y:S03]  /*20f50*/  LDS R126, [R3+0x81480] ;  /* 0x08148000037e7984 */ /* 0x000fe60000000800 */
[----:B------:R-:W-:Y:S01]  /*20f60*/  HMMA.1688.F32.TF32 R56, R52, R58, R104 ;  /* 0x0000003a3438723c */ /* 0x000fe20000081068 */
[----:B------:R-:W-:Y:S04]  /*20f70*/  LDS R125, [R184+0x81080] ;  /* 0x08108000b87d7984 */ /* 0x000fe80000000800 */
[----:B------:R-:W-:Y:S04]  /*20f80*/  LDS R127, [R184+0x81480] ;  /* 0x08148000b87f7984 */ /* 0x000fe80000000800 */
[----:B------:R-:W1:Y:S04]  /*20f90*/  LDSM.16.M88.4 R116, [R185] ;  /* 0x00000000b974783b */ /* 0x000e680000000200 */
[----:B------:R-:W2:Y:S01]  /*20fa0*/  LDSM.16.M88.4 R104, [R185+0x18000] ;  /* 0x01800000b968783b */ /* 0x000ea20000000200 */
[C---:B------:R-:W-:Y:S08]  /*20fb0*/  HMMA.1688.F32.TF32 R40, R172.reuse, R10, R40 ;  /* 0x0000000aac28723c */ /* 0x040ff00000081028 */
[C---:B------:R-:W-:Y:S08]  /*20fc0*/  HMMA.1688.F32.TF32 R72, R172.reuse, R6, R72 ;  /* 0x00000006ac48723c */ /* 0x040ff00000081048 */
[C---:B------:R-:W-:Y:S08]  /*20fd0*/  HMMA.1688.F32.TF32 R160, R172.reuse, R98, R160 ;  /* 0x00000062aca0723c */ /* 0x040ff000000810a0 */
[C---:B------:R-:W-:Y:S08]  /*20fe0*/  HMMA.1688.F32.TF32 R156, R172.reuse, R62, R156 ;  /* 0x0000003eac9c723c */ /* 0x040ff0000008109c */
[----:B------:R-:W-:Y:S08]  /*20ff0*/  HMMA.1688.F32.TF32 R144, R172, R50, R144 ;  /* 0x00000032ac90723c */ /* 0x000ff00000081090 */
[C---:B------:R-:W-:Y:S08]  /*21000*/  HMMA.1688.F32.TF32 R68, R176.reuse, R6, R68 ;  /* 0x00000006b044723c */ /* 0x040ff00000081044 */
[C---:B------:R-:W-:Y:S08]  /*21010*/  HMMA.1688.F32.TF32 R84, R176.reuse, R98, R84 ;  /* 0x00000062b054723c */ /* 0x040ff00000081054 */
[----:B------:R-:W-:Y:S08]  /*21020*/  HMMA.1688.F32.TF32 R88, R176, R62, R88 ;  /* 0x0000003eb058723c */ /* 0x000ff00000081058 */
[C---:B------:R-:W-:Y:S08]  /*21030*/  HMMA.1688.F32.TF32 R172, R52.reuse, R10, R24 ;  /* 0x0000000a34ac723c */ /* 0x040ff00000081018 */
[C---:B------:R-:W-:Y:S01]  /*21040*/  HMMA.1688.F32.TF32 R4, R52.reuse, R6, R32 ;  /* 0x000000063404723c */ /* 0x040fe20000081020 */
[----:B------:R-:W-:Y:S07]  /*21050*/  LDSM.16.M88.4 R32, [R185+0x28000] ;  /* 0x02800000b920783b */ /* 0x000fee0000000200 */
[C---:B------:R-:W-:Y:S01]  /*21060*/  HMMA.1688.F32.TF32 R96, R52.reuse, R98, R112 ;  /* 0x000000623460723c */ /* 0x040fe20000081070 */
[----:B------:R-:W3:Y:S07]  /*21070*/  LDSM.16.M88.4 R112, [R185+0x8000] ;  /* 0x00800000b970783b */ /* 0x000eee0000000200 */
[C---:B------:R-:W-:Y:S01]  /*21080*/  HMMA.1688.F32.TF32 R60, R52.reuse, R62, R108 ;  /* 0x0000003e343c723c */ /* 0x040fe2000008106c */
[----:B------:R-:W4:Y:S07]  /*21090*/  LDSM.16.M88.4 R108, [R185+0x10000] ;  /* 0x01000000b96c783b */ /* 0x000f2e0000000200 */
[----:B------:R-:W-:Y:S08]  /*210a0*/  HMMA.1688.F32.TF32 R24, R52, R50, R16 ;  /* 0x000000323418723c */ /* 0x000ff00000081010 */
[----:B-1----:R-:W-:Y:S01]  /*210b0*/  HMMA.1688.F32.TF32 R52, R120, R116, R28 ;  /* 0x000000747834723c */ /* 0x002fe2000008101c */
[----:B------:R-:W-:Y:S07]  /*210c0*/  LDSM.16.M88.4 R28, [R185+0x30000] ;  /* 0x03000000b91c783b */ /* 0x000fee0000000200 */
[----:B--2---:R-:W-:Y:S01]  /*210d0*/  HMMA.1688.F32.TF32 R16, R124, R104, R100 ;  /* 0x000000687c10723c */ /* 0x004fe20000081064 */
[----:B------:R-:W1:Y:S07]  /*210e0*/  LDSM.16.M88.4 R100, [R185+0x20000] ;  /* 0x02000000b964783b */ /* 0x000e6e0000000200 */
[C---:B------:R-:W-:Y:S01]  /*210f0*/  HMMA.1688.F32.TF32 R76, R176.reuse, R10, R76 ;  /* 0x0000000ab04c723c */ /* 0x040fe2000008104c */
[----:B------:R-:W2:Y:S07]  /*21100*/  LDSM.16.M88.4 R8, [R185+0x38000] ;  /* 0x03800000b908783b */ /* 0x000eae0000000200 */
[----:B------:R-:W-:Y:S01]  /*21110*/  HMMA.1688.F32.TF32 R168, R176, R50, R168 ;  /* 0x00000032b0a8723c */ /* 0x000fe200000810a8 */
[----:B------:R-:W-:Y:S04]  /*21120*/  LDS R176, [R3+0x81000] ;  /* 0x0810000003b07984 */ /* 0x000fe80000000800 */
[----:B------:R-:W-:Y:S04]  /*21130*/  LDS R178, [R3+0x81400] ;  /* 0x0814000003b27984 */ /* 0x000fe80000000800 */
[----:B------:R-:W-:Y:S04]  /*21140*/  LDS R177, [R184+0x81000] ;  /* 0x08100000b8b17984 */ /* 0x000fe80000000800 */
[----:B------:R-:W2:Y:S01]  /*21150*/  LDS R179, [R184+0x81400] ;  /* 0x08140000b8b37984 */ /* 0x000ea20000000800 */
[C---:B---3--:R-:W-:Y:S08]  /*21160*/  HMMA.1688.F32.TF32 R44, R120.reuse, R112, R44 ;  /* 0x00000070782c723c */ /* 0x048ff0000008102c */
[C---:B----4-:R-:W-:Y:S01]  /*21170*/  HMMA.1688.F32.TF32 R48, R120.reuse, R108, R148 ;  /* 0x0000006c7830723c */ /* 0x050fe20000081094 */
[----:B------:R-:W-:Y:S04]  /*21180*/  LDS R148, [R3+0x81800] ;  /* 0x0818000003947984 */ /* 0x000fe80000000800 */
[----:B------:R-:W-:Y:S03]  /*21190*/  LDS R150, [R3+0x81c00] ;  /* 0x081c000003967984 */ /* 0x000fe60000000800 */
[C---:B------:R-:W-:Y:S01]  /*211a0*/  HMMA.1688.F32.TF32 R140, R120.reuse, R104, R140 ;  /* 0x00000068788c723c */ /* 0x040fe2000008108c */
[----:B------:R-:W-:Y:S04]  /*211b0*/  LDS R149, [R184+0x81800] ;  /* 0x08180000b8957984 */ /* 0x000fe80000000800 */
[----:B------:R-:W-:Y:S03]  /*211c0*/  LDS R151, [R184+0x81c00] ;  /* 0x081c0000b8977984 */ /* 0x000fe60000000800 */
[C---:B-1----:R-:W-:Y:S08]  /*211d0*/  HMMA.1688.F32.TF32 R136, R120.reuse, R100, R136 ;  /* 0x000000647888723c */ /* 0x042ff00000081088 */
[C---:B------:R-:W-:Y:S08]  /*211e0*/  HMMA.1688.F32.TF32 R132, R120.reuse, R32, R132 ;  /* 0x000000207884723c */ /* 0x040ff00000081084 */
[C---:B------:R-:W-:Y:S08]  /*211f0*/  HMMA.1688.F32.TF32 R128, R120.reuse, R28, R128 ;  /* 0x0000001c7880723c */ /* 0x040ff00000081080 */
[----:B--2---:R-:W-:Y:S08]  /*21200*/  HMMA.1688.F32.TF32 R120, R120, R8, R20 ;  /* 0x000000087878723c */ /* 0x004ff00000081014 */
[-C--:B------:R-:W-:Y:S08]  /*21210*/  HMMA.1688.F32.TF32 R40, R176, R116.reuse, R40 ;  /* 0x00000074b028723c */ /* 0x080ff00000081028 */
[----:B------:R-:W-:Y:S08]  /*21220*/  HMMA.1688.F32.TF32 R172, R124, R116, R172 ;  /* 0x000000747cac723c */ /* 0x000ff000000810ac */
[-C--:B------:R-:W-:Y:S08]  /*21230*/  HMMA.1688.F32.TF32 R72, R176, R112.reuse, R72 ;  /* 0x00000070b048723c */ /* 0x080ff00000081048 */
[----:B------:R-:W-:Y:S08]  /*21240*/  HMMA.1688.F32.TF32 R4, R124, R112, R4 ;  /* 0x000000707c04723c */ /* 0x000ff00000081004 */
        /* <DEDUP_REMOVED lines=14> */
[----:B------:R-:W-:Y:S01]  /*21330*/  HMMA.1688.F32.TF32 R20, R124, R8, R24 ;  /* 0x000000087c14723c */ /* 0x000fe20000081018 */
[----:B------:R-:W-:Y:S04]  /*21340*/  LDS R124, [R0+0x81880] ;  /* 0x08188000007c7984 */ /* 0x000fe80000000800 */
[----:B------:R-:W-:Y:S04]  /*21350*/  LDS R126, [R0+0x81c80] ;  /* 0x081c8000007e7984 */ /* 0x000fe80000000800 */
[----:B------:R-:W-:Y:S04]  /*21360*/  LDS R125, [R2+0x81880] ;  /* 0x08188000027d7984 */ /* 0x000fe80000000800 */
[----:B------:R-:W2:Y:S04]  /*21370*/  LDS R127, [R2+0x81c80] ;  /* 0x081c8000027f7984 */ /* 0x000ea80000000800 */
[----:B------:R-:W-:Y:S04]  /*21380*/  LDS R24, [R3+0x81880] ;  /* 0x0818800003187984 */ /* 0x000fe80000000800 */
[----:B------:R-:W-:Y:S04]  /*21390*/  LDS R26, [R3+0x81c80] ;  /* 0x081c8000031a7984 */ /* 0x000fe80000000800 */
[----:B------:R-:W-:Y:S04]  /*213a0*/  LDS R25, [R184+0x81880] ;  /* 0x08188000b8197984 */ /* 0x000fe80000000800 */
[----:B------:R-:W3:Y:S01]  /*213b0*/  LDS R27, [R184+0x81c80] ;  /* 0x081c8000b81b7984 */ /* 0x000ee20000000800 */
[C---:B------:R-:W-:Y:S08]  /*213c0*/  HMMA.1688.F32.TF32 R76, R180.reuse, R116, R76 ;  /* 0x00000074b44c723c */ /* 0x040ff0000008104c */
[C---:B------:R-:W-:Y:S08]  /*213d0*/  HMMA.1688.F32.TF32 R68, R180.reuse, R112, R68 ;  /* 0x00000070b444723c */ /* 0x040ff00000081044 */
[C---:B------:R-:W-:Y:S08]  /*213e0*/  HMMA.1688.F32.TF32 R64, R180.reuse, R108, R64 ;  /* 0x0000006cb440723c */ /* 0x040ff00000081040 */
[C---:B------:R-:W-:Y:S08]  /*213f0*/  HMMA.1688.F32.TF32 R80, R180.reuse, R104, R80 ;  /* 0x00000068b450723c */ /* 0x040ff00000081050 */
[C---:B------:R-:W-:Y:S08]  /*21400*/  HMMA.1688.F32.TF32 R84, R180.reuse, R100, R84 ;  /* 0x00000064b454723c */ /* 0x040ff00000081054 */
[C---:B------:R-:W-:Y:S08]  /*21410*/  HMMA.1688.F32.TF32 R88, R180.reuse, R32, R88 ;  /* 0x00000020b458723c */ /* 0x040ff00000081058 */
[C---:B------:R-:W-:Y:S08]  /*21420*/  HMMA.1688.F32.TF32 R92, R180.reuse, R28, R92 ;  /* 0x0000001cb45c723c */ /* 0x040ff0000008105c */
[----:B------:R-:W-:Y:S08]  /*21430*/  HMMA.1688.F32.TF32 R168, R180, R8, R168 ;  /* 0x00000008b4a8723c */ /* 0x000ff000000810a8 */
[C---:B-1----:R-:W-:Y:S08]  /*21440*/  HMMA.1688.F32.TF32 R76, R176.reuse, R118, R76 ;  /* 0x00000076b04c723c */ /* 0x042ff0000008104c */
        /* <DEDUP_REMOVED lines=11> */
[----:B------:R-:W-:Y:S03]  /*21500*/  LDS R179, [R2+0x82c00] ;  /* 0x082c000002b37984 */ /* 0x000fe60000000800 */
        /* <DEDUP_REMOVED lines=9> */
[C---:B--2---:R-:W-:Y:S01]  /*215a0*/  HMMA.1688.F32.TF32 R52, R124.reuse, R118, R52 ;  /* 0x000000767c34723c */ /* 0x044fe20000081034 */
        /* <DEDUP_REMOVED lines=9> */
[----:B------:R-:W1:Y:S07]  /*21640*/  LDSM.16.M88.4 R124, [R186+0x80] ;  /* 0x00008000ba7c783b */ /* 0x000e6e0000000200 */
[C---:B---3--:R-:W-:Y:S01]  /*21650*/  HMMA.1688.F32.TF32 R116, R24.reuse, R118, R172 ;  /* 0x000000761874723c */ /* 0x048fe200000810ac */
[----:B------:R-:W-:Y:S04]  /*21660*/  LDS R172, [R3+0x82800] ;  /* 0x0828000003ac7984 */ /* 0x000fe80000000800 */
[----:B------:R-:W-:Y:S03]  /*21670*/  LDS R174, [R3+0x82c00] ;  /* 0x082c000003ae7984 */ /* 0x000fe60000000800 */
[C---:B------:R-:W-:Y:S01]  /*21680*/  HMMA.1688.F32.TF32 R112, R24.reuse, R114, R4 ;  /* 0x000000721870723c */ /* 0x040fe20000081004 */
[----:B------:R-:W-:Y:S04]  /*21690*/  LDSM.16.M88.4 R4, [R186+0x38080] ;  /* 0x03808000ba04783b */ /* 0x000fe80000000200 */
[----:B------:R-:W-:Y:S03]  /*216a0*/  LDS R173, [R184+0x82800] ;  /* 0x08280000b8ad7984 */ /* 0x000fe60000000800 */
[C---:B------:R-:W-:Y:S01]  /*216b0*/  HMMA.1688.F32.TF32 R108, R24.reuse, R110, R12 ;  /* 0x0000006e186c723c */ /* 0x040fe2000008100c */
[----:B------:R-:W-:Y:S04]  /*216c0*/  LDS R12, [R3+0x82000] ;  /* 0x08200000030c7984 */ /* 0x000fe80000000800 */
[----:B------:R-:W-:Y:S03]  /*216d0*/  LDS R14, [R3+0x82400] ;  /* 0x08240000030e7984 */ /* 0x000fe60000000800 */
[C---:B------:R-:W-:Y:S01]  /*216e0*/  HMMA.1688.F32.TF32 R104, R24.reuse, R106, R16 ;  /* 0x0000006a1868723c */ /* 0x040fe20000081010 */
[----:B------:R-:W2:Y:S04]  /*216f0*/  LDSM.16.M88.4 R16, [R186+0x30080] ;  /* 0x03008000ba10783b */ /* 0x000ea80000000200 */
[----:B------:R-:W-:Y:S03]  /*21700*/  LDS R13, [R184+0x82000] ;  /* 0x08200000b80d7984 */ /* 0x000fe60000000800 */
[C---:B------:R-:W-:Y:S01]  /*21710*/  HMMA.1688.F32.TF32 R100, R24.reuse, R102, R96 ;  /* 0x000000661864723c */ /* 0x040fe20000081060 */
[----:B------:R-:W3:Y:S04]  /*21720*/  LDSM.16.M88.4 R96, [R186+0x8080] ;  /* 0x00808000ba60783b */ /* 0x000ee80000000200 */
[----:B------:R-:W-:Y:S03]  /*21730*/  LDS R15, [R184+0x82400] ;  /* 0x08240000b80f7984 */ /* 0x000fe60000000800 */
[C---:B------:R-:W-:Y:S01]  /*21740*/  HMMA.1688.F32.TF32 R32, R24.reuse, R34, R60 ;  /* 0x000000221820723c */ /* 0x040fe2000008103c */
[----:B------:R-:W4:Y:S04]  /*21750*/  LDSM.16.M88.4 R60, [R186+0x10080] ;  /* 0x01008000ba3c783b */ /* 0x000f280000000200 */
[----:B------:R-:W-:Y:S03]  /*21760*/  LDS R175, [R184+0x82c00] ;  /* 0x082c0000b8af7984 */ /* 0x000fe60000000800 */
[C---:B------:R-:W-:Y:S01]  /*21770*/  HMMA.1688.F32.TF32 R28, R24.reuse, R30, R56 ;  /* 0x0000001e181c723c */ /* 0x040fe20000081038 */
[----:B------:R-:W4:Y:S07]  /*21780*/  LDSM.16.M88.4 R56, [R186+0x18080] ;  /* 0x01808000ba38783b */ /* 0x000f2e0000000200 */
[----:B------:R-:W-:Y:S01]  /*21790*/  HMMA.1688.F32.TF32 R8, R24, R10, R20 ;  /* 0x0000000a1808723c */ /* 0x000fe20000081014 */
[----:B------:R-:W4:Y:S04]  /*217a0*/  LDSM.16.M88.4 R24, [R186+0x20080] ;  /* 0x02008000ba18783b */ /* 0x000f280000000200 */
[----:B------:R-:W4:Y:S03]  /*217b0*/  LDSM.16.M88.4 R20, [R186+0x28080] ;  /* 0x02808000ba14783b */ /* 0x000f260000000200 */
[C---:B-1----:R-:W-:Y:S08]  /*217c0*/  HMMA.1688.F32.TF32 R76, R148.reuse, R124, R76 ;  /* 0x0000007c944c723c */ /* 0x042ff0000008104c */
[C---:B--2---:R-:W-:Y:S08]  /*217d0*/  HMMA.1688.F32.TF32 R92, R148.reuse, R16, R92 ;  /* 0x00000010945c723c */ /* 0x044ff0000008105c */
[C---:B---3--:R-:W-:Y:S08]  /*217e0*/  HMMA.1688.F32.TF32 R68, R148.reuse, R96, R68 ;  /* 0x000000609444723c */ /* 0x048ff00000081044 */
[C---:B----4-:R-:W-:Y:S08]  /*217f0*/  HMMA.1688.F32.TF32 R64, R148.reuse, R60, R64 ;  /* 0x0000003c9440723c */ /* 0x050ff00000081040 */
        /* <DEDUP_REMOVED lines=17> */
[----:B------:R-:W-:Y:S04]  /*21910*/  LDS R14, [R3+0x82480] ;  /* 0x08248000030e7984 */ /* 0x000fe80000000800 */
[----:B------:R-:W-:Y:S04]  /*21920*/  LDS R13, [R184+0x82080] ;  /* 0x08208000b80d7984 */ /* 0x000fe80000000800 */
[----:B------:R-:W2:Y:S01]  /*21930*/  LDS R15, [R184+0x82480] ;  /* 0x08248000b80f7984 */ /* 0x000ea20000000800 */
        /* <DEDUP_REMOVED lines=24> */
[C---:B------:R-:W-:Y:S08]  /*21ac0*/  HMMA.1688.F32.TF32 R76, R176.reuse, R126, R76 ;  /* 0x0000007eb04c723c */ /* 0x040ff0000008104c */
        /* <DEDUP_REMOVED lines=21> */
[C---:B-1----:R-:W-:Y:S01]  /*21c20*/  HMMA.1688.F32.TF32 R52, R148.reuse, R126, R52 ;  /* 0x0000007e9434723c */ /* 0x042fe20000081034 */
        /* <DEDUP_REMOVED lines=14> */
[C---:B------:R-:W-:Y:S01]  /*21d10*/  HMMA.1688.F32.TF32 R96, R12.reuse, R98, R112 ;  /* 0x000000620c60723c */ /* 0x040fe20000081070 */
[----:B------:R-:W1:Y:S04]  /*21d20*/  LDSM.16.M88.4 R116, [R185+0x80] ;  /* 0x00008000b974783b */ /* 0x000e680000000200 */
[----:B------:R-:W2:Y:S03]  /*21d30*/  LDSM.16.M88.4 R112, [R185+0x8080] ;  /* 0x00808000b970783b */ /* 0x000ea60000000200 */
[C---:B------:R-:W-:Y:S01]  /*21d40*/  HMMA.1688.F32.TF32 R60, R12.reuse, R62, R108 ;  /* 0x0000003e0c3c723c */ /* 0x040fe2000008106c */
[----:B------:R-:W3:Y:S07]  /*21d50*/  LDSM.16.M88.4 R108, [R185+0x10080] ;  /* 0x01008000b96c783b */ /* 0x000eee0000000200 */
[C---:B------:R-:W-:Y:S01]  /*21d60*/  HMMA.1688.F32.TF32 R56, R12.reuse, R58, R104 ;  /* 0x0000003a0c38723c */ /* 0x040fe20000081068 */
[----:B------:R-:W4:Y:S07]  /*21d70*/  LDSM.16.M88.4 R104, [R185+0x18080] ;  /* 0x01808000b968783b */ /* 0x000f2e0000000200 */
[C---:B------:R-:W-:Y:S01]  /*21d80*/  HMMA.1688.F32.TF32 R24, R12.reuse, R26, R100 ;  /* 0x0000001a0c18723c */ /* 0x040fe20000081064 */
[----:B------:R-:W1:Y:S07]  /*21d90*/  LDSM.16.M88.4 R100, [R185+0x20080] ;  /* 0x02008000b964783b */ /* 0x000e6e0000000200 */
[C---:B------:R-:W-:Y:S01]  /*21da0*/  HMMA.1688.F32.TF32 R20, R12.reuse, R22, R32 ;  /* 0x000000160c14723c */ /* 0x040fe20000081020 */
[----:B------:R-:W2:Y:S07]  /*21db0*/  LDSM.16.M88.4 R32, [R185+0x28080] ;  /* 0x02808000b920783b */ /* 0x000eae0000000200 */
[C---:B------:R-:W-:Y:S01]  /*21dc0*/  HMMA.1688.F32.TF32 R16, R12.reuse, R18, R28 ;  /* 0x000000120c10723c */ /* 0x040fe2000008101c */
[----:B------:R-:W3:Y:S07]  /*21dd0*/  LDSM.16.M88.4 R28, [R185+0x30080] ;  /* 0x03008000b91c783b */ /* 0x000eee0000000200 */
[----:B------:R-:W-:Y:S01]  /*21de0*/  HMMA.1688.F32.TF32 R4, R12, R6, R8 ;  /* 0x000000060c04723c */ /* 0x000fe20000081008 */
[----:B------:R-:W4:Y:S04]  /*21df0*/  LDSM.16.M88.4 R8, [R185+0x38080] ;  /* 0x03808000b908783b */ /* 0x000f280000000200 */
[----:B------:R-:W-:Y:S04]  /*21e00*/  LDS R12, [R3+0x83000] ;  /* 0x08300000030c7984 */ /* 0x000fe80000000800 */
[----:B------:R-:W-:Y:S04]  /*21e10*/  LDS R14, [R3+0x83400] ;  /* 0x08340000030e7984 */ /* 0x000fe80000000800 */
[----:B------:R-:W-:Y:S04]  /*21e20*/  LDS R13, [R184+0x83000] ;  /* 0x08300000b80d7984 */ /* 0x000fe80000000800 */
[----:B------:R-:W4:Y:S01]  /*21e30*/  LDS R15, [R184+0x83400] ;  /* 0x08340000b80f7984 */ /* 0x000f220000000800 */
        /* <DEDUP_REMOVED lines=86> */
[----:B------:R-:W-:Y:S04]  /*223a0*/  LDSM.16.M88.4 R96, [R186+0x10100] ;  /* 0x01010000ba60783b */ /* 0x000fe80000000200 */
[----:B------:R-:W-:Y:S03]  /*223b0*/  LDSM.16.M88.4 R124, [R186+0x18100] ;  /* 0x01810000ba7c783b */ /* 0x000fe60000000200 */
[C---:B------:R-:W-:Y:S01]  /*223c0*/  HMMA.1688.F32.TF32 R108, R12.reuse, R110, R60 ;  /* 0x0000006e0c6c723c */ /* 0x040fe2000008103c */
[----:B------:R-:W-:Y:S07]  /*223d0*/  LDSM.16.M88.4 R60, [R186+0x8100] ;  /* 0x00810000ba3c783b */ /* 0x000fee0000000200 */
[C---:B------:R-:W-:Y:S01]  /*223e0*/  HMMA.1688.F32.TF32 R104, R12.reuse, R106, R56 ;  /* 0x0000006a0c68723c */ /* 0x040fe20000081038 */
[----:B------:R-:W1:Y:S07]  /*223f0*/  LDSM.16.M88.4 R56, [R186+0x100] ;  /* 0x00010000ba38783b */ /* 0x000e6e0000000200 */
[C---:B------:R-:W-:Y:S01]  /*22400*/  HMMA.1688.F32.TF32 R100, R12.reuse, R102, R24 ;  /* 0x000000660c64723c */ /* 0x040fe20000081018 */
[----:B------:R-:W2:Y:S07]  /*22410*/  LDSM.16.M88.4 R24, [R186+0x20100] ;  /* 0x02010000ba18783b */ /* 0x000eae0000000200 */
[C---:B------:R-:W-:Y:S01]  /*22420*/  HMMA.1688.F32.TF32 R32, R12.reuse, R34, R20 ;  /* 0x000000220c20723c */ /* 0x040fe20000081014 */
[----:B------:R-:W3:Y:S07]  /*22430*/  LDSM.16.M88.4 R20, [R186+0x28100] ;  /* 0x02810000ba14783b */ /* 0x000eee0000000200 */
[C---:B------:R-:W-:Y:S01]  /*22440*/  HMMA.1688.F32.TF32 R28, R12.reuse, R30, R16 ;  /* 0x0000001e0c1c723c */ /* 0x040fe20000081010 */
[----:B------:R-:W-:Y:S04]  /*22450*/  LDS R16, [R3+0x84000] ;  /* 0x0840000003107984 */ /* 0x000fe80000000800 */
[----:B------:R-:W-:Y:S03]  /*22460*/  LDS R18, [R3+0x84400] ;  /* 0x0844000003127984 */ /* 0x000fe60000000800 */
[----:B------:R-:W-:Y:S01]  /*22470*/  HMMA.1688.F32.TF32 R8, R12, R10, R4 ;  /* 0x0000000a0c08723c */ /* 0x000fe20000081004 */
[----:B------:R-:W4:Y:S04]  /*22480*/  LDSM.16.M88.4 R12, [R186+0x30100] ;  /* 0x03010000ba0c783b */ /* 0x000f280000000200 */
[----:B------:R-:W2:Y:S04]  /*22490*/  LDSM.16.M88.4 R4, [R186+0x38100] ;  /* 0x03810000ba04783b */ /* 0x000ea80000000200 */
[----:B------:R-:W-:Y:S04]  /*224a0*/  LDS R17, [R184+0x84000] ;  /* 0x08400000b8117984 */ /* 0x000fe80000000800 */
[----:B------:R-:W3:Y:S01]  /*224b0*/  LDS R19, [R184+0x84400] ;  /* 0x08440000b8137984 */ /* 0x000ee20000000800 */
[C---:B-1----:R-:W-:Y:S08]  /*224c0*/  HMMA.1688.F32.TF32 R76, R148.reuse, R56, R76 ;  /* 0x00000038944c723c */ /* 0x042ff0000008104c */
[C---:B------:R-:W-:Y:S08]  /*224d0*/  HMMA.1688.F32.TF32 R68, R148.reuse, R60, R68 ;  /* 0x0000003c9444723c */ /* 0x040ff00000081044 */
[C---:B------:R-:W-:Y:S08]  /*224e0*/  HMMA.1688.F32.TF32 R64, R148.reuse, R96, R64 ;  /* 0x000000609440723c */ /* 0x040ff00000081040 */
[C---:B------:R-:W-:Y:S08]  /*224f0*/  HMMA.1688.F32.TF32 R80, R148.reuse, R124, R80 ;  /* 0x0000007c9450723c */ /* 0x040ff00000081050 */
[C---:B--2---:R-:W-:Y:S08]  /*22500*/  HMMA.1688.F32.TF32 R84, R148.reuse, R24, R84 ;  /* 0x000000189454723c */ /* 0x044ff00000081054 */
[C---:B---3--:R-:W-:Y:S08]  /*22510*/  HMMA.1688.F32.TF32 R88, R148.reuse, R20, R88 ;  /* 0x000000149458723c */ /* 0x048ff00000081058 */
[C---:B----4-:R-:W-:Y:S08]  /*22520*/  HMMA.1688.F32.TF32 R92, R148.reuse, R12, R92 ;  /* 0x0000000c945c723c */ /* 0x050ff0000008105c */
        /* <DEDUP_REMOVED lines=76> */
[----:B------:R-:W-:Y:S04]  /*229f0*/  LDSM.16.M88.4 R116, [R185+0x18100] ;  /* 0x01810000b974783b */ /* 0x000fe80000000200 */
[----:B------:R-:W-:Y:S03]  /*22a00*/  LDS R149, [R2+0x85000] ;  /* 0x0850000002957984 */ /* 0x000fe60000000800 */
[C---:B------:R-:W-:Y:S01]  /*22a10*/  HMMA.1688.F32.TF32 R60, R16.reuse, R62, R112 ;  /* 0x0000003e103c723c */ /* 0x040fe20000081070 */
[----:B------:R-:W-:Y:S04]  /*22a20*/  LDSM.16.M88.4 R112, [R185+0x20100] ;  /* 0x02010000b970783b */ /* 0x000fe80000000200 */
[----:B------:R-:W1:Y:S03]  /*22a30*/  LDS R151, [R2+0x85400] ;  /* 0x0854000002977984 */ /* 0x000e660000000800 */
[C---:B------:R-:W-:Y:S01]  /*22a40*/  HMMA.1688.F32.TF32 R96, R16.reuse, R98, R108 ;  /* 0x000000621060723c */ /* 0x040fe2000008106c */
[----:B------:R-:W-:Y:S07]  /*22a50*/  LDSM.16.M88.4 R108, [R185+0x28100] ;  /* 0x02810000b96c783b */ /* 0x000fee0000000200 */
[C---:B------:R-:W-:Y:S01]  /*22a60*/  HMMA.1688.F32.TF32 R124, R16.reuse, R126, R104 ;  /* 0x0000007e107c723c */ /* 0x040fe20000081068 */
[----:B------:R-:W-:Y:S07]  /*22a70*/  LDSM.16.M88.4 R104, [R185+0x30100] ;  /* 0x03010000b968783b */ /* 0x000fee0000000200 */
[C---:B------:R-:W-:Y:S01]  /*22a80*/  HMMA.1688.F32.TF32 R24, R16.reuse, R26, R100 ;  /* 0x0000001a1018723c */ /* 0x040fe20000081064 */
[----:B------:R-:W-:Y:S07]  /*22a90*/  LDSM.16.M88.4 R100, [R185+0x38100] ;  /* 0x03810000b964783b */ /* 0x000fee0000000200 */
[C---:B------:R-:W-:Y:S01]  /*22aa0*/  HMMA.1688.F32.TF32 R20, R16.reuse, R22, R32 ;  /* 0x000000161014723c */ /* 0x040fe20000081020 */
[----:B------:R-:W2:Y:S07]  /*22ab0*/  LDSM.16.M88.4 R32, [R185+0x10100] ;  /* 0x01010000b920783b */ /* 0x000eae0000000200 */
[C---:B------:R-:W-:Y:S01]  /*22ac0*/  HMMA.1688.F32.TF32 R12, R16.reuse, R14, R28 ;  /* 0x0000000e100c723c */ /* 0x040fe2000008101c */
[----:B------:R-:W3:Y:S07]  /*22ad0*/  LDSM.16.M88.4 R28, [R185+0x100] ;  /* 0x00010000b91c783b */ /* 0x000eee0000000200 */
[----:B------:R-:W-:Y:S01]  /*22ae0*/  HMMA.1688.F32.TF32 R4, R16, R6, R8 ;  /* 0x000000061004723c */ /* 0x000fe20000081008 */
[----:B------:R-:W-:Y:S04]  /*22af0*/  LDS R8, [R3+0x85000] ;  /* 0x0850000003087984 */ /* 0x000fe80000000800 */
[----:B------:R-:W-:Y:S04]  /*22b00*/  LDS R10, [R3+0x85400] ;  /* 0x08540000030a7984 */ /* 0x000fe80000000800 */
[----:B------:R-:W-:Y:S04]  /*22b10*/  LDS R9, [R184+0x85000] ;  /* 0x08500000b8097984 */ /* 0x000fe80000000800 */
[----:B------:R-:W4:Y:S04]  /*22b20*/  LDS R11, [R184+0x85400] ;  /* 0x08540000b80b7984 */ /* 0x000f280000000800 */
[----:B------:R-:W4:Y:S01]  /*22b30*/  LDSM.16.M88.4 R16, [R185+0x8100] ;  /* 0x00810000b910783b */ /* 0x000f220000000200 */
[C---:B-1----:R-:W-:Y:S08]  /*22b40*/  HMMA.1688.F32.TF32 R80, R148.reuse, R116, R80 ;  /* 0x000000749450723c */ /* 0x042ff00000081050 */
[C---:B--2---:R-:W-:Y:S08]  /*22b50*/  HMMA.1688.F32.TF32 R64, R148.reuse, R32, R64 ;  /* 0x000000209440723c */ /* 0x044ff00000081040 */
[C---:B---3--:R-:W-:Y:S08]  /*22b60*/  HMMA.1688.F32.TF32 R76, R148.reuse, R28, R76 ;  /* 0x0000001c944c723c */ /* 0x048ff0000008104c */
[C---:B------:R-:W-:Y:S08]  /*22b70*/  HMMA.1688.F32.TF32 R84, R148.reuse, R112, R84 ;  /* 0x000000709454723c */ /* 0x040ff00000081054 */
[----:B------:R-:W-:Y:S08]  /*22b80*/  HMMA.1688.F32.TF32 R88, R148, R108, R88 ;  /* 0x0000006c9458723c */ /* 0x000ff00000081058 */
[C---:B----4-:R-:W-:Y:S08]  /*22b90*/  HMMA.1688.F32.TF32 R40, R8.reuse, R28, R40 ;  /* 0x0000001c0828723c */ /* 0x050ff00000081028 */
        /* <DEDUP_REMOVED lines=50> */
[----:B-1----:R-:W-:Y:S08]  /*22ec0*/  HMMA.1688.F32.TF32 R176, R8, R30, R56 ;  /* 0x0000001e08b0723c */ /* 0x002ff00000081038 */
[C---:B------:R-:W-:Y:S08]  /*22ed0*/  HMMA.1688.F32.TF32 R164, R172.reuse, R118, R164 ;  /* 0x00000076aca4723c */ /* 0x040ff000000810a4 */
[C---:B------:R-:W-:Y:S08]  /*22ee0*/  HMMA.1688.F32.TF32 R160, R172.reuse, R114, R160 ;  /* 0x00000072aca0723c */ /* 0x040ff000000810a0 */
[C---:B------:R-:W-:Y:S08]  /*22ef0*/  HMMA.1688.F32.TF32 R156, R172.reuse, R110, R156 ;  /* 0x0000006eac9c723c */ /* 0x040ff0000008109c */
[C---:B------:R-:W-:Y:S08]  /*22f00*/  HMMA.1688.F32.TF32 R152, R172.reuse, R106, R152 ;  /* 0x0000006aac98723c */ /* 0x040ff00000081098 */
[----:B------:R-:W-:Y:S08]  /*22f10*/  HMMA.1688.F32.TF32 R144, R172, R102, R144 ;  /* 0x00000066ac90723c */ /* 0x000ff00000081090 */
[C---:B--2---:R-:W-:Y:S08]  /*22f20*/  HMMA.1688.F32.TF32 R140, R148.reuse, R118, R140 ;  /* 0x00000076948c723c */ /* 0x044ff0000008108c */
[C---:B------:R-:W-:Y:S08]  /*22f30*/  HMMA.1688.F32.TF32 R136, R148.reuse, R114, R136 ;  /* 0x000000729488723c */ /* 0x040ff00000081088 */
[C---:B------:R-:W-:Y:S08]  /*22f40*/  HMMA.1688.F32.TF32 R132, R148.reuse, R110, R132 ;  /* 0x0000006e9484723c */ /* 0x040ff00000081084 */
[C---:B------:R-:W-:Y:S08]  /*22f50*/  HMMA.1688.F32.TF32 R128, R148.reuse, R106, R128 ;  /* 0x0000006a9480723c */ /* 0x040ff00000081080 */
[----:B------:R-:W-:Y:S08]  /*22f60*/  HMMA.1688.F32.TF32 R120, R148, R102, R120 ;  /* 0x000000669478723c */ /* 0x000ff00000081078 */
[----:B------:R-:W-:Y:S08]  /*22f70*/  HMMA.1688.F32.TF32 R56, R8, R18, R60 ;  /* 0x000000120838723c */ /* 0x000ff0000008103c */
        /* <DEDUP_REMOVED lines=8> */
[C---:B------:R-:W-:Y:S01]  /*23000*/  HMMA.1688.F32.TF32 R44, R148.reuse, R18, R44 ;  /* 0x00000012942c723c */ /* 0x040fe2000008102c */
[----:B------:R-:W1:Y:S04]  /*23010*/  LDSM.16.M88.4 R16, [R186+0x180] ;  /* 0x00018000ba10783b */ /* 0x000e680000000200 */
[----:B------:R-:W-:Y:S03]  /*23020*/  LDSM.16.M88.4 R28, [R186+0x10180] ;  /* 0x01018000ba1c783b */ /* 0x000fe60000000200 */
[-C--:B------:R-:W-:Y:S01]  /*23030*/  HMMA.1688.F32.TF32 R48, R148, R34.reuse, R48 ;  /* 0x000000229430723c */ /* 0x080fe20000081030 */
[----:B------:R-:W-:Y:S04]  /*23040*/  LDS R148, [R3+0x86000] ;  /* 0x0860000003947984 */ /* 0x000fe80000000800 */
[----:B------:R-:W-:Y:S03]  /*23050*/  LDS R150, [R3+0x86400] ;  /* 0x0864000003967984 */ /* 0x000fe60000000800 */
[C---:B------:R-:W-:Y:S01]  /*23060*/  HMMA.1688.F32.TF32 R60, R8.reuse, R34, R96 ;  /* 0x00000022083c723c */ /* 0x040fe20000081060 */
        /* <DEDUP_REMOVED lines=8> */
[C---:B------:R-:W-:Y:S01]  /*230f0*/  HMMA.1688.F32.TF32 R108, R8.reuse, R110, R20 ;  /* 0x0000006e086c723c */ /* 0x040fe20000081014 */
[----:B------:R-:W-:Y:S04]  /*23100*/  LDS R96, [R3+0x86080] ;  /* 0x0860800003607984 */ /* 0x000fe80000000800 */
[----:B------:R-:W-:Y:S03]  /*23110*/  LDS R98, [R3+0x86480] ;  /* 0x0864800003627984 */ /* 0x000fe60000000800 */
[C---:B------:R-:W-:Y:S01]  /*23120*/  HMMA.1688.F32.TF32 R104, R8.reuse, R106, R12 ;  /* 0x0000006a0868723c */ /* 0x040fe2000008100c */
[----:B------:R-:W-:Y:S04]  /*23130*/  LDS R97, [R184+0x86080] ;  /* 0x08608000b8617984 */ /* 0x000fe80000000800 */
[----:B------:R-:W4:Y:S03]  /*23140*/  LDS R99, [R184+0x86480] ;  /* 0x08648000b8637984 */ /* 0x000f260000000800 */
[----:B------:R-:W-:Y:S01]  /*23150*/  HMMA.1688.F32.TF32 R100, R8, R102, R4 ;  /* 0x000000660864723c */ /* 0x000fe20000081004 */
[----:B------:R-:W4:Y:S04]  /*23160*/  LDSM.16.M88.4 R32, [R186+0x8180] ;  /* 0x00818000ba20783b */ /* 0x000f280000000200 */
[----:B------:R-:W4:Y:S04]  /*23170*/  LDSM.16.M88.4 R12, [R186+0x18180] ;  /* 0x01818000ba0c783b */ /* 0x000f280000000200 */
[----:B------:R-:W4:Y:S04]  /*23180*/  LDSM.16.M88.4 R24, [R186+0x20180] ;  /* 0x02018000ba18783b */ /* 0x000f280000000200 */
[----:B------:R-:W4:Y:S04]  /*23190*/  LDSM.16.M88.4 R20, [R186+0x28180] ;  /* 0x02818000ba14783b */ /* 0x000f280000000200 */
[----:B------:R-:W4:Y:S04]  /*231a0*/  LDSM.16.M88.4 R8, [R186+0x30180] ;  /* 0x03018000ba08783b */ /* 0x000f280000000200 */
[----:B------:R-:W4:Y:S01]  /*231b0*/  LDSM.16.M88.4 R4, [R186+0x38180] ;  /* 0x03818000ba04783b */ /* 0x000f220000000200 */
[-C--:B-1----:R-:W-:Y:S08]  /*231c0*/  HMMA.1688.F32.TF32 R76, R172, R16.reuse, R76 ;  /* 0x00000010ac4c723c */ /* 0x082ff0000008104c */
[-C--:B--2---:R-:W-:Y:S08]  /*231d0*/  HMMA.1688.F32.TF32 R40, R148, R16.reuse, R40 ;  /* 0x000000109428723c */ /* 0x084ff00000081028 */
[-C--:B---3--:R-:W-:Y:S08]  /*231e0*/  HMMA.1688.F32.TF32 R52, R124, R16.reuse, R52 ;  /* 0x000000107c34723c */ /* 0x088ff00000081034 */
[----:B----4-:R-:W-:Y:S08]  /*231f0*/  HMMA.1688.F32.TF32 R176, R96, R16, R176 ;  /* 0x0000001060b0723c */ /* 0x010ff000000810b0 */
[-C--:B------:R-:W-:Y:S08]  /*23200*/  HMMA.1688.F32.TF32 R68, R172, R32.reuse, R68 ;  /* 0x00000020ac44723c */ /* 0x080ff00000081044 */
[-C--:B------:R-:W-:Y:S08]  /*23210*/  HMMA.1688.F32.TF32 R72, R148, R32.reuse, R72 ;  /* 0x000000209448723c */ /* 0x080ff00000081048 */
[-C--:B------:R-:W-:Y:S08]  /*23220*/  HMMA.1688.F32.TF32 R44, R124, R32.reuse, R44 ;  /* 0x000000207c2c723c */ /* 0x080ff0000008102c */
[----:B------:R-:W-:Y:S08]  /*23230*/  HMMA.1688.F32.TF32 R56, R96, R32, R56 ;  /* 0x000000206038723c */ /* 0x000ff00000081038 */
[-C--:B------:R-:W-:Y:S08]  /*23240*/  HMMA.1688.F32.TF32 R64, R172, R28.reuse, R64 ;  /* 0x0000001cac40723c */ /* 0x080ff00000081040 */
        /* <DEDUP_REMOVED lines=21> */
[----:B------:R-:W2:Y:S03]  /*233a0*/  LDS R151, [R184+0x86c00] ;  /* 0x086c0000b8977984 */ /* 0x000ea60000000800 */
        /* <DEDUP_REMOVED lines=8> */
[----:B------:R-:W3:Y:S03]  /*23430*/  LDS R127, [R2+0x86c80] ;  /* 0x086c8000027f7984 */ /* 0x000ee60000000800 */
[C---:B------:R-:W-:Y:S08]  /*23440*/  HMMA.1688.F32.TF32 R112, R96.reuse, R24, R112 ;  /* 0x000000186070723c */ /* 0x040ff00000081070 */
[C---:B------:R-:W-:Y:S08]  /*23450*/  HMMA.1688.F32.TF32 R108, R96.reuse, R20, R108 ;  /* 0x00000014606c723c */ /* 0x040ff0000008106c */
[C---:B------:R-:W-:Y:S08]  /*23460*/  HMMA.1688.F32.TF32 R104, R96.reuse, R8, R104 ;  /* 0x000000086068723c */ /* 0x040ff00000081068 */
[----:B------:R-:W-:Y:S01]  /*23470*/  HMMA.1688.F32.TF32 R100, R96, R4, R100 ;  /* 0x000000046064723c */ /* 0x000fe20000081064 */
[----:B------:R-:W-:Y:S04]  /*23480*/  LDS R96, [R3+0x86880] ;  /* 0x0868800003607984 */ /* 0x000fe80000000800 */
[----:B------:R-:W-:Y:S04]  /*23490*/  LDS R98, [R3+0x86c80] ;  /* 0x086c800003627984 */ /* 0x000fe80000000800 */
[----:B------:R-:W-:Y:S04]  /*234a0*/  LDS R97, [R184+0x86880] ;  /* 0x08688000b8617984 */ /* 0x000fe80000000800 */
[----:B------:R-:W4:Y:S01]  /*234b0*/  LDS R99, [R184+0x86c80] ;  /* 0x086c8000b8637984 */ /* 0x000f220000000800 */
[----:B-1----:R-:W-:Y:S08]  /*234c0*/  HMMA.1688.F32.TF32 R68, R172, R34, R68 ;  /* 0x00000022ac44723c */ /* 0x002ff00000081044 */
[C---:B--2---:R-:W-:Y:S08]  /*234d0*/  HMMA.1688.F32.TF32 R40, R148.reuse, R18, R40 ;  /* 0x000000129428723c */ /* 0x044ff00000081028 */
[C---:B------:R-:W-:Y:S08]  /*234e0*/  HMMA.1688.F32.TF32 R72, R148.reuse, R34, R72 ;  /* 0x000000229448723c */ /* 0x040ff00000081048 */
[C---:B------:R-:W-:Y:S08]  /*234f0*/  HMMA.1688.F32.TF32 R36, R148.reuse, R30, R36 ;  /* 0x0000001e9424723c */ /* 0x040ff00000081024 */
[C---:B------:R-:W-:Y:S08]  /*23500*/  HMMA.1688.F32.TF32 R164, R148.reuse, R14, R164 ;  /* 0x0000000e94a4723c */ /* 0x040ff000000810a4 */
[C---:B------:R-:W-:Y:S08]  /*23510*/  HMMA.1688.F32.TF32 R160, R148.reuse, R26, R160 ;  /* 0x0000001a94a0723c */ /* 0x040ff000000810a0 */
[C---:B------:R-:W-:Y:S08]  /*23520*/  HMMA.1688.F32.TF32 R156, R148.reuse, R22, R156 ;  /* 0x00000016949c723c */ /* 0x040ff0000008109c */
[C---:B------:R-:W-:Y:S08]  /*23530*/  HMMA.1688.F32.TF32 R152, R148.reuse, R10, R152 ;  /* 0x0000000a9498723c */ /* 0x040ff00000081098 */
[----:B------:R-:W-:Y:S08]  /*23540*/  HMMA.1688.F32.TF32 R144, R148, R6, R144 ;  /* 0x000000069490723c */ /* 0x000ff00000081090 */
[-C--:B---3--:R-:W-:Y:S08]  /*23550*/  HMMA.1688.F32.TF32 R44, R124, R34.reuse, R44 ;  /* 0x000000227c2c723c */ /* 0x088ff0000008102c */
[----:B----4-:R-:W-:Y:S01]  /*23560*/  HMMA.1688.F32.TF32 R180, R96, R34, R56 ;  /* 0x0000002260b4723c */ /* 0x010fe20000081038 */
[----:B------:R-:W-:Y:S04]  /*23570*/  LDS R56, [R0+0x87080] ;  /* 0x0870800000387984 */ /* 0x000fe80000000800 */
[----:B------:R-:W-:Y:S03]  /*23580*/  LDS R58, [R0+0x87480] ;  /* 0x08748000003a7984 */ /* 0x000fe60000000800 */
[-C--:B------:R-:W-:Y:S01]  /*23590*/  HMMA.1688.F32.TF32 R76, R172, R18.reuse, R76 ;  /* 0x00000012ac4c723c */ /* 0x080fe2000008104c */
[----:B------:R-:W-:Y:S04]  /*235a0*/  LDS R57, [R2+0x87080] ;  /* 0x0870800002397984 */ /* 0x000fe80000000800 */
[----:B------:R-:W-:Y:S03]  /*235b0*/  LDS R59, [R2+0x87480] ;  /* 0x08748000023b7984 */ /* 0x000fe60000000800 */
[-C--:B------:R-:W-:Y:S01]  /*235c0*/  HMMA.1688.F32.TF32 R148, R124, R18.reuse, R52 ;  /* 0x000000127c94723c */ /* 0x080fe20000081034 */
[----:B------:R-:W1:Y:S04]  /*235d0*/  LDSM.16.M88.4 R32, [R185+0x180] ;  /* 0x00018000b920783b */ /* 0x000e680000000200 */
[----:B------:R-:W-:Y:S03]  /*235e0*/  LDS R52, [R3+0x87080] ;  /* 0x0870800003347984 */ /* 0x000fe60000000800 */
[----:B------:R-:W-:Y:S01]  /*235f0*/  HMMA.1688.F32.TF32 R176, R96, R18, R176 ;  /* 0x0000001260b0723c */ /* 0x000fe200000810b0 */
[----:B------:R-:W2:Y:S04]  /*23600*/  LDSM.16.M88.4 R16, [R185+0x10180] ;  /* 0x01018000b910783b */ /* 0x000ea80000000200 */
[----:B------:R-:W-:Y:S03]  /*23610*/  LDS R54, [R3+0x87480] ;  /* 0x0874800003367984 */ /* 0x000fe60000000800 */
[-C--:B------:R-:W-:Y:S01]  /*23620*/  HMMA.1688.F32.TF32 R48, R124, R30.reuse, R48 ;  /* 0x0000001e7c30723c */ /* 0x080fe20000081030 */
[----:B------:R-:W-:Y:S04]  /*23630*/  LDS R53, [R184+0x87080] ;  /* 0x08708000b8357984 */ /* 0x000fe80000000800 */
[----:B------:R-:W-:Y:S03]  /*23640*/  LDS R55, [R184+0x87480] ;  /* 0x08748000b8377984 */ /* 0x000fe60000000800 */
[C---:B------:R-:W-:Y:S08]  /*23650*/  HMMA.1688.F32.TF32 R64, R172.reuse, R30, R64 ;  /* 0x0000001eac40723c */ /* 0x040ff00000081040 */
[C---:B------:R-:W-:Y:S08]  /*23660*/  HMMA.1688.F32.TF32 R80, R172.reuse, R14, R80 ;  /* 0x0000000eac50723c */ /* 0x040ff00000081050 */
[C---:B------:R-:W-:Y:S08]  /*23670*/  HMMA.1688.F32.TF32 R84, R172.reuse, R26, R84 ;  /* 0x0000001aac54723c */ /* 0x040ff00000081054 */
[C---:B------:R-:W-:Y:S08]  /*23680*/  HMMA.1688.F32.TF32 R88, R172.reuse, R22, R88 ;  /* 0x00000016ac58723c */ /* 0x040ff00000081058 */
[C---:B------:R-:W-:Y:S08]  /*23690*/  HMMA.1688.F32.TF32 R92, R172.reuse, R10, R92 ;  /* 0x0000000aac5c723c */ /* 0x040ff0000008105c */
[-C--:B------:R-:W-:Y:S08]  /*236a0*/  HMMA.1688.F32.TF32 R168, R172, R6.reuse, R168 ;  /* 0x00000006aca8723c */ /* 0x080ff000000810a8 */
[-C--:B------:R-:W-:Y:S08]  /*236b0*/  HMMA.1688.F32.TF32 R120, R124, R6.reuse, R120 ;  /* 0x000000067c78723c */ /* 0x080ff00000081078 */
[C---:B------:R-:W-:Y:S08]  /*236c0*/  HMMA.1688.F32.TF32 R100, R96.reuse, R6, R100 ;  /* 0x000000066064723c */ /* 0x040ff00000081064 */
[----:B------:R-:W-:Y:S01]  /*236d0*/  HMMA.1688.F32.TF32 R172, R96, R30, R60 ;  /* 0x0000001e60ac723c */ /* 0x000fe2000008103c */
[----:B------:R-:W3:Y:S04]  /*236e0*/  LDSM.16.M88.4 R28, [R185+0x8180] ;  /* 0x00818000b91c783b */ /* 0x000ee80000000200 */
[----:B------:R-:W-:Y:S03]  /*236f0*/  LDS R60, [R3+0x87000] ;  /* 0x08700000033c7984 */ /* 0x000fe60000000800 */
[----:B-1----:R-:W-:Y:S01]  /*23700*/  HMMA.1688.F32.TF32 R4, R56, R32, R148 ;  /* 0x000000203804723c */ /* 0x002fe20000081094 */
[----:B------:R-:W-:Y:S04]  /*23710*/  LDS R62, [R3+0x87400] ;  /* 0x08740000033e7984 */ /* 0x000fe80000000800 */
[----:B------:R-:W-:Y:S03]  /*23720*/  LDS R61, [R184+0x87000] ;  /* 0x08700000b83d7984 */ /* 0x000fe60000000800 */
[C---:B------:R-:W-:Y:S01]  /*23730*/  HMMA.1688.F32.TF32 R140, R124.reuse, R14, R140 ;  /* 0x0000000e7c8c723c */ /* 0x040fe2000008108c */
[----:B------:R-:W1:Y:S07]  /*23740*/  LDS R63, [R184+0x87400] ;  /* 0x08740000b83f7984 */ /* 0x000e6e0000000800 */
[C---:B------:R-:W-:Y:S08]  /*23750*/  HMMA.1688.F32.TF32 R136, R124.reuse, R26, R136 ;  /* 0x0000001a7c88723c */ /* 0x040ff00000081088 */
[----:B------:R-:W-:Y:S08]  /*23760*/  HMMA.1688.F32.TF32 R132, R124, R22, R132 ;  /* 0x000000167c84723c */ /* 0x000ff00000081084 */
[C---:B------:R-:W-:Y:S01]  /*23770*/  HMMA.1688.F32.TF32 R116, R96.reuse, R14, R116 ;  /* 0x0000000e6074723c */ /* 0x040fe20000081074 */
[----:B------:R-:W-:Y:S07]  /*23780*/  LDSM.16.M88.4 R12, [R185+0x38180] ;  /* 0x03818000b90c783b */ /* 0x000fee0000000200 */
[C---:B------:R-:W-:Y:S01]  /*23790*/  HMMA.1688.F32.TF32 R112, R96.reuse, R26, R112 ;  /* 0x0000001a6070723c */ /* 0x040fe20000081070 */
[----:B------:R-:W-:Y:S07]  /*237a0*/  LDSM.16.M88.4 R24, [R185+0x28180] ;  /* 0x02818000b918783b */ /* 0x000fee0000000200 */
[C---:B------:R-:W-:Y:S01]  /*237b0*/  HMMA.1688.F32.TF32 R108, R96.reuse, R22, R108 ;  /* 0x00000016606c723c */ /* 0x040fe2000008106c */
[----:B------:R-:W-:Y:S07]  /*237c0*/  LDSM.16.M88.4 R20, [R185+0x30180] ;  /* 0x03018000b914783b */ /* 0x000fee0000000200 */
[----:B------:R-:W-:Y:S01]  /*237d0*/  HMMA.1688.F32.TF32 R104, R96, R10, R104 ;  /* 0x0000000a6068723c */ /* 0x000fe20000081068 */
[----:B------:R-:W4:Y:S07]  /*237e0*/  LDSM.16.M88.4 R96, [R185+0x18180] ;  /* 0x01818000b960783b */ /* 0x000f2e0000000200 */
[----:B--2---:R-:W-:Y:S01]  /*237f0*/  HMMA.1688.F32.TF32 R148, R56, R16, R48 ;  /* 0x000000103894723c */ /* 0x004fe20000081030 */
[----:B------:R-:W2:Y:S07]  /*23800*/  LDSM.16.M88.4 R48, [R185+0x20180] ;  /* 0x02018000b930783b */ /* 0x000eae0000000200 */
[----:B------:R-:W-:Y:S01]  /*23810*/  HMMA.1688.F32.TF32 R128, R124, R10, R128 ;  /* 0x0000000a7c80723c */ /* 0x000fe20000081080 */
[----:B------:R-:W-:Y:S04]  /*23820*/  LDS R124, [R0+0x87000] ;  /* 0x08700000007c7984 */ /* 0x000fe80000000800 */
[----:B------:R-:W-:Y:S04]  /*23830*/  LDS R126, [R0+0x87400] ;  /* 0x08740000007e7984 */ /* 0x000fe80000000800 */
[----:B------:R-:W-:Y:S04]  /*23840*/  LDS R125, [R2+0x87000] ;  /* 0x08700000027d7984 */ /* 0x000fe80000000800 */
[----:B------:R-:W2:Y:S01]  /*23850*/  LDS R127, [R2+0x87400] ;  /* 0x08740000027f7984 */ /* 0x000ea20000000800 */
[----:B---3--:R-:W-:Y:S07]  /*23860*/  HMMA.1688.F32.TF32 R8, R52, R28, R180 ;  /* 0x0000001c3408723c */ /* 0x008fee00000810b4 */
[----:B------:R-:W-:Y:S01]  /*23870*/  IMAD.MOV.U32 R183, RZ, RZ, 0x7f ;  /* 0x0000007fffb77424 */ /* 0x000fe200078e00ff */
[C---:B-1----:R-:W-:Y:S08]  /*23880*/  HMMA.1688.F32.TF32 R40, R60.reuse, R32, R40 ;  /* 0x000000203c28723c */ /* 0x042ff00000081028 */
[----:B------:R-:W-:Y:S01]  /*23890*/  HMMA.1688.F32.TF32 R72, R60, R28, R72 ;  /* 0x0000001c3c48723c */ /* 0x000fe20000081048 */
[----:B------:R-:W-:-:S07]  /*238a0*/  IADD3 R183, R183, c[0x0][0x180], RZ ;  /* 0x00006000b7b77a10 */ /* 0x000fce0007ffe0ff */
[C---:B------:R-:W-:Y:S08]  /*238b0*/  HMMA.1688.F32.TF32 R36, R60.reuse, R16, R36 ;  /* 0x000000103c24723c */ /* 0x040ff00000081024 */
[C---:B----4-:R-:W-:Y:S08]  /*238c0*/  HMMA.1688.F32.TF32 R164, R60.reuse, R96, R164 ;  /* 0x000000603ca4723c */ /* 0x050ff000000810a4 */
[C---:B--2---:R-:W-:Y:S08]  /*238d0*/  HMMA.1688.F32.TF32 R160, R60.reuse, R48, R160 ;  /* 0x000000303ca0723c */ /* 0x044ff000000810a0 */
        /* <DEDUP_REMOVED lines=17> */
[----:B------:R-:W-:Y:S01]  /*239f0*/  SHF.R.S32.HI R186, RZ, 0x1f, R183 ;  /* 0x0000001fffba7819 */ /* 0x000fe200000114b7 */
[----:B------:R-:W-:-:S03]  /*23a00*/  UIMAD UR7, UR4, -0x80, UR8 ;  /* 0xffffff80040778a4 */ /* 0x000fc6000f8e0208 */
[----:B------:R-:W-:Y:S01]  /*23a10*/  LEA.HI R186, R186, R183, RZ, 0x7 ;  /* 0x000000b7baba7211 */ /* 0x000fe200078f38ff */
[----:B------:R-:W-:-:S03]  /*23a20*/  UIADD3 UR9, UR9, 0x1, URZ ;  /* 0x0000000109097890 */ /* 0x000fc6000fffe03f */
[----:B------:R-:W-:Y:S01]  /*23a30*/  SHF.R.S32.HI R186, RZ, 0x7, R186 ;  /* 0x00000007ffba7819 */ /* 0x000fe200000114ba */
[----:B------:R-:W-:Y:S01]  /*23a40*/  HMMA.1688.F32.TF32 R76, R124, R32, R76 ;  /* 0x000000207c4c723c */ /* 0x000fe2000008104c */
[----:B-----5:R-:W-:Y:S02]  /*23a50*/  ISETP.GE.AND P1, PT, R191, UR7, PT ;  /* 0x00000007bf007c0c */ /* 0x020fe4000bf26270 */
[----:B------:R-:W-:Y:S01]  /*23a60*/  IADD3 R186, R186, -0x2, RZ ;  /* 0xfffffffebaba7810 */ /* 0x000fe20007ffe0ff */
[----:B------:R-:W-:-:S04]  /*23a70*/  UISETP.GT.AND UP0, UPT, UR9, 0x1, UPT ;  /* 0x000000010900788c */ /* 0x000fc8000bf04270 */
[----:B------:R-:W-:Y:S01]  /*23a80*/  HMMA.1688.F32.TF32 R176, R52, R32, R176 ;  /* 0x0000002034b0723c */ /* 0x000fe200000810b0 */
[----:B------:R-:W-:Y:S01]  /*23a90*/  ISETP.LE.AND P0, PT, R186, UR4, PT ;  /* 0x00000004ba007c0c */ /* 0x000fe2000bf03270 */
[----:B------:R-:W-:-:S06]  /*23aa0*/  USEL UR9, UR9, URZ, !UP0 ;  /* 0x0000003f09097287 */ /* 0x000fcc000c000000 */
[C---:B------:R-:W-:Y:S08]  /*23ab0*/  HMMA.1688.F32.TF32 R68, R124.reuse, R28, R68 ;  /* 0x0000001c7c44723c */ /* 0x040ff00000081044 */
        /* <DEDUP_REMOVED lines=8> */
[----:B------:R3:W-:Y:S03]  /*23b40*/  LDS R126, [R0+0x87c00] ;  /* 0x087c0000007e7984 */ /* 0x0007e60000000800 */
[C---:B------:R-:W-:Y:S01]  /*23b50*/  HMMA.1688.F32.TF32 R116, R52.reuse, R96, R116 ;  /* 0x000000603474723c */ /* 0x040fe20000081074 */
[----:B------:R-:W-:Y:S04]  /*23b60*/  LDS R125, [R2+0x87800] ;  /* 0x08780000027d7984 */ /* 0x000fe80000000800 */
[----:B------:R4:W1:Y:S03]  /*23b70*/  LDS R127, [R2+0x87c00] ;  /* 0x087c0000027f7984 */ /* 0x0008660000000800 */
[----:B------:R-:W-:Y:S01]  /*23b80*/  HMMA.1688.F32.TF32 R112, R52, R48, R112 ;  /* 0x000000303470723c */ /* 0x000fe20000081070 */
[----:B---3--:R-:W-:-:S07]  /*23b90*/  SEL R0, RZ, 0x4, P1 ;  /* 0x00000004ff007807 */ /* 0x008fce0000800000 */
[----:B------:R-:W-:Y:S01]  /*23ba0*/  HMMA.1688.F32.TF32 R108, R52, R24, R108 ;  /* 0x00000018346c723c */ /* 0x000fe2000008106c */
[----:B------:R-:W-:-:S07]  /*23bb0*/  SEL R0, R0, RZ, !P0 ;  /* 0x000000ff00007207 */ /* 0x000fce0004000000 */
[C---:B------:R-:W-:Y:S08]  /*23bc0*/  HMMA.1688.F32.TF32 R104, R52.reuse, R20, R104 ;  /* 0x000000143468723c */ /* 0x040ff00000081068 */
[----:B------:R-:W-:Y:S01]  /*23bd0*/  HMMA.1688.F32.TF32 R100, R52, R12, R100 ;  /* 0x0000000c3464723c */ /* 0x000fe20000081064 */
[----:B------:R-:W-:Y:S04]  /*23be0*/  LDS R52, [R3+0x87880] ;  /* 0x0878800003347984 */ /* 0x000fe80000000800 */
[----:B------:R3:W-:Y:S04]  /*23bf0*/  LDS R54, [R3+0x87c80] ;  /* 0x087c800003367984 */ /* 0x0007e80000000800 */
[----:B------:R-:W-:Y:S04]  /*23c00*/  LDS R53, [R184+0x87880] ;  /* 0x08788000b8357984 */ /* 0x000fe80000000800 */
[----:B------:R-:W2:Y:S01]  /*23c10*/  LDS R55, [R184+0x87c80] ;  /* 0x087c8000b8377984 */ /* 0x000ea20000000800 */
[----:B------:R-:W-:Y:S01]  /*23c20*/  ISETP.NE.U32.AND P1, PT, R0, RZ, PT ;  /* 0x000000ff0000720c */ /* 0x000fe20003f25070 */
[----:B------:R-:W-:Y:S01]  /*23c30*/  IMAD.U32 R0, RZ, RZ, UR9 ;  /* 0x00000009ff007e24 */ /* 0x000fe2000f8e00ff */
[----:B------:R-:W-:-:S03]  /*23c40*/  IADD3 R192, P2, R192, UR15, RZ ;  /* 0x0000000fc0c07c10 */ /* 0x000fc6000ff5e0ff */
[----:B------:R-:W-:Y:S01]  /*23c50*/  IMAD R0, R0, 0x8000, R189 ;  /* 0x0000800000007824 */ /* 0x000fe200078e02bd */
[----:B------:R-:W-:Y:S01]  /*23c60*/  IADD3.X R190, R190, UR10, RZ, P2, !PT ;  /* 0x0000000abebe7c10 */ /* 0x000fe200097fe4ff */
[----:B-1----:R-:W-:Y:S01]  /*23c70*/  HMMA.1688.F32.TF32 R40, R60, R34, R40 ;  /* 0x000000223c28723c */ /* 0x002fe20000081028 */
[----:B----4-:R-:W-:Y:S01]  /*23c80*/  IMAD.MOV.U32 R2, RZ, RZ, R192 ;  /* 0x000000ffff027224 */ /* 0x010fe200078e00c0 */
[----:B------:R-:W-:Y:S02]  /*23c90*/  LOP3.LUT R186, R191, 0x4, RZ, 0xfc, !PT ;  /* 0x00000004bfba7812 */ /* 0x000fe400078efcff */
[----:B---3--:R-:W-:-:S04]  /*23ca0*/  IMAD.MOV.U32 R3, RZ, RZ, R190 ;  /* 0x000000ffff037224 */ /* 0x008fc800078e00be */
[C---:B------:R-:W-:Y:S08]  /*23cb0*/  HMMA.1688.F32.TF32 R72, R60.reuse, R30, R72 ;  /* 0x0000001e3c48723c */ /* 0x040ff00000081048 */
[C---:B------:R-:W-:Y:S08]  /*23cc0*/  HMMA.1688.F32.TF32 R36, R60.reuse, R18, R36 ;  /* 0x000000123c24723c */ /* 0x040ff00000081024 */
[C---:B------:R-:W-:Y:S08]  /*23cd0*/  HMMA.1688.F32.TF32 R164, R60.reuse, R98, R164 ;  /* 0x000000623ca4723c */ /* 0x040ff000000810a4 */
[C---:B------:R-:W-:Y:S08]  /*23ce0*/  HMMA.1688.F32.TF32 R160, R60.reuse, R50, R160 ;  /* 0x000000323ca0723c */ /* 0x040ff000000810a0 */
[C---:B------:R-:W-:Y:S08]  /*23cf0*/  HMMA.1688.F32.TF32 R156, R60.reuse, R26, R156 ;  /* 0x0000001a3c9c723c */ /* 0x040ff0000008109c */
[C---:B------:R-:W-:Y:S08]  /*23d00*/  HMMA.1688.F32.TF32 R152, R60.reuse, R22, R152 ;  /* 0x000000163c98723c */ /* 0x040ff00000081098 */
[----:B------:R-:W-:Y:S08]  /*23d10*/  HMMA.1688.F32.TF32 R144, R60, R14, R144 ;  /* 0x0000000e3c90723c */ /* 0x000ff00000081090 */
[----:B--2---:R-:W-:Y:S01]  /*23d20*/  HMMA.1688.F32.TF32 R60, R56, R34, R4 ;  /* 0x00000022383c723c */ /* 0x004fe20000081004 */
[----:B------:R-:W-:Y:S01]  /*23d30*/  IADD3 R194, P2, R194, UR15, RZ ;  /* 0x0000000fc2c27c10 */ /* 0x000fe2000ff5e0ff */
[----:B------:R-:W2:Y:S05]  /*23d40*/  LDL.LU R6, [R1+0x7e8] ;  /* 0x0007e80001067983 */ /* 0x000eaa0000300800 */
[----:B------:R-:W-:Y:S01]  /*23d50*/  IADD3 R4, R0, 0x100000, RZ ;  /* 0x0010000000047810 */ /* 0x000fe20007ffe0ff */
[----:B------:R-:W-:Y:S01]  /*23d60*/  BAR.SYNC.DEFER_BLOCKING 0x0 ;  /* 0x0000000000007b1d */ /* 0x000fe20000010000 */
[----:B------:R-:W-:-:S02]  /*23d70*/  IADD3.X R193, R193, UR10, RZ, P2, !PT ;  /* 0x0000000ac1c17c10 */ /* 0x000fc400097fe4ff */
[----:B------:R-:W-:Y:S01]  /*23d80*/  LOP3.LUT R5, R191, 0xc, RZ, 0xfc, !PT ;  /* 0x0000000cbf057812 */ /* 0x000fe200078efcff */
[----:B------:R-:W-:Y:S02]  /*23d90*/  HMMA.1688.F32.TF32 R44, R56, R30, R44 ;  /* 0x0000001e382c723c */ /* 0x000fe4000008102c */
[----:B------:R-:W3:Y:S04]  /*23da0*/  LDL.LU R12, [R1+0x7ec] ;  /* 0x0007ec00010c7983 */ /* 0x000ee80000300800 */
[----:B------:R-:W-:Y:S01]  /*23db0*/  @!PT LDS RZ, [RZ] ;  /* 0x00000000fffff984 */ /* 0x000fe20000000800 */
[----:B------:R-:W-:Y:S01]  /*23dc0*/  @!PT LDS RZ, [RZ] ;  /* 0x00000000fffff984 */ /* 0x000fe20000000800 */
[----:B------:R-:W-:Y:S01]  /*23dd0*/  @!PT LDS RZ, [RZ] ;  /* 0x00000000fffff984 */ /* 0x000fe20000000800 */
[----:B------:R1:W-:Y:S01]  /*23de0*/  LDGSTS.E [R4+-0x80000], [R2.64], P1 ;  /* 0x8000000002047fae */ /* 0x0003e2000892184c */
[----:B------:R-:W-:-:S04]  /*23df0*/  ISETP.GE.AND P1, PT, R186, UR7, PT ;  /* 0x00000007ba007c0c */ /* 0x000fc8000bf26270 */
[----:B-1----:R-:W-:-:S04]  /*23e00*/  SEL R2, RZ, 0x4, P1 ;  /* 0x00000004ff027807 */ /* 0x002fc80000800000 */
[----:B------:R-:W-:-:S04]  /*23e10*/  SEL R2, R2, RZ, !P0 ;  /* 0x000000ff02027207 */ /* 0x000fc80004000000 */
[----:B------:R-:W-:Y:S01]  /*23e20*/  ISETP.NE.U32.AND P1, PT, R2, RZ, PT ;  /* 0x000000ff0200720c */ /* 0x000fe20003f25070 */
[----:B------:R-:W-:Y:S02]  /*23e30*/  IMAD.MOV.U32 R2, RZ, RZ, R194 ;  /* 0x000000ffff027224 */ /* 0x000fe400078e00c2 */
[----:B------:R-:W-:Y:S01]  /*23e40*/  IMAD.MOV.U32 R3, RZ, RZ, R193 ;  /* 0x000000ffff037224 */ /* 0x000fe200078e00c1 */
[----:B------:R-:W-:-:S09]  /*23e50*/  LOP3.LUT R186, R191, 0x8, RZ, 0xfc, !PT ;  /* 0x00000008bfba7812 */ /* 0x000fd200078efcff */
[----:B------:R1:W-:Y:S01]  /*23e60*/  LDGSTS.E [R4+-0x7fc00], [R2.64], P1 ;  /* 0x8040000002047fae */ /* 0x0003e2000892184c */
[----:B------:R-:W-:Y:S02]  /*23e70*/  ISETP.GE.AND P1, PT, R186, UR7, PT ;  /* 0x00000007ba007c0c */ /* 0x000fe4000bf26270 */
[----:B------:R-:W-:Y:S02]  /*23e80*/  IADD3 R196, P2, R196, UR15, RZ ;  /* 0x0000000fc4c47c10 */ /* 0x000fe4000ff5e0ff */
[----:B-1----:R-:W-:-:S04]  /*23e90*/  SEL R2, RZ, 0x4, P1 ;  /* 0x00000004ff027807 */ /* 0x002fc80000800000 */
[----:B------:R-:W-:-:S04]  /*23ea0*/  SEL R2, R2, RZ, !P0 ;  /* 0x000000ff02027207 */ /* 0x000fc80004000000 */
[----:B------:R-:W-:Y:S02]  /*23eb0*/  ISETP.NE.U32.AND P1, PT, R2, RZ, PT ;  /* 0x000000ff0200720c */ /* 0x000fe40003f25070 */
[----:B------:R-:W-:Y:S01]  /*23ec0*/  IADD3.X R195, R195, UR10, RZ, P2, !PT ;  /* 0x0000000ac3c37c10 */ /* 0x000fe200097fe4ff */
[----:B------:R-:W-:-:S04]  /*23ed0*/  IMAD.MOV.U32 R2, RZ, RZ, R196 ;  /* 0x000000ffff027224 */ /* 0x000fc800078e00c4 */
[----:B------:R-:W-:-:S06]  /*23ee0*/  IMAD.MOV.U32 R3, RZ, RZ, R195 ;  /* 0x000000ffff037224 */ /* 0x000fcc00078e00c3 */
[----:B------:R1:W-:Y:S01]  /*23ef0*/  LDGSTS.E [R4+-0x7f800], [R2.64], P1 ;  /* 0x8080000002047fae */ /* 0x0003e2000892184c */
[----:B------:R-:W-:Y:S02]  /*23f00*/  ISETP.GE.AND P1, PT, R5, UR7, PT ;  /* 0x0000000705007c0c */ /* 0x000fe4000bf26270 */
[----:B------:R-:W-:Y:S02]  /*23f10*/  IADD3 R198, P2, R198, UR15, RZ ;  /* 0x0000000fc6c67c10 */ /* 0x000fe4000ff5e0ff */
[----:B-1----:R-:W-:-:S04]  /*23f20*/  SEL R2, RZ, 0x4, P1 ;  /* 0x00000004ff027807 */ /* 0x002fc80000800000 */
[----:B------:R-:W-:-:S04]  /*23f30*/  SEL R2, R2, RZ, !P0 ;  /* 0x000000ff02027207 */ /* 0x000fc80004000000 */
[----:B------:R-:W-:Y:S02]  /*23f40*/  ISETP.NE.U32.AND P1, PT, R2, RZ, PT ;  /* 0x000000ff0200720c */ /* 0x000fe40003f25070 */
[----:B------:R-:W-:Y:S01]  /*23f50*/  IADD3.X R197, R197, UR10, RZ, P2, !PT ;  /* 0x0000000ac5c57c10 */ /* 0x000fe200097fe4ff */
[----:B------:R-:W-:Y:S01]  /*23f60*/  IMAD.MOV.U32 R2, RZ, RZ, R198 ;  /* 0x000000ffff027224 */ /* 0x000fe200078e00c6 */
[----:B------:R-:W-:-:S03]  /*23f70*/  LOP3.LUT R5, R191, 0x10, RZ, 0xfc, !PT ;  /* 0x00000010bf057812 */ /* 0x000fc600078efcff */
        /* <DEDUP_REMOVED lines=152> */
[----:B------:R-:W-:Y:S01]  /*24900*/  ISETP.GE.AND P1, PT, R5, UR7, PT ;  /* 0x0000000705007c0c */ /* 0x000fe2000bf26270 */
[----:B------:R-:W-:Y:S01]  /*24910*/  HMMA.1688.F32.TF32 R148, R56, R18, R148 ;  /* 0x000000123894723c */ /* 0x000fe20000081094 */
[----:B------:R-:W-:Y:S02]  /*24920*/  IADD3 R230, P2, R230, UR15, RZ ;  /* 0x0000000fe6e67c10 */ /* 0x000fe4000ff5e0ff */
[----:B-1----:R-:W-:-:S05]  /*24930*/  SEL R2, RZ, 0x4, P1 ;  /* 0x00000004ff027807 */ /* 0x002fca0000800000 */
[----:B------:R-:W-:Y:S01]  /*24940*/  HMMA.1688.F32.TF32 R140, R56, R98, R140 ;  /* 0x00000062388c723c */ /* 0x000fe2000008108c */
[----:B------:R-:W-:-:S04]  /*24950*/  SEL R2, R2, RZ, !P0 ;  /* 0x000000ff02027207 */ /* 0x000fc80004000000 */
[----:B------:R-:W-:-:S03]  /*24960*/  ISETP.NE.U32.AND P1, PT, R2, RZ, PT ;  /* 0x000000ff0200720c */ /* 0x000fc60003f25070 */
[----:B------:R-:W-:Y:S01]  /*24970*/  HMMA.1688.F32.TF32 R136, R56, R50, R136 ;  /* 0x000000323888723c */ /* 0x000fe20000081088 */
[----:B------:R-:W-:-:S07]  /*24980*/  IADD3.X R229, R229, UR10, RZ, P2, !PT ;  /* 0x0000000ae5e57c10 */ /* 0x000fce00097fe4ff */
[C---:B------:R-:W-:Y:S08]  /*24990*/  HMMA.1688.F32.TF32 R132, R56.reuse, R26, R132 ;  /* 0x0000001a3884723c */ /* 0x040ff00000081084 */
[C---:B------:R-:W-:Y:S08]  /*249a0*/  HMMA.1688.F32.TF32 R128, R56.reuse, R22, R128 ;  /* 0x000000163880723c */ /* 0x040ff00000081080 */
[----:B------:R-:W-:Y:S08]  /*249b0*/  HMMA.1688.F32.TF32 R120, R56, R14, R120 ;  /* 0x0000000e3878723c */ /* 0x000ff00000081078 */
[-C--:B------:R-:W-:Y:S08]  /*249c0*/  HMMA.1688.F32.TF32 R76, R124, R34.reuse, R76 ;  /* 0x000000227c4c723c */ /* 0x080ff0000008104c */
[----:B------:R-:W-:Y:S01]  /*249d0*/  HMMA.1688.F32.TF32 R56, R52, R34, R176 ;  /* 0x000000223438723c */ /* 0x000fe200000810b0 */
[----:B------:R-:W-:-:S07]  /*249e0*/  IMAD.MOV.U32 R2, RZ, RZ, R230 ;  /* 0x000000ffff027224 */ /* 0x000fce00078e00e6 */
[----:B------:R-:W-:Y:S01]  /*249f0*/  HMMA.1688.F32.TF32 R32, R52, R30, R8 ;  /* 0x0000001e3420723c */ /* 0x000fe20000081008 */
[----:B------:R-:W4:Y:S01]  /*24a00*/  LDL.LU R11, [R1+0x7f0] ;  /* 0x0007f000010b7983 */ /* 0x000f220000300800 */
[----:B------:R-:W-:Y:S01]  /*24a10*/  IMAD.MOV.U32 R3, RZ, RZ, R229 ;  /* 0x000000ffff037224 */ /* 0x000fe200078e00e5 */
[----:B------:R-:W-:Y:S02]  /*24a20*/  LOP3.LUT R5, R191, 0x50, RZ, 0xfc, !PT ;  /* 0x00000050bf057812 */ /* 0x000fe400078efcff */
[----:B------:R-:W-:Y:S01]  /*24a30*/  IADD3 R232, P2, R232, UR15, RZ ;  /* 0x0000000fe8e87c10 */ /* 0x000fe2000ff5e0ff */
[----:B------:R-:W3:Y:S04]  /*24a40*/  LDL.LU R10, [R1+0x7f4] ;  /* 0x0007f400010a7983 */ /* 0x000ee80000300800 */
[----:B------:R1:W-:Y:S01]  /*24a50*/  LDGSTS.E [R4+-0x7b400], [R2.64], P1 ;  /* 0x84c0000002047fae */ /* 0x0003e2000892184c */
[----:B------:R-:W-:-:S02]  /*24a60*/  ISETP.GE.AND P1, PT, R5, UR7, PT ;  /* 0x0000000705007c0c */ /* 0x000fc4000bf26270 */
[----:B------:R-:W-:Y:S01]  /*24a70*/  IADD3.X R231, R231, UR10, RZ, P2, !PT ;  /* 0x0000000ae7e77c10 */ /* 0x000fe200097fe4ff */
[----:B------:R-:W3:Y:S01]  /*24a80*/  LDL.LU R9, [R1+0x7f8] ;  /* 0x0007f80001097983 */ /* 0x000ee20000300800 */
[----:B-1----:R-:W-:-:S03]  /*24a90*/  SEL R2, RZ, 0x4, P1 ;  /* 0x00000004ff027807 */ /* 0x002fc60000800000 */
[----:B------:R-:W-:Y:S01]  /*24aa0*/  IMAD.MOV.U32 R3, RZ, RZ, R231 ;  /* 0x000000ffff037224 */ /* 0x000fe200078e00e7 */
[----:B------:R-:W-:Y:S01]  /*24ab0*/  LOP3.LUT R5, R191, 0x54, RZ, 0xfc, !PT ;  /* 0x00000054bf057812 */ /* 0x000fe200078efcff */
[----:B------:R-:W3:Y:S01]  /*24ac0*/  LDL.LU R8, [R1+0x7fc] ;  /* 0x0007fc0001087983 */ /* 0x000ee20000300800 */
[----:B------:R-:W-:Y:S02]  /*24ad0*/  SEL R2, R2, RZ, !P0 ;  /* 0x000000ff02027207 */ /* 0x000fe40004000000 */
[----:B------:R-:W-:Y:S01]  /*24ae0*/  IADD3 R234, P2, R234, UR15, RZ ;  /* 0x0000000feaea7c10 */ /* 0x000fe2000ff5e0ff */
[----:B------:R-:W3:Y:S01]  /*24af0*/  LDL.LU R7, [R1+0x800] ;  /* 0x0008000001077983 */ /* 0x000ee20000300800 */
[----:B------:R-:W-:Y:S01]  /*24b00*/  ISETP.NE.U32.AND P1, PT, R2, RZ, PT ;  /* 0x000000ff0200720c */ /* 0x000fe20003f25070 */
[----:B------:R-:W-:-:S12]  /*24b10*/  IMAD.MOV.U32 R2, RZ, RZ, R232 ;  /* 0x000000ffff027224 */ /* 0x000fd800078e00e8 */
[----:B------:R1:W-:Y:S01]  /*24b20*/  LDGSTS.E [R4+-0x7b000], [R2.64], P1 ;  /* 0x8500000002047fae */ /* 0x0003e2000892184c */
[----:B------:R-:W-:-:S04]  /*24b30*/  ISETP.GE.AND P1, PT, R5, UR7, PT ;  /* 0x0000000705007c0c */ /* 0x000fc8000bf26270 */
        /* <DEDUP_REMOVED lines=9> */
[----:B--2---:R-:W-:Y:S02]  /*24bd0*/  IADD3 R6, P2, R6, UR15, RZ ;  /* 0x0000000f06067c10 */ /* 0x004fe4000ff5e0ff */
[----:B-1----:R-:W-:-:S04]  /*24be0*/  SEL R2, RZ, 0x4, P1 ;  /* 0x00000004ff027807 */ /* 0x002fc80000800000 */
[----:B------:R-:W-:Y:S01]  /*24bf0*/  SEL R2, R2, RZ, !P0 ;  /* 0x000000ff02027207 */ /* 0x000fe20004000000 */
[----:B------:R1:W-:Y:S03]  /*24c00*/  STL [R1+0x7e8], R6 ;  /* 0x0007e80601007387 */ /* 0x0003e60000100800 */
[----:B------:R-:W-:Y:S01]  /*24c10*/  ISETP.NE.U32.AND P1, PT, R2, RZ, PT ;  /* 0x000000ff0200720c */ /* 0x000fe20003f25070 */
[----:B------:R-:W-:Y:S02]  /*24c20*/  IMAD.MOV.U32 R2, RZ, RZ, R6 ;  /* 0x000000ffff027224 */ /* 0x000fe400078e0006 */
[----:B-1----:R-:W2:Y:S01]  /*24c30*/  LDL.LU R6, [R1+0x804] ;  /* 0x0008040001067983 */ /* 0x002ea20000300800 */
[----:B------:R-:W-:Y:S02]  /*24c40*/  IADD3.X R235, R235, UR10, RZ, P2, !PT ;  /* 0x0000000aebeb7c10 */ /* 0x000fe400097fe4ff */
[----:B------:R-:W-:-:S03]  /*24c50*/  LOP3.LUT R5, R191, 0x5c, RZ, 0xfc, !PT ;  /* 0x0000005cbf057812 */ /* 0x000fc600078efcff */
[----:B------:R-:W-:-:S05]  /*24c60*/  IMAD.MOV.U32 R3, RZ, RZ, R235 ;  /* 0x000000ffff037224 */ /* 0x000fca00078e00eb */
[----:B------:R1:W-:Y:S01]  /*24c70*/  LDGSTS.E [R4+-0x7a800], [R2.64], P1 ;  /* 0x8580000002047fae */ /* 0x0003e2000892184c */
[----:B------:R-:W-:-:S04]  /*24c80*/  ISETP.GE.AND P1, PT, R5, UR7, PT ;  /* 0x0000000705007c0c */ /* 0x000fc8000bf26270 */
[----:B-1----:R-:W-:-:S04]  /*24c90*/  SEL R2, RZ, 0x4, P1 ;  /* 0x00000004ff027807 */ /* 0x002fc80000800000 */
[----:B------:R-:W-:-:S04]  /*24ca0*/  SEL R2, R2, RZ, !P0 ;  /* 0x000000ff02027207 */ /* 0x000fc80004000000 */
[----:B------:R-:W-:Y:S02]  /*24cb0*/  ISETP.NE.U32.AND P1, PT, R2, RZ, PT ;  /* 0x000000ff0200720c */ /* 0x000fe40003f25070 */
[----:B------:R-:W-:Y:S02]  /*24cc0*/  LOP3.LUT R5, R191, 0x60, RZ, 0xfc, !PT ;  /* 0x00000060bf057812 */ /* 0x000fe400078efcff */
[----:B----4-:R-:W-:-:S04]  /*24cd0*/  IADD3 R11, P2, R11, UR15, RZ ;  /* 0x0000000f0b0b7c10 */ /* 0x010fc8000ff5e0ff */
[----:B---3--:R-:W-:Y:S01]  /*24ce0*/  IADD3.X R12, R12, UR10, RZ, P2, !PT ;  /* 0x0000000a0c0c7c10 */ /* 0x008fe200097fe4ff */
[----:B------:R-:W-:-:S04]  /*24cf0*/  IMAD.MOV.U32 R2, RZ, RZ, R11 ;  /* 0x000000ffff027224 */ /* 0x000fc800078e000b */
[----:B------:R-:W-:-:S05]  /*24d00*/  IMAD.MOV.U32 R3, RZ, RZ, R12 ;  /* 0x000000ffff037224 */ /* 0x000fca00078e000c */
        /* <DEDUP_REMOVED lines=21> */
[----:B------:R-:W-:-:S04]  /*24e60*/  ISETP.GE.AND P1, PT, R5, UR7, PT ;  /* 0x0000000705007c0c */ /* 0x000fc8000bf26270 */
[----:B-1----:R-:W-:-:S04]  /*24e70*/  SEL R2, RZ, 0x4, P1 ;  /* 0x00000004ff027807 */ /* 0x002fc80000800000 */
[----:B------:R-:W-:-:S04]  /*24e80*/  SEL R2, R2, RZ, !P0 ;  /* 0x000000ff02027207 */ /* 0x000fc80004000000 */
[----:B------:R-:W-:Y:S02]  /*24e90*/  ISETP.NE.U32.AND P1, PT, R2, RZ, PT ;  /* 0x000000ff0200720c */ /* 0x000fe40003f25070 */
[----:B--2---:R-:W-:-:S04]  /*24ea0*/  IADD3 R6, P2, R6, UR15, RZ ;  /* 0x0000000f06067c10 */ /* 0x004fc8000ff5e0ff */
[----:B------:R-:W-:Y:S01]  /*24eb0*/  IADD3.X R236, R236, UR10, RZ, P2, !PT ;  /* 0x0000000aecec7c10 */ /* 0x000fe200097fe4ff */
[----:B------:R-:W-:Y:S01]  /*24ec0*/  IMAD.MOV.U32 R2, RZ, RZ, R6 ;  /* 0x000000ffff027224 */ /* 0x000fe200078e0006 */
[----:B------:R-:W-:-:S03]  /*24ed0*/  LOP3.LUT R5, R191, 0x6c, RZ, 0xfc, !PT ;  /* 0x0000006cbf057812 */ /* 0x000fc600078efcff */
        /* <DEDUP_REMOVED lines=32> */
[----:B------:R-:W-:-:S03]  /*250e0*/  ISETP.GE.AND P1, PT, R5, UR7, PT ;  /* 0x0000000705007c0c */ /* 0x000fc6000bf26270 */
[----:B------:R-:W-:Y:S01]  /*250f0*/  STL [R1+0x7f0], R11 ;  /* 0x0007f00b01007387 */ /* 0x000fe20000100800 */
[----:B------:R-:W-:Y:S02]  /*25100*/  IADD3 R244, P2, R244, UR15, RZ ;  /* 0x0000000ff4f47c10 */ /* 0x000fe4000ff5e0ff */
[----:B-1----:R-:W-:Y:S01]  /*25110*/  SEL R2, RZ, 0x4, P1 ;  /* 0x00000004ff027807 */ /* 0x002fe20000800000 */
[----:B------:R-:W-:Y:S03]  /*25120*/  STL [R1+0x7ec], R12 ;  /* 0x0007ec0c01007387 */ /* 0x000fe60000100800 */
[----:B------:R-:W-:Y:S01]  /*25130*/  SEL R2, R2, RZ, !P0 ;  /* 0x000000ff02027207 */ /* 0x000fe20004000000 */
[----:B------:R-:W-:Y:S01]  /*25140*/  STL [R1+0x7f8], R9 ;  /* 0x0007f80901007387 */ /* 0x000fe20000100800 */
[----:B------:R-:W-:Y:S02]  /*25150*/  HMMA.1688.F32.TF32 R68, R124, R30, R68 ;  /* 0x0000001e7c44723c */ /* 0x000fe40000081044 */
[----:B------:R-:W-:Y:S01]  /*25160*/  ISETP.NE.U32.AND P1, PT, R2, RZ, PT ;  /* 0x000000ff0200720c */ /* 0x000fe20003f25070 */
[----:B------:R-:W-:Y:S01]  /*25170*/  STL [R1+0x7f4], R10 ;  /* 0x0007f40a01007387 */ /* 0x000fe20000100800 */
[----:B------:R-:W-:-:S03]  /*25180*/  IADD3.X R243, R243, UR10, RZ, P2, !PT ;  /* 0x0000000af3f37c10 */ /* 0x000fc600097fe4ff */
[----:B------:R1:W-:Y:S01]  /*25190*/  STL [R1+0x800], R7 ;  /* 0x0008000701007387 */ /* 0x0003e20000100800 */
[C---:B------:R-:W-:Y:S03]  /*251a0*/  HMMA.1688.F32.TF32 R64, R124.reuse, R18, R64 ;  /* 0x000000127c40723c */ /* 0x040fe60000081040 */
[----:B------:R2:W-:Y:S05]  /*251b0*/  STL [R1+0x7fc], R8 ;  /* 0x0007fc0801007387 */ /* 0x0005ea0000100800 */
[C---:B------:R-:W-:Y:S01]  /*251c0*/  HMMA.1688.F32.TF32 R80, R124.reuse, R98, R80 ;  /* 0x000000627c50723c */ /* 0x040fe20000081050 */
[----:B------:R2:W-:Y:S07]  /*251d0*/  STL [R1+0x804], R6 ;  /* 0x0008040601007387 */ /* 0x0005ee0000100800 */
[----:B------:R-:W-:Y:S01]  /*251e0*/  HMMA.1688.F32.TF32 R84, R124, R50, R84 ;  /* 0x000000327c54723c */ /* 0x000fe20000081054 */
[----:B------:R-:W-:-:S07]  /*251f0*/  IMAD.MOV.U32 R2, RZ, RZ, R244 ;  /* 0x000000ffff027224 */ /* 0x000fce00078e00f4 */
[----:B------:R-:W-:Y:S01]  /*25200*/  HMMA.1688.F32.TF32 R88, R124, R26, R88 ;  /* 0x0000001a7c58723c */ /* 0x000fe20000081058 */
[----:B------:R-:W-:-:S07]  /*25210*/  IMAD.MOV.U32 R3, RZ, RZ, R243 ;  /* 0x000000ffff037224 */ /* 0x000fce00078e00f3 */
[C---:B------:R-:W-:Y:S08]  /*25220*/  HMMA.1688.F32.TF32 R92, R124.reuse, R22, R92 ;  /* 0x000000167c5c723c */ /* 0x040ff0000008105c */
[----:B------:R-:W-:Y:S08]  /*25230*/  HMMA.1688.F32.TF32 R168, R124, R14, R168 ;  /* 0x0000000e7ca8723c */ /* 0x000ff000000810a8 */
[C---:B------:R-:W-:Y:S08]  /*25240*/  HMMA.1688.F32.TF32 R116, R52.reuse, R98, R116 ;  /* 0x000000623474723c */ /* 0x040ff00000081074 */
[C---:B------:R-:W-:Y:S08]  /*25250*/  HMMA.1688.F32.TF32 R112, R52.reuse, R50, R112 ;  /* 0x000000323470723c */ /* 0x040ff00000081070 */
[C---:B------:R-:W-:Y:S08]  /*25260*/  HMMA.1688.F32.TF32 R108, R52.reuse, R26, R108 ;  /* 0x0000001a346c723c */ /* 0x040ff0000008106c */
[C---:B------:R-:W-:Y:S01]  /*25270*/  HMMA.1688.F32.TF32 R104, R52.reuse, R22, R104 ;  /* 0x000000163468723c */ /* 0x040fe20000081068 */
[----:B------:R-:W-:Y:S01]  /*25280*/  LOP3.LUT R5, R191, 0x7c, RZ, 0xfc, !PT ;  /* 0x0000007cbf057812 */ /* 0x000fe200078efcff */
[----:B------:R-:W4:Y:S04]  /*25290*/  S2R R186, SR_TID.X ;  /* 0x0000000000ba7919 */ /* 0x000f280000002100 */
[----:B------:R1:W-:Y:S02]  /*252a0*/  LDGSTS.E [R4+-0x78800], [R2.64], P1 ;  /* 0x8780000002047fae */ /* 0x0003e4000892184c */
[C---:B------:R-:W-:Y:S08]  /*252b0*/  HMMA.1688.F32.TF32 R124, R52.reuse, R18, R172 ;  /* 0x00000012347c723c */ /* 0x040ff000000810ac */
[----:B------:R-:W-:Y:S01]  /*252c0*/  HMMA.1688.F32.TF32 R52, R52, R14, R100 ;  /* 0x0000000e3434723c */ /* 0x000fe20000081064 */
[----:B------:R-:W3:Y:S04]  /*252d0*/  LDL.LU R14, [R1+0x8] ;  /* 0x00000800010e7983 */ /* 0x000ee80000300800 */
[----:B-1----:R-:W3:Y:S01]  /*252e0*/  LDL.LU R7, [R1+0xc] ;  /* 0x00000c0001077983 */ /* 0x002ee20000300800 */
[----:B------:R-:W-:-:S03]  /*252f0*/  ISETP.GE.AND P1, PT, R5, UR7, PT ;  /* 0x0000000705007c0c */ /* 0x000fc6000bf26270 */
[----:B------:R-:W3:Y:S01]  /*25300*/  LDL.LU R13, [R1+0x28] ;  /* 0x00002800010d7983 */ /* 0x000ee20000300800 */
[----:B------:R-:W-:-:S03]  /*25310*/  SEL R2, RZ, 0x4, P1 ;  /* 0x00000004ff027807 */ /* 0x000fc60000800000 */
[----:B------:R-:W3:Y:S01]  /*25320*/  LDL.LU R4, [R1+0x2c] ;  /* 0x00002c0001047983 */ /* 0x000ee20000300800 */
[----:B------:R-:W-:-:S03]  /*25330*/  SEL R2, R2, RZ, !P0 ;  /* 0x000000ff02027207 */ /* 0x000fc60004000000 */
[----:B------:R-:W3:Y:S01]  /*25340*/  LDL.LU R15, [R1+0x48] ;  /* 0x00004800010f7983 */ /* 0x000ee20000300800 */
[----:B------:R-:W-:-:S03]  /*25350*/  IADD3 R246, P2, R246, UR15, RZ ;  /* 0x0000000ff6f67c10 */ /* 0x000fc6000ff5e0ff */
[----:B--2---:R-:W2:Y:S01]  /*25360*/  LDL.LU R8, [R1+0x4c] ;  /* 0x00004c0001087983 */ /* 0x004ea20000300800 */
[----:B------:R-:W-:Y:S02]  /*25370*/  ISETP.NE.U32.AND P1, PT, R2, RZ, PT ;  /* 0x000000ff0200720c */ /* 0x000fe40003f25070 */
[----:B------:R-:W-:Y:S01]  /*25380*/  IADD3.X R245, R245, UR10, RZ, P2, !PT ;  /* 0x0000000af5f57c10 */ /* 0x000fe200097fe4ff */
[----:B------:R-:W-:Y:S01]  /*25390*/  IMAD.MOV.U32 R2, RZ, RZ, R246 ;  /* 0x000000ffff027224 */ /* 0x000fe200078e00f6 */
[----:B------:R-:W-:Y:S01]  /*253a0*/  IADD3 R0, R0, 0x100000, RZ ;  /* 0x0010000000007810 */ /* 0x000fe20007ffe0ff */
[----:B------:R-:W2:Y:S01]  /*253b0*/  LDL.LU R12, [R1+0x68] ;  /* 0x00006800010c7983 */ /* 0x000ea20000300800 */
[----:B----4-:R-:W-:Y:S01]  /*253c0*/  LOP3.LUT R5, R186, 0x7f, RZ, 0xc0, !PT ;  /* 0x0000007fba057812 */ /* 0x010fe200078ec0ff */
[----:B------:R-:W-:Y:S02]  /*253d0*/  IMAD.MOV.U32 R3, RZ, RZ, R245 ;  /* 0x000000ffff037224 */ /* 0x000fe400078e00f5 */
[----:B------:R-:W4:Y:S04]  /*253e0*/  LDL.LU R11, [R1+0x6c] ;  /* 0x00006c00010b7983 */ /* 0x000f280000300800 */
[----:B------:R1:W-:Y:S01]  /*253f0*/  LDGSTS.E [R0+-0x78400], [R2.64], P1 ;  /* 0x87c0000002007fae */ /* 0x0003e2000892184c */
[----:B------:R-:W-:-:S03]  /*25400*/  ISETP.GE.AND P1, PT, R5, UR7, PT ;  /* 0x0000000705007c0c */ /* 0x000fc6000bf26270 */
[----:B------:R-:W4:Y:S04]  /*25410*/  LDL.LU R9, [R1+0x88] ;  /* 0x0000880001097983 */ /* 0x000f280000300800 */
[----:B------:R-:W4:Y:S01]  /*25420*/  LDL.LU R5, [R1+0x8c] ;  /* 0x00008c0001057983 */ /* 0x000f220000300800 */
[----:B-1----:R-:W-:-:S03]  /*25430*/  SEL R0, RZ, 0x4, P1 ;  /* 0x00000004ff007807 */ /* 0x002fc60000800000 */
[----:B------:R-:W4:Y:S01]  /*25440*/  LDL.LU R10, [R1+0xac] ;  /* 0x0000ac00010a7983 */ /* 0x000f220000300800 */
[----:B------:R-:W-:-:S03]  /*25450*/  SEL R0, R0, RZ, !P0 ;  /* 0x000000ff00007207 */ /* 0x000fc60004000000 */
[----:B------:R-:W4:Y:S01]  /*25460*/  LDL.LU R6, [R1+0xcc] ;  /* 0x0000cc0001067983 */ /* 0x000f220000300800 */
[----:B------:R-:W-:Y:S02]  /*25470*/  IADD3 R248, P1, R248, UR14, RZ ;  /* 0x0000000ef8f87c10 */ /* 0x000fe4000ff3e0ff */
[----:B------:R-:W-:Y:S01]  /*25480*/  ISETP.NE.U32.AND P0, PT, R0, RZ, PT ;  /* 0x000000ff0000720c */ /* 0x000fe20003f05070 */
[----:B------:R-:W-:Y:S01]  /*25490*/  IMAD.U32 R0, RZ, RZ, UR9 ;  /* 0x00000009ff007e24 */ /* 0x000fe2000f8e00ff */
[----:B------:R-:W-:Y:S01]  /*254a0*/  IADD3.X R247, R247, UR11, RZ, P1, !PT ;  /* 0x0000000bf7f77c10 */ /* 0x000fe20008ffe4ff */
[----:B------:R-:W-:Y:S01]  /*254b0*/  IMAD.MOV.U32 R2, RZ, RZ, R248 ;  /* 0x000000ffff027224 */ /* 0x000fe200078e00f8 */
[----:B------:R-:W0:Y:S01]  /*254c0*/  LDGDEPBAR ;  /* 0x00000000000079af */ /* 0x000e220000000000 */
[----:B------:R-:W-:Y:S02]  /*254d0*/  IMAD R0, R0, 0x40000, R187 ;  /* 0x0004000000007824 */ /* 0x000fe400078e02bb */
[----:B------:R-:W-:-:S06]  /*254e0*/  IMAD.MOV.U32 R3, RZ, RZ, R247 ;  /* 0x000000ffff037224 */ /* 0x000fcc00078e00f7 */
[----:B------:R1:W-:Y:S01]  /*254f0*/  LDGSTS.E [R0], [R2.64], P0 ;  /* 0x0000000002007fae */ /* 0x0003e2000812184c */
[----:B---3--:R-:W-:-:S04]  /*25500*/  IADD3 R7, P2, R7, UR14, RZ ;  /* 0x0000000e07077c10 */ /* 0x008fc8000ff5e0ff */
[----:B------:R-:W-:Y:S01]  /*25510*/  IADD3.X R14, R14, UR11, RZ, P2, !PT ;  /* 0x0000000b0e0e7c10 */ /* 0x000fe200097fe4ff */
[----:B------:R-:W-:Y:S04]  /*25520*/  STL [R1+0xc], R7 ;  /* 0x00000c0701007387 */ /* 0x000fe80000100800 */
[----:B------:R3:W-:Y:S01]  /*25530*/  STL [R1+0x8], R14 ;  /* 0x0000080e01007387 */ /* 0x0007e20000100800 */
[----:B-1----:R-:W-:Y:S01]  /*25540*/  IMAD.MOV.U32 R3, RZ, RZ, R14 ;  /* 0x000000ffff037224 */ /* 0x002fe200078e000e */
[----:B------:R-:W-:Y:S01]  /*25550*/  IADD3 R4, P1, R4, UR14, RZ ;  /* 0x0000000e04047c10 */ /* 0x000fe2000ff3e0ff */
[----:B------:R-:W-:Y:S01]  /*25560*/  IMAD.MOV.U32 R2, RZ, RZ, R7 ;  /* 0x000000ffff027224 */ /* 0x000fe200078e0007 */
[----:B---3--:R-:W3:Y:S02]  /*25570*/  LDL.LU R14, [R1+0xa8] ;  /* 0x0000a800010e7983 */ /* 0x008ee40000300800 */
[----:B------:R-:W-:-:S02]  /*25580*/  IADD3.X R13, R13, UR11, RZ, P1, !PT ;  /* 0x0000000b0d0d7c10 */ /* 0x000fc40008ffe4ff */
[----:B------:R-:W3:Y:S01]  /*25590*/  LDL.LU R7, [R1+0xc8] ;  /* 0x0000c80001077983 */ /* 0x000ee20000300800 */
[----:B--2---:R-:W-:-:S03]  /*255a0*/  IADD3 R8, P2, R8, UR14, RZ ;  /* 0x0000000e08087c10 */ /* 0x004fc6000ff5e0ff */
[----:B------:R1:W-:Y:S01]  /*255b0*/  LDGSTS.E [R0+0x1000], [R2.64], P0 ;  /* 0x0100000002007fae */ /* 0x0003e2000812184c */
[----:B------:R-:W-:-:S03]  /*255c0*/  IADD3.X R15, R15, UR11, RZ, P2, !PT ;  /* 0x0000000b0f0f7c10 */ /* 0x000fc600097fe4ff */
[----:B------:R-:W-:Y:S04]  /*255d0*/  STL [R1+0x2c], R4 ;  /* 0x00002c0401007387 */ /* 0x000fe80000100800 */
[----:B------:R2:W-:Y:S01]  /*255e0*/  STL [R1+0x28], R13 ;  /* 0x0000280d01007387 */ /* 0x0005e20000100800 */
[----:B-1----:R-:W-:Y:S02]  /*255f0*/  IMAD.MOV.U32 R2, RZ, RZ, R4 ;  /* 0x000000ffff027224 */ /* 0x002fe400078e0004 */
[----:B------:R-:W-:Y:S01]  /*25600*/  IMAD.MOV.U32 R3, RZ, RZ, R13 ;  /* 0x000000ffff037224 */ /* 0x000fe200078e000d */
[----:B------:R-:W-:Y:S04]  /*25610*/  STL [R1+0x4c], R8 ;  /* 0x00004c0801007387 */ /* 0x000fe80000100800 */
[----:B--2---:R-:W2:Y:S04]  /*25620*/  LDL.LU R13, [R1+0xec] ;  /* 0x0000ec00010d7983 */ /* 0x004ea80000300800 */
[----:B------:R1:W-:Y:S04]  /*25630*/  STL [R1+0x48], R15 ;  /* 0x0000480f01007387 */ /* 0x0003e80000100800 */
[----:B------:R1:W-:Y:S01]  /*25640*/  LDGSTS.E [R0+0x2000], [R2.64], P0 ;  /* 0x0200000002007fae */ /* 0x0003e2000812184c */
[----:B----4-:R-:W-:-:S03]  /*25650*/  IADD3 R11, P1, R11, UR14, RZ ;  /* 0x0000000e0b0b7c10 */ /* 0x010fc6000ff3e0ff */
[----:B------:R-:W3:Y:S01]  /*25660*/  LDL.LU R4, [R1+0x10c] ;  /* 0x00010c0001047983 */ /* 0x000ee20000300800 */
[----:B------:R-:W-:Y:S01]  /*25670*/  IADD3 R5, P2, R5, UR14, RZ ;  /* 0x0000000e05057c10 */ /* 0x000fe2000ff5e0ff */
[----:B-1----:R-:W-:Y:S02]  /*25680*/  IMAD.MOV.U32 R3, RZ, RZ, R15 ;  /* 0x000000ffff037224 */ /* 0x002fe400078e000f */
[----:B------:R-:W3:Y:S01]  /*25690*/  LDL.LU R15, [R1+0xe8] ;  /* 0x0000e800010f7983 */ /* 0x000ee20000300800 */
[----:B------:R-:W-:Y:S01]  /*256a0*/  IMAD.MOV.U32 R2, RZ, RZ, R8 ;  /* 0x000000ffff027224 */ /* 0x000fe200078e0008 */
[----:B------:R-:W-:Y:S02]  /*256b0*/  IADD3.X R12, R12, UR11, RZ, P1, !PT ;  /* 0x0000000b0c0c7c10 */ /* 0x000fe40008ffe4ff */
[----:B------:R-:W3:Y:S01]  /*256c0*/  LDL.LU R8, [R1+0x108] ;  /* 0x0001080001087983 */ /* 0x000ee20000300800 */
[----:B------:R-:W-:-:S03]  /*256d0*/  IADD3.X R9, R9, UR11, RZ, P2, !PT ;  /* 0x0000000b09097c10 */ /* 0x000fc600097fe4ff */
[----:B------:R1:W-:Y:S04]  /*256e0*/  STL [R1+0x6c], R11 ;  /* 0x00006c0b01007387 */ /* 0x0003e80000100800 */
[----:B------:R1:W-:Y:S04]  /*256f0*/  LDGSTS.E [R0+0x3000], [R2.64], P0 ;  /* 0x0300000002007fae */ /* 0x0003e8000812184c */
[----:B------:R1:W-:Y:S04]  /*25700*/  STL [R1+0x68], R12 ;  /* 0x0000680c01007387 */ /* 0x0003e80000100800 */
[----:B------:R1:W-:Y:S02]  /*25710*/  STL [R1+0x8c], R5 ;  /* 0x00008c0501007387 */ /* 0x0003e40000100800 */
[----:B-1----:R-:W-:-:S02]  /*25720*/  IMAD.MOV.U32 R2, RZ, RZ, R11 ;  /* 0x000000ffff027224 */ /* 0x002fc400078e000b */
[----:B------:R-:W3:Y:S01]  /*25730*/  LDL.LU R11, [R1+0x12c] ;  /* 0x00012c00010b7983 */ /* 0x000ee20000300800 */
[----:B------:R-:W-:-:S03]  /*25740*/  IMAD.MOV.U32 R3, RZ, RZ, R12 ;  /* 0x000000ffff037224 */ /* 0x000fc600078e000c */
[----:B------:R1:W-:Y:S04]  /*25750*/  STL [R1+0x88], R9 ;  /* 0x0000880901007387 */ /* 0x0003e80000100800 */
[----:B------:R-:W3:Y:S04]  /*25760*/  LDL.LU R16, [R1+0x14c] ;  /* 0x00014c0001107983 */ /* 0x000ee80000300800 */
[----:B------:R-:W3:Y:S04]  /*25770*/  LDL.LU R12, [R1+0x128] ;  /* 0x00012800010c7983 */ /* 0x000ee80000300800 */
[----:B------:R-:W3:Y:S01]  /*25780*/  LDL.LU R17, [R1+0x148] ;  /* 0x0001480001117983 */ /* 0x000ee20000300800 */
[----:B------:R-:W-:-:S03]  /*25790*/  IADD3 R10, P1, R10, UR14, RZ ;  /* 0x0000000e0a0a7c10 */ /* 0x000fc6000ff3e0ff */
[----:B------:R1:W-:Y:S01]  /*257a0*/  LDGSTS.E [R0+0x4000], [R2.64], P0 ;  /* 0x0400000002007fae */ /* 0x0003e2000812184c */
[----:B------:R-:W-:Y:S01]  /*257b0*/  IADD3 R6, P2, R6, UR14, RZ ;  /* 0x0000000e06067c10 */ /* 0x000fe2000ff5e0ff */
[----:B-1----:R-:W-:Y:S02]  /*257c0*/  IMAD.MOV.U32 R2, RZ, RZ, R5 ;  /* 0x000000ffff027224 */ /* 0x002fe400078e0005 */
[----:B------:R-:W-:Y:S01]  /*257d0*/  IMAD.MOV.U32 R3, RZ, RZ, R9 ;  /* 0x000000ffff037224 */ /* 0x000fe200078e0009 */
[----:B------:R-:W3:Y:S04]  /*257e0*/  LDL.LU R5, [R1+0x16c] ;  /* 0x00016c0001057983 */ /* 0x000ee80000300800 */
[----:B------:R-:W3:Y:S04]  /*257f0*/  LDL.LU R9, [R1+0x18c] ;  /* 0x00018c0001097983 */ /* 0x000ee80000300800 */
[----:B------:R1:W-:Y:S04]  /*25800*/  STL [R1+0xac], R10 ;  /* 0x0000ac0a01007387 */ /* 0x0003e80000100800 */
[----:B------:R1:W-:Y:S02]  /*25810*/  LDGSTS.E [R0+0x5000], [R2.64], P0 ;  /* 0x0500000002007fae */ /* 0x0003e4000812184c */
[----:B-1----:R-:W-:Y:S01]  /*25820*/  IMAD.MOV.U32 R2, RZ, RZ, R10 ;  /* 0x000000ffff027224 */ /* 0x002fe200078e000a */
[----:B---3--:R-:W-:-:S02]  /*25830*/  IADD3.X R14, R14, UR11, RZ, P1, !PT ;  /* 0x0000000b0e0e7c10 */ /* 0x008fc40008ffe4ff */
[----:B------:R-:W-:-:S03]  /*25840*/  IADD3.X R7, R7, UR11, RZ, P2, !PT ;  /* 0x0000000b07077c10 */ /* 0x000fc600097fe4ff */
[----:B------:R1:W-:Y:S04]  /*25850*/  STL [R1+0xa8], R14 ;  /* 0x0000a80e01007387 */ /* 0x0003e80000100800 */
[----:B------:R3:W-:Y:S04]  /*25860*/  STL [R1+0xcc], R6 ;  /* 0x0000cc0601007387 */ /* 0x0007e80000100800 */
[----:B------:R-:W4:Y:S01]  /*25870*/  LDL.LU R10, [R1+0x168] ;  /* 0x00016800010a7983 */ /* 0x000f220000300800 */
[----:B------:R-:W-:-:S03]  /*25880*/  IMAD.MOV.U32 R3, RZ, RZ, R14 ;  /* 0x000000ffff037224 */ /* 0x000fc600078e000e */
[----:B------:R2:W-:Y:S04]  /*25890*/  STL [R1+0xc8], R7 ;  /* 0x0000c80701007387 */ /* 0x0005e80000100800 */
[----:B-1----:R-:W4:Y:S04]  /*258a0*/  LDL.LU R14, [R1+0x188] ;  /* 0x00018800010e7983 */ /* 0x002f280000300800 */
[----:B------:R1:W-:Y:S01]  /*258b0*/  LDGSTS.E [R0+0x6000], [R2.64], P0 ;  /* 0x0600000002007fae */ /* 0x0003e2000812184c */
[----:B--2---:R-:W-:Y:S01]  /*258c0*/  IADD3 R13, P1, R13, UR14, RZ ;  /* 0x0000000e0d0d7c10 */ /* 0x004fe2000ff3e0ff */
[----:B-1----:R-:W-:-:S02]  /*258d0*/  IMAD.MOV.U32 R2, RZ, RZ, R6 ;  /* 0x000000ffff027224 */ /* 0x002fc400078e0006 */
[----:B------:R-:W-:Y:S01]  /*258e0*/  IMAD.MOV.U32 R3, RZ, RZ, R7 ;  /* 0x000000ffff037224 */ /* 0x000fe200078e0007 */
[----:B---3--:R-:W-:Y:S01]  /*258f0*/  IADD3 R4, P2, R4, UR14, RZ ;  /* 0x0000000e04047c10 */ /* 0x008fe2000ff5e0ff */
[----:B------:R-:W2:Y:S04]  /*25900*/  LDL.LU R6, [R1+0x1ac] ;  /* 0x0001ac0001067983 */ /* 0x000ea80000300800 */
[----:B------:R-:W2:Y:S01]  /*25910*/  LDL.LU R7, [R1+0x1cc] ;  /* 0x0001cc0001077983 */ /* 0x000ea20000300800 */
[----:B------:R-:W-:-:S03]  /*25920*/  IADD3.X R15, R15, UR11, RZ, P1, !PT ;  /* 0x0000000b0f0f7c10 */ /* 0x000fc60008ffe4ff */
[----:B------:R1:W-:Y:S01]  /*25930*/  STL [R1+0xec], R13 ;  /* 0x0000ec0d01007387 */ /* 0x0003e20000100800 */
[----:B------:R-:W-:-:S03]  /*25940*/  IADD3.X R8, R8, UR11, RZ, P2, !PT ;  /* 0x0000000b08087c10 */ /* 0x000fc600097fe4ff */
[----:B------:R1:W-:Y:S04]  /*25950*/  LDGSTS.E [R0+0x7000], [R2.64], P0 ;  /* 0x0700000002007fae */ /* 0x0003e8000812184c */
[----:B------:R1:W-:Y:S04]  /*25960*/  STL [R1+0xe8], R15 ;  /* 0x0000e80f01007387 */ /* 0x0003e80000100800 */
[----:B------:R-:W-:Y:S01]  /*25970*/  STL [R1+0x10c], R4 ;  /* 0x00010c0401007387 */ /* 0x000fe20000100800 */
[----:B-1----:R-:W-:-:S03]  /*25980*/  IMAD.MOV.U32 R2, RZ, RZ, R13 ;  /* 0x000000ffff027224 */ /* 0x002fc600078e000d */
[----:B------:R-:W2:Y:S01]  /*25990*/  LDL.LU R13, [R1+0x1a8] ;  /* 0x0001a800010d7983 */ /* 0x000ea20000300800 */
[----:B------:R-:W-:-:S03]  /*259a0*/  IMAD.MOV.U32 R3, RZ, RZ, R15 ;  /* 0x000000ffff037224 */ /* 0x000fc600078e000f */
[----:B------:R1:W-:Y:S01]  /*259b0*/  STL [R1+0x108], R8 ;  /* 0x0001080801007387 */ /* 0x0003e20000100800 */
[----:B------:R-:W-:-:S03]  /*259c0*/  IADD3 R11, P1, R11, UR14, RZ ;  /* 0x0000000e0b0b7c10 */ /* 0x000fc6000ff3e0ff */
[----:B------:R-:W2:Y:S04]  /*259d0*/  LDL.LU R15, [R1+0x1c8] ;  /* 0x0001c800010f7983 */ /* 0x000ea80000300800 */
[----:B------:R1:W-:Y:S01]  /*259e0*/  LDGSTS.E [R0+0x8000], [R2.64], P0 ;  /* 0x0800000002007fae */ /* 0x0003e2000812184c */
[----:B------:R-:W-:Y:S02]  /*259f0*/  IADD3 R16, P2, R16, UR14, RZ ;  /* 0x0000000e10107c10 */ /* 0x000fe4000ff5e0ff */
[----:B------:R-:W-:Y:S01]  /*25a00*/  IADD3.X R12, R12, UR11, RZ, P1, !PT ;  /* 0x0000000b0c0c7c10 */ /* 0x000fe20008ffe4ff */
[----:B-1----:R-:W-:Y:S02]  /*25a10*/  IMAD.MOV.U32 R2, RZ, RZ, R4 ;  /* 0x000000ffff027224 */ /* 0x002fe400078e0004 */
[----:B------:R-:W-:-:S02]  /*25a20*/  IMAD.MOV.U32 R3, RZ, RZ, R8 ;  /* 0x000000ffff037224 */ /* 0x000fc400078e0008 */
[----:B------:R-:W2:Y:S01]  /*25a30*/  LDL.LU R8, [R1+0x1ec] ;  /* 0x0001ec0001087983 */ /* 0x000ea20000300800 */
[----:B------:R-:W-:-:S03]  /*25a40*/  IADD3.X R17, R17, UR11, RZ, P2, !PT ;  /* 0x0000000b11117c10 */ /* 0x000fc600097fe4ff */
[----:B------:R-:W2:Y:S04]  /*25a50*/  LDL.LU R4, [R1+0x20c] ;  /* 0x00020c0001047983 */ /* 0x000ea80000300800 */
[----:B------:R-:W-:Y:S04]  /*25a60*/  STL [R1+0x12c], R11 ;  /* 0x00012c0b01007387 */ /* 0x000fe80000100800 */
[----:B------:R1:W-:Y:S04]  /*25a70*/  LDGSTS.E [R0+0x9000], [R2.64], P0 ;  /* 0x0900000002007fae */ /* 0x0003e8000812184c */
[----:B------:R1:W-:Y:S04]  /*25a80*/  STL [R1+0x128], R12 ;  /* 0x0001280c01007387 */ /* 0x0003e80000100800 */
[----:B------:R-:W-:Y:S01]  /*25a90*/  STL [R1+0x14c], R16 ;  /* 0x00014c1001007387 */ /* 0x000fe20000100800 */
[----:B-1----:R-:W-:-:S03]  /*25aa0*/  IMAD.MOV.U32 R3, RZ, RZ, R12 ;  /* 0x000000ffff037224 */ /* 0x002fc600078e000c */
[----:B------:R-:W2:Y:S01]  /*25ab0*/  LDL.LU R12, [R1+0x1e8] ;  /* 0x0001e800010c7983 */ /* 0x000ea20000300800 */
[----:B------:R-:W-:-:S03]  /*25ac0*/  IMAD.MOV.U32 R2, RZ, RZ, R11 ;  /* 0x000000ffff027224 */ /* 0x000fc600078e000b */
[----:B------:R-:W-:Y:S04]  /*25ad0*/  STL [R1+0x148], R17 ;  /* 0x0001481101007387 */ /* 0x000fe80000100800 */
[----:B------:R-:W2:Y:S01]  /*25ae0*/  LDL.LU R11, [R1+0x208] ;  /* 0x00020800010b7983 */ /* 0x000ea20000300800 */
[----:B------:R-:W-:-:S03]  /*25af0*/  IADD3 R5, P1, R5, UR14, RZ ;  /* 0x0000000e05057c10 */ /* 0x000fc6000ff3e0ff */
[----:B------:R1:W-:Y:S01]  /*25b00*/  LDGSTS.E [R0+0xa000], [R2.64], P0 ;  /* 0x0a00000002007fae */ /* 0x0003e2000812184c */
[----:B------:R-:W-:-:S03]  /*25b10*/  IADD3 R9, P2, R9, UR14, RZ ;  /* 0x0000000e09097c10 */ /* 0x000fc6000ff5e0ff */
[----:B------:R-:W-:Y:S01]  /*25b20*/  STL [R1+0x16c], R5 ;  /* 0x00016c0501007387 */ /* 0x000fe20000100800 */
[----:B-1----:R-:W-:Y:S02]  /*25b30*/  IMAD.MOV.U32 R2, RZ, RZ, R16 ;  /* 0x000000ffff027224 */ /* 0x002fe400078e0010 */
[----:B------:R-:W-:-:S05]  /*25b40*/  IMAD.MOV.U32 R3, RZ, RZ, R17 ;  /* 0x000000ffff037224 */ /* 0x000fca00078e0011 */
[----:B------:R1:W-:Y:S02]  /*25b50*/  LDGSTS.E [R0+0xb000], [R2.64], P0 ;  /* 0x0b00000002007fae */ /* 0x0003e4000812184c */
[----:B-1----:R-:W-:Y:S01]  /*25b60*/  IMAD.MOV.U32 R2, RZ, RZ, R5 ;  /* 0x000000ffff027224 */ /* 0x002fe200078e0005 */
[----:B----4-:R-:W-:-:S05]  /*25b70*/  IADD3.X R10, R10, UR11, RZ, P1, !PT ;  /* 0x0000000b0a0a7c10 */ /* 0x010fca0008ffe4ff */
[----:B------:R-:W-:Y:S01]  /*25b80*/  IMAD.MOV.U32 R3, RZ, RZ, R10 ;  /* 0x000000ffff037224 */ /* 0x000fe200078e000a */
[----:B------:R1:W-:Y:S01]  /*25b90*/  STL [R1+0x168], R10 ;  /* 0x0001680a01007387 */ /* 0x0003e20000100800 */
[----:B------:R-:W-:-:S03]  /*25ba0*/  IADD3.X R14, R14, UR11, RZ, P2, !PT ;  /* 0x0000000b0e0e7c10 */ /* 0x000fc600097fe4ff */
[----:B------:R-:W-:Y:S04]  /*25bb0*/  STL [R1+0x18c], R9 ;  /* 0x00018c0901007387 */ /* 0x000fe80000100800 */
[----:B------:R4:W-:Y:S04]  /*25bc0*/  LDGSTS.E [R0+0xc000], [R2.64], P0 ;  /* 0x0c00000002007fae */ /* 0x0009e8000812184c */
[----:B-1----:R-:W3:Y:S04]  /*25bd0*/  LDL.LU R10, [R1+0x22c] ;  /* 0x00022c00010a7983 */ /* 0x002ee80000300800 */
[----:B------:R1:W-:Y:S04]  /*25be0*/  STL [R1+0x188], R14 ;  /* 0x0001880e01007387 */ /* 0x0003e80000100800 */
[----:B------:R-:W3:Y:S01]  /*25bf0*/  LDL.LU R5, [R1+0x24c] ;  /* 0x00024c0001057983 */ /* 0x000ee20000300800 */
[----:B----4-:R-:W-:Y:S01]  /*25c00*/  IMAD.MOV.U32 R3, RZ, RZ, R14 ;  /* 0x000000ffff037224 */ /* 0x010fe200078e000e */
[----:B--2---:R-:W-:-:S02]  /*25c10*/  IADD3 R6, P1, R6, UR14, RZ ;  /* 0x0000000e06067c10 */ /* 0x004fc4000ff3e0ff */
[----:B-1----:R-:W2:Y:S01]  /*25c20*/  LDL.LU R14, [R1+0x228] ;  /* 0x00022800010e7983 */ /* 0x002ea20000300800 */
[----:B------:R-:W-:-:S03]  /*25c30*/  IMAD.MOV.U32 R2, RZ, RZ, R9 ;  /* 0x000000ffff027224 */ /* 0x000fc600078e0009 */
[----:B------:R-:W4:Y:S01]  /*25c40*/  LDL.LU R9, [R1+0x248] ;  /* 0x0002480001097983 */ /* 0x000f220000300800 */
[----:B------:R-:W-:-:S03]  /*25c50*/  IADD3 R7, P2, R7, UR14, RZ ;  /* 0x0000000e07077c10 */ /* 0x000fc6000ff5e0ff */
[----:B------:R1:W-:Y:S04]  /*25c60*/  LDGSTS.E [R0+0xd000], [R2.64], P0 ;  /* 0x0d00000002007fae */ /* 0x0003e8000812184c */
[----:B------:R-:W-:Y:S01]  /*25c70*/  STL [R1+0x1ac], R6 ;  /* 0x0001ac0601007387 */ /* 0x000fe20000100800 */
[----:B------:R-:W-:Y:S01]  /*25c80*/  IADD3.X R13, R13, UR11, RZ, P1, !PT ;  /* 0x0000000b0d0d7c10 */ /* 0x000fe20008ffe4ff */
[----:B-1----:R-:W-:-:S04]  /*25c90*/  IMAD.MOV.U32 R2, RZ, RZ, R6 ;  /* 0x000000ffff027224 */ /* 0x002fc800078e0006 */
[----:B------:R-:W-:Y:S01]  /*25ca0*/  IMAD.MOV.U32 R3, RZ, RZ, R13 ;  /* 0x000000ffff037224 */ /* 0x000fe200078e000d */
[----:B------:R1:W-:Y:S01]  /*25cb0*/  STL [R1+0x1a8], R13 ;  /* 0x0001a80d01007387 */ /* 0x0003e20000100800 */
[----:B------:R-:W-:-:S03]  /*25cc0*/  IADD3.X R15, R15, UR11, RZ, P2, !PT ;  /* 0x0000000b0f0f7c10 */ /* 0x000fc600097fe4ff */
[----:B------:R-:W-:Y:S04]  /*25cd0*/  STL [R1+0x1cc], R7 ;  /* 0x0001cc0701007387 */ /* 0x000fe80000100800 */
[----:B------:R1:W-:Y:S04]  /*25ce0*/  LDGSTS.E [R0+0xe000], [R2.64], P0 ;  /* 0x0e00000002007fae */ /* 0x0003e8000812184c */
[----:B-1----:R-:W4:Y:S04]  /*25cf0*/  LDL.LU R13, [R1+0x26c] ;  /* 0x00026c00010d7983 */ /* 0x002f280000300800 */
[----:B------:R1:W-:Y:S04]  /*25d00*/  STL [R1+0x1c8], R15 ;  /* 0x0001c80f01007387 */ /* 0x0003e80000100800 */
[----:B------:R-:W4:Y:S01]  /*25d10*/  LDL.LU R6, [R1+0x28c] ;  /* 0x00028c0001067983 */ /* 0x000f220000300800 */
[----:B------:R-:W-:Y:S01]  /*25d20*/  IMAD.MOV.U32 R3, RZ, RZ, R15 ;  /* 0x000000ffff037224 */ /* 0x000fe200078e000f */
[----:B------:R-:W-:-:S02]  /*25d30*/  IADD3 R8, P1, R8, UR14, RZ ;  /* 0x0000000e08087c10 */ /* 0x000fc4000ff3e0ff */
[----:B-1----:R-:W4:Y:S01]  /*25d40*/  LDL.LU R15, [R1+0x268] ;  /* 0x00026800010f7983 */ /* 0x002f220000300800 */
[----:B------:R-:W-:Y:S01]  /*25d50*/  IMAD.MOV.U32 R2, RZ, RZ, R7 ;  /* 0x000000ffff027224 */ /* 0x000fe200078e0007 */
[----:B------:R-:W-:Y:S02]  /*25d60*/  IADD3 R4, P2, R4, UR14, RZ ;  /* 0x0000000e04047c10 */ /* 0x000fe4000ff5e0ff */
[----:B------:R-:W4:Y:S04]  /*25d70*/  LDL.LU R7, [R1+0x288] ;  /* 0x0002880001077983 */ /* 0x000f280000300800 */
[----:B------:R1:W-:Y:S04]  /*25d80*/  STL [R1+0x1ec], R8 ;  /* 0x0001ec0801007387 */ /* 0x0003e80000100800 */
[----:B------:R1:W-:Y:S01]  /*25d90*/  LDGSTS.E [R0+0xf000], [R2.64], P0 ;  /* 0x0f00000002007fae */ /* 0x0003e2000812184c */
[----:B------:R-:W-:Y:S01]  /*25da0*/  IADD3.X R12, R12, UR11, RZ, P1, !PT ;  /* 0x0000000b0c0c7c10 */ /* 0x000fe20008ffe4ff */
[----:B-1----:R-:W-:-:S04]  /*25db0*/  IMAD.MOV.U32 R2, RZ, RZ, R8 ;  /* 0x000000ffff027224 */ /* 0x002fc800078e0008 */
[----:B------:R1:W-:Y:S01]  /*25dc0*/  STL [R1+0x1e8], R12 ;  /* 0x0001e80c01007387 */ /* 0x0003e20000100800 */
[----:B------:R-:W-:-:S03]  /*25dd0*/  IADD3.X R11, R11, UR11, RZ, P2, !PT ;  /* 0x0000000b0b0b7c10 */ /* 0x000fc600097fe4ff */
[----:B------:R1:W-:Y:S01]  /*25de0*/  STL [R1+0x20c], R4 ;  /* 0x00020c0401007387 */ /* 0x0003e20000100800 */
[----:B------:R-:W-:-:S03]  /*25df0*/  IMAD.MOV.U32 R3, RZ, RZ, R12 ;  /* 0x000000ffff037224 */ /* 0x000fc600078e000c */
[----:B------:R-:W4:Y:S04]  /*25e00*/  LDL.LU R8, [R1+0x2ac] ;  /* 0x0002ac0001087983 */ /* 0x000f280000300800 */
[----:B------:R1:W-:Y:S04]  /*25e10*/  STL [R1+0x208], R11 ;  /* 0x0002080b01007387 */ /* 0x0003e80000100800 */
[----:B------:R-:W4:Y:S04]  /*25e20*/  LDL.LU R16, [R1+0x2cc] ;  /* 0x0002cc0001107983 */ /* 0x000f280000300800 */
[----:B-1----:R-:W4:Y:S04]  /*25e30*/  LDL.LU R12, [R1+0x2a8] ;  /* 0x0002a800010c7983 */ /* 0x002f280000300800 */
[----:B------:R-:W4:Y:S04]  /*25e40*/  LDL.LU R17, [R1+0x2c8] ;  /* 0x0002c80001117983 */ /* 0x000f280000300800 */
[----:B------:R1:W-:Y:S02]  /*25e50*/  LDGSTS.E [R0+0x10000], [R2.64], P0 ;  /* 0x1000000002007fae */ /* 0x0003e4000812184c */
[----:B-1----:R-:W-:-:S02]  /*25e60*/  IMAD.MOV.U32 R2, RZ, RZ, R4 ;  /* 0x000000ffff027224 */ /* 0x002fc400078e0004 */
[----:B------:R-:W-:Y:S01]  /*25e70*/  IMAD.MOV.U32 R3, RZ, RZ, R11 ;  /* 0x000000ffff037224 */ /* 0x000fe200078e000b */
[----:B------:R-:W4:Y:S04]  /*25e80*/  LDL.LU R4, [R1+0x2ec] ;  /* 0x0002ec0001047983 */ /* 0x000f280000300800 */
[----:B------:R-:W4:Y:S04]  /*25e90*/  LDL.LU R11, [R1+0x30c] ;  /* 0x00030c00010b7983 */ /* 0x000f280000300800 */
[----:B------:R1:W-:Y:S01]  /*25ea0*/  LDGSTS.E [R0+0x11000], [R2.64], P0 ;  /* 0x1100000002007fae */ /* 0x0003e2000812184c */
[----:B---3--:R-:W-:-:S05]  /*25eb0*/  IADD3 R10, P1, R10, UR14, RZ ;  /* 0x0000000e0a0a7c10 */ /* 0x008fca000ff3e0ff */
[----:B------:R3:W-:Y:S01]  /*25ec0*/  STL [R1+0x22c], R10 ;  /* 0x00022c0a01007387 */ /* 0x0007e20000100800 */
[----:B------:R-:W-:Y:S02]  /*25ed0*/  IADD3 R5, P2, R5, UR14, RZ ;  /* 0x0000000e05057c10 */ /* 0x000fe4000ff5e0ff */
[----:B--2---:R-:W-:Y:S01]  /*25ee0*/  IADD3.X R14, R14, UR11, RZ, P1, !PT ;  /* 0x0000000b0e0e7c10 */ /* 0x004fe20008ffe4ff */
[----:B-1----:R-:W-:Y:S01]  /*25ef0*/  IMAD.MOV.U32 R2, RZ, RZ, R10 ;  /* 0x000000ffff027224 */ /* 0x002fe200078e000a */
[----:B----4-:R-:W-:-:S03]  /*25f00*/  IADD3.X R9, R9, UR11, RZ, P2, !PT ;  /* 0x0000000b09097c10 */ /* 0x010fc600097fe4ff */
[----:B------:R1:W-:Y:S04]  /*25f10*/  STL [R1+0x228], R14 ;  /* 0x0002280e01007387 */ /* 0x0003e80000100800 */
[----:B------:R2:W-:Y:S04]  /*25f20*/  STL [R1+0x24c], R5 ;  /* 0x00024c0501007387 */ /* 0x0005e80000100800 */
[----:B---3--:R-:W3:Y:S01]  /*25f30*/  LDL.LU R10, [R1+0x2e8] ;  /* 0x0002e800010a7983 */ /* 0x008ee20000300800 */
[----:B------:R-:W-:-:S03]  /*25f40*/  IMAD.MOV.U32 R3, RZ, RZ, R14 ;  /* 0x000000ffff037224 */ /* 0x000fc600078e000e */
[----:B------:R4:W-:Y:S04]  /*25f50*/  STL [R1+0x248], R9 ;  /* 0x0002480901007387 */ /* 0x0009e80000100800 */
[----:B-1----:R-:W3:Y:S04]  /*25f60*/  LDL.LU R14, [R1+0x308] ;  /* 0x00030800010e7983 */ /* 0x002ee80000300800 */
[----:B------:R1:W-:Y:S02]  /*25f70*/  LDGSTS.E [R0+0x12000], [R2.64], P0 ;  /* 0x1200000002007fae */ /* 0x0003e4000812184c */
[----:B-1----:R-:W-:Y:S01]  /*25f80*/  IMAD.MOV.U32 R2, RZ, RZ, R5 ;  /* 0x000000ffff027224 */ /* 0x002fe200078e0005 */
[----:B------:R-:W-:Y:S01]  /*25f90*/  IADD3 R13, P1, R13, UR14, RZ ;  /* 0x0000000e0d0d7c10 */ /* 0x000fe2000ff3e0ff */
[----:B------:R-:W-:Y:S01]  /*25fa0*/  IMAD.MOV.U32 R3, RZ, RZ, R9 ;  /* 0x000000ffff037224 */ /* 0x000fe200078e0009 */
[----:B--2---:R-:W2:Y:S04]  /*25fb0*/  LDL.LU R5, [R1+0x32c] ;  /* 0x00032c0001057983 */ /* 0x004ea80000300800 */
[----:B----4-:R-:W2:Y:S01]  /*25fc0*/  LDL.LU R9, [R1+0x34c] ;  /* 0x00034c0001097983 */ /* 0x010ea20000300800 */
[----:B------:R-:W-:-:S03]  /*25fd0*/  IADD3 R6, P2, R6, UR14, RZ ;  /* 0x0000000e06067c10 */ /* 0x000fc6000ff5e0ff */
[----:B------:R1:W-:Y:S01]  /*25fe0*/  STL [R1+0x26c], R13 ;  /* 0x00026c0d01007387 */ /* 0x0003e20000100800 */
[----:B------:R-:W-:-:S03]  /*25ff0*/  IADD3.X R15, R15, UR11, RZ, P1, !PT ;  /* 0x0000000b0f0f7c10 */ /* 0x000fc60008ffe4ff */
[----:B------:R1:W-:Y:S01]  /*26000*/  LDGSTS.E [R0+0x13000], [R2.64], P0 ;  /* 0x1300000002007fae */ /* 0x0003e2000812184c */
[----:B------:R-:W-:-:S03]  /*26010*/  IADD3.X R7, R7, UR11, RZ, P2, !PT ;  /* 0x0000000b07077c10 */ /* 0x000fc600097fe4ff */
[----:B------:R1:W-:Y:S04]  /*26020*/  STL [R1+0x268], R15 ;  /* 0x0002680f01007387 */ /* 0x0003e80000100800 */
[----:B------:R-:W-:Y:S01]  /*26030*/  STL [R1+0x28c], R6 ;  /* 0x00028c0601007387 */ /* 0x000fe20000100800 */
[----:B-1----:R-:W-:-:S03]  /*26040*/  IMAD.MOV.U32 R2, RZ, RZ, R13 ;  /* 0x000000ffff027224 */ /* 0x002fc600078e000d */
[----:B------:R-:W2:Y:S01]  /*26050*/  LDL.LU R13, [R1+0x328] ;  /* 0x00032800010d7983 */ /* 0x000ea20000300800 */
[----:B------:R-:W-:-:S03]  /*26060*/  IMAD.MOV.U32 R3, RZ, RZ, R15 ;  /* 0x000000ffff037224 */ /* 0x000fc600078e000f */
[----:B------:R1:W-:Y:S04]  /*26070*/  STL [R1+0x288], R7 ;  /* 0x0002880701007387 */ /* 0x0003e80000100800 */
[----:B------:R-:W2:Y:S04]  /*26080*/  LDL.LU R15, [R1+0x348] ;  /* 0x00034800010f7983 */ /* 0x000ea80000300800 */
[----:B------:R1:W-:Y:S01]  /*26090*/  LDGSTS.E [R0+0x14000], [R2.64], P0 ;  /* 0x1400000002007fae */ /* 0x0003e2000812184c */
[----:B------:R-:W-:Y:S01]  /*260a0*/  IADD3 R8, P1, R8, UR14, RZ ;  /* 0x0000000e08087c10 */ /* 0x000fe2000ff3e0ff */
[----:B-1----:R-:W-:-:S02]  /*260b0*/  IMAD.MOV.U32 R2, RZ, RZ, R6 ;  /* 0x000000ffff027224 */ /* 0x002fc400078e0006 */
[----:B------:R-:W-:Y:S01]  /*260c0*/  IMAD.MOV.U32 R3, RZ, RZ, R7 ;  /* 0x000000ffff037224 */ /* 0x000fe200078e0007 */
[----:B------:R-:W-:Y:S01]  /*260d0*/  IADD3 R16, P2, R16, UR14, RZ ;  /* 0x0000000e10107c10 */ /* 0x000fe2000ff5e0ff */
[----:B------:R-:W2:Y:S01]  /*260e0*/  LDL.LU R7, [R1+0x36c] ;  /* 0x00036c0001077983 */ /* 0x000ea20000300800 */
[----:B------:R-:W-:-:S03]  /*260f0*/  IADD3.X R12, R12, UR11, RZ, P1, !PT ;  /* 0x0000000b0c0c7c10 */ /* 0x000fc60008ffe4ff */
[----:B------:R-:W2:Y:S01]  /*26100*/  LDL.LU R6, [R1+0x38c] ;  /* 0x00038c0001067983 */ /* 0x000ea20000300800 */
[----:B------:R-:W-:-:S03]  /*26110*/  IADD3.X R17, R17, UR11, RZ, P2, !PT ;  /* 0x0000000b11117c10 */ /* 0x000fc600097fe4ff */
        /* <DEDUP_REMOVED lines=17> */
[----:B---3--:R-:W-:-:S05]  /*26230*/  IADD3.X R10, R10, UR11, RZ, P1, !PT ;  /* 0x0000000b0a0a7c10 */ /* 0x008fca0008ffe4ff */
        /* <DEDUP_REMOVED lines=8> */
[----:B---3--:R-:W-:-:S03]  /*262c0*/  IMAD.MOV.U32 R3, RZ, RZ, R14 ;  /* 0x000000ffff037224 */ /* 0x008fc600078e000e */
[----:B-1----:R-:W3:Y:S01]  /*262d0*/  LDL.LU R14, [R1+0x3a8] ;  /* 0x0003a800010e7983 */ /* 0x002ee20000300800 */
[----:B--2---:R-:W-:Y:S01]  /*262e0*/  IADD3 R5, P1, R5, UR14, RZ ;  /* 0x0000000e05057c10 */ /* 0x004fe2000ff3e0ff */
[----:B------:R-:W-:Y:S02]  /*262f0*/  IMAD.MOV.U32 R2, RZ, RZ, R11 ;  /* 0x000000ffff027224 */ /* 0x000fe400078e000b */
[----:B------:R-:W2:Y:S01]  /*26300*/  LDL.LU R11, [R1+0x3c8] ;  /* 0x0003c800010b7983 */ /* 0x000ea20000300800 */
[----:B------:R-:W-:-:S03]  /*26310*/  IADD3 R9, P2, R9, UR14, RZ ;  /* 0x0000000e09097c10 */ /* 0x000fc6000ff5e0ff */
[----:B------:R1:W-:Y:S04]  /*26320*/  LDGSTS.E [R0+0x19000], [R2.64], P0 ;  /* 0x1900000002007fae */ /* 0x0003e8000812184c */
[----:B------:R-:W-:Y:S01]  /*26330*/  STL [R1+0x32c], R5 ;  /* 0x00032c0501007387 */ /* 0x000fe20000100800 */
[----:B-1----:R-:W-:Y:S01]  /*26340*/  IMAD.MOV.U32 R2, RZ, RZ, R5 ;  /* 0x000000ffff027224 */ /* 0x002fe200078e0005 */
[----:B------:R-:W-:-:S05]  /*26350*/  IADD3.X R13, R13, UR11, RZ, P1, !PT ;  /* 0x0000000b0d0d7c10 */ /* 0x000fca0008ffe4ff */
[----:B------:R-:W-:Y:S01]  /*26360*/  IMAD.MOV.U32 R3, RZ, RZ, R13 ;  /* 0x000000ffff037224 */ /* 0x000fe200078e000d */
[----:B------:R1:W-:Y:S01]  /*26370*/  STL [R1+0x328], R13 ;  /* 0x0003280d01007387 */ /* 0x0003e20000100800 */
[----:B------:R-:W-:-:S03]  /*26380*/  IADD3.X R15, R15, UR11, RZ, P2, !PT ;  /* 0x0000000b0f0f7c10 */ /* 0x000fc600097fe4ff */
[----:B------:R-:W-:Y:S04]  /*26390*/  STL [R1+0x34c], R9 ;  /* 0x00034c0901007387 */ /* 0x000fe80000100800 */
[----:B------:R1:W-:Y:S04]  /*263a0*/  LDGSTS.E [R0+0x1a000], [R2.64], P0 ;  /* 0x1a00000002007fae */ /* 0x0003e8000812184c */
[----:B-1----:R-:W2:Y:S04]  /*263b0*/  LDL.LU R13, [R1+0x3ec] ;  /* 0x0003ec00010d7983 */ /* 0x002ea80000300800 */
[----:B------:R1:W-:Y:S04]  /*263c0*/  STL [R1+0x348], R15 ;  /* 0x0003480f01007387 */ /* 0x0003e80000100800 */
[----:B------:R-:W2:Y:S01]  /*263d0*/  LDL.LU R5, [R1+0x40c] ;  /* 0x00040c0001057983 */ /* 0x000ea20000300800 */
[----:B------:R-:W-:Y:S01]  /*263e0*/  IMAD.MOV.U32 R3, RZ, RZ, R15 ;  /* 0x000000ffff037224 */ /* 0x000fe200078e000f */
[----:B------:R-:W-:-:S02]  /*263f0*/  IADD3 R7, P1, R7, UR14, RZ ;  /* 0x0000000e07077c10 */ /* 0x000fc4000ff3e0ff */
[----:B-1----:R-:W2:Y:S01]  /*26400*/  LDL.LU R15, [R1+0x3e8] ;  /* 0x0003e800010f7983 */ /* 0x002ea20000300800 */
[----:B------:R-:W-:Y:S01]  /*26410*/  IMAD.MOV.U32 R2, RZ, RZ, R9 ;  /* 0x000000ffff027224 */ /* 0x000fe200078e0009 */
[----:B------:R-:W-:Y:S02]  /*26420*/  IADD3 R6, P2, R6, UR14, RZ ;  /* 0x0000000e06067c10 */ /* 0x000fe4000ff5e0ff */
[----:B------:R-:W2:Y:S04]  /*26430*/  LDL.LU R9, [R1+0x408] ;  /* 0x0004080001097983 */ /* 0x000ea80000300800 */
        /* <DEDUP_REMOVED lines=8> */
[----:B------:R-:W2:Y:S04]  /*264c0*/  LDL.LU R7, [R1+0x42c] ;  /* 0x00042c0001077983 */ /* 0x000ea80000300800 */
[----:B------:R1:W-:Y:S04]  /*264d0*/  STL [R1+0x388], R8 ;  /* 0x0003880801007387 */ /* 0x0003e80000100800 */
[----:B------:R-:W2:Y:S04]  /*264e0*/  LDL.LU R16, [R1+0x44c] ;  /* 0x00044c0001107983 */ /* 0x000ea80000300800 */
[----:B-1----:R-:W2:Y:S04]  /*264f0*/  LDL.LU R12, [R1+0x428] ;  /* 0x00042800010c7983 */ /* 0x002ea80000300800 */
[----:B------:R-:W2:Y:S04]  /*26500*/  LDL.LU R17, [R1+0x448] ;  /* 0x0004480001117983 */ /* 0x000ea80000300800 */
[----:B------:R1:W-:Y:S02]  /*26510*/  LDGSTS.E [R0+0x1c000], [R2.64], P0 ;  /* 0x1c00000002007fae */ /* 0x0003e4000812184c */
[----:B-1----:R-:W-:-:S02]  /*26520*/  IMAD.MOV.U32 R2, RZ, RZ, R6 ;  /* 0x000000ffff027224 */ /* 0x002fc400078e0006 */
[----:B------:R-:W-:Y:S01]  /*26530*/  IMAD.MOV.U32 R3, RZ, RZ, R8 ;  /* 0x000000ffff037224 */ /* 0x000fe200078e0008 */
[----:B------:R-:W2:Y:S04]  /*26540*/  LDL.LU R6, [R1+0x46c] ;  /* 0x00046c0001067983 */ /* 0x000ea80000300800 */
[----:B------:R-:W2:Y:S04]  /*26550*/  LDL.LU R8, [R1+0x48c] ;  /* 0x00048c0001087983 */ /* 0x000ea80000300800 */
[----:B------:R1:W-:Y:S01]  /*26560*/  LDGSTS.E [R0+0x1d000], [R2.64], P0 ;  /* 0x1d00000002007fae */ /* 0x0003e2000812184c */
[----:B----4-:R-:W-:-:S05]  /*26570*/  IADD3 R10, P1, R10, UR14, RZ ;  /* 0x0000000e0a0a7c10 */ /* 0x010fca000ff3e0ff */
[----:B------:R4:W-:Y:S01]  /*26580*/  STL [R1+0x3ac], R10 ;  /* 0x0003ac0a01007387 */ /* 0x0009e20000100800 */
[----:B------:R-:W-:Y:S02]  /*26590*/  IADD3 R4, P2, R4, UR14, RZ ;  /* 0x0000000e04047c10 */ /* 0x000fe4000ff5e0ff */
[----:B---3--:R-:W-:Y:S01]  /*265a0*/  IADD3.X R14, R14, UR11, RZ, P1, !PT ;  /* 0x0000000b0e0e7c10 */ /* 0x008fe20008ffe4ff */
[----:B-1----:R-:W-:Y:S01]  /*265b0*/  IMAD.MOV.U32 R2, RZ, RZ, R10 ;  /* 0x000000ffff027224 */ /* 0x002fe200078e000a */
[----:B--2---:R-:W-:-:S03]  /*265c0*/  IADD3.X R11, R11, UR11, RZ, P2, !PT ;  /* 0x0000000b0b0b7c10 */ /* 0x004fc600097fe4ff */
[----:B------:R1:W-:Y:S04]  /*265d0*/  STL [R1+0x3a8], R14 ;  /* 0x0003a80e01007387 */ /* 0x0003e80000100800 */
[----:B------:R2:W-:Y:S04]  /*265e0*/  STL [R1+0x3cc], R4 ;  /* 0x0003cc0401007387 */ /* 0x0005e80000100800 */
[----:B----4-:R-:W3:Y:S01]  /*265f0*/  LDL.LU R10, [R1+0x468] ;  /* 0x00046800010a7983 */ /* 0x010ee20000300800 */
[----:B------:R-:W-:-:S03]  /*26600*/  IMAD.MOV.U32 R3, RZ, RZ, R14 ;  /* 0x000000ffff037224 */ /* 0x000fc600078e000e */
[----:B------:R4:W-:Y:S04]  /*26610*/  STL [R1+0x3c8], R11 ;  /* 0x0003c80b01007387 */ /* 0x0009e80000100800 */
[----:B-1----:R-:W3:Y:S04]  /*26620*/  LDL.LU R14, [R1+0x488] ;  /* 0x00048800010e7983 */ /* 0x002ee80000300800 */
[----:B------:R1:W-:Y:S02]  /*26630*/  LDGSTS.E [R0+0x1e000], [R2.64], P0 ;  /* 0x1e00000002007fae */ /* 0x0003e4000812184c */
[----:B-1----:R-:W-:-:S02]  /*26640*/  IMAD.MOV.U32 R2, RZ, RZ, R4 ;  /* 0x000000ffff027224 */ /* 0x002fc400078e0004 */
[----:B------:R-:W-:Y:S01]  /*26650*/  IMAD.MOV.U32 R3, RZ, RZ, R11 ;  /* 0x000000ffff037224 */ /* 0x000fe200078e000b */
[----:B--2---:R-:W2:Y:S01]  /*26660*/  LDL.LU R4, [R1+0x4ac] ;  /* 0x0004ac0001047983 */ /* 0x004ea20000300800 */
[----:B------:R-:W-:-:S03]  /*26670*/  IADD3 R13, P1, R13, UR14, RZ ;  /* 0x0000000e0d0d7c10 */ /* 0x000fc6000ff3e0ff */
[----:B----4-:R-:W3:Y:S04]  /*26680*/  LDL.LU R11, [R1+0x4cc] ;  /* 0x0004cc00010b7983 */ /* 0x010ee80000300800 */
[----:B------:R1:W-:Y:S01]  /*26690*/  STL [R1+0x3ec], R13 ;  /* 0x0003ec0d01007387 */ /* 0x0003e20000100800 */
[----:B------:R-:W-:-:S03]  /*266a0*/  IADD3 R5, P2, R5, UR14, RZ ;  /* 0x0000000e05057c10 */ /* 0x000fc6000ff5e0ff */
[----:B------:R1:W-:Y:S01]  /*266b0*/  LDGSTS.E [R0+0x1f000], [R2.64], P0 ;  /* 0x1f00000002007fae */ /* 0x0003e2000812184c */
[----:B------:R-:W-:Y:S02]  /*266c0*/  IADD3.X R15, R15, UR11, RZ, P1, !PT ;  /* 0x0000000b0f0f7c10 */ /* 0x000fe40008ffe4ff */
[----:B------:R-:W-:-:S03]  /*266d0*/  IADD3.X R9, R9, UR11, RZ, P2, !PT ;  /* 0x0000000b09097c10 */ /* 0x000fc600097fe4ff */
[----:B------:R1:W-:Y:S02]  /*266e0*/  STL [R1+0x3e8], R15 ;  /* 0x0003e80f01007387 */ /* 0x0003e40000100800 */
[----:B-1----:R-:W-:Y:S02]  /*266f0*/  IMAD.MOV.U32 R2, RZ, RZ, R13 ;  /* 0x000000ffff027224 */ /* 0x002fe400078e000d */
[----:B------:R-:W-:Y:S01]  /*26700*/  STL [R1+0x40c], R5 ;  /* 0x00040c0501007387 */ /* 0x000fe20000100800 */
[----:B------:R-:W-:-:S03]  /*26710*/  IMAD.MOV.U32 R3, RZ, RZ, R15 ;  /* 0x000000ffff037224 */ /* 0x000fc600078e000f */
[----:B------:R-:W3:Y:S04]  /*26720*/  LDL.LU R13, [R1+0x4a8] ;  /* 0x0004a800010d7983 */ /* 0x000ee80000300800 */
[----:B------:R1:W-:Y:S04]  /*26730*/  STL [R1+0x408], R9 ;  /* 0x0004080901007387 */ /* 0x0003e80000100800 */
[----:B------:R-:W3:Y:S04]  /*26740*/  LDL.LU R15, [R1+0x4c8] ;  /* 0x0004c800010f7983 */ /* 0x000ee80000300800 */
[----:B------:R1:W-:Y:S01]  /*26750*/  LDGSTS.E [R0+0x20000], [R2.64], P0 ;  /* 0x2000000002007fae */ /* 0x0003e2000812184c */
[----:B------:R-:W-:Y:S01]  /*26760*/  IADD3 R7, P1, R7, UR14, RZ ;  /* 0x0000000e07077c10 */ /* 0x000fe2000ff3e0ff */
[----:B-1----:R-:W-:-:S02]  /*26770*/  IMAD.MOV.U32 R2, RZ, RZ, R5 ;  /* 0x000000ffff027224 */ /* 0x002fc400078e0005 */
[----:B------:R-:W-:Y:S02]  /*26780*/  IMAD.MOV.U32 R3, RZ, RZ, R9 ;  /* 0x000000ffff037224 */ /* 0x000fe400078e0009 */
[----:B------:R-:W3:Y:S01]  /*26790*/  LDL.LU R9, [R1+0x4ec] ;  /* 0x0004ec0001097983 */ /* 0x000ee20000300800 */
[----:B------:R-:W-:-:S03]  /*267a0*/  IADD3 R16, P2, R16, UR14, RZ ;  /* 0x0000000e10107c10 */ /* 0x000fc6000ff5e0ff */
[----:B------:R-:W3:Y:S01]  /*267b0*/  LDL.LU R5, [R1+0x50c] ;  /* 0x00050c0001057983 */ /* 0x000ee20000300800 */
[----:B------:R-:W-:-:S03]  /*267c0*/  IADD3.X R12, R12, UR11, RZ, P1, !PT ;  /* 0x0000000b0c0c7c10 */ /* 0x000fc60008ffe4ff */
[----:B------:R-:W-:Y:S01]  /*267d0*/  STL [R1+0x42c], R7 ;  /* 0x00042c0701007387 */ /* 0x000fe20000100800 */
[----:B------:R-:W-:-:S03]  /*267e0*/  IADD3.X R17, R17, UR11, RZ, P2, !PT ;  /* 0x0000000b11117c10 */ /* 0x000fc600097fe4ff */
[----:B------:R1:W-:Y:S04]  /*267f0*/  LDGSTS.E [R0+0x21000], [R2.64], P0 ;  /* 0x2100000002007fae */ /* 0x0003e8000812184c */
[----:B------:R1:W-:Y:S04]  /*26800*/  STL [R1+0x428], R12 ;  /* 0x0004280c01007387 */ /* 0x0003e80000100800 */
[----:B------:R-:W-:Y:S01]  /*26810*/  STL [R1+0x44c], R16 ;  /* 0x00044c1001007387 */ /* 0x000fe20000100800 */
[----:B-1----:R-:W-:-:S03]  /*26820*/  IMAD.MOV.U32 R3, RZ, RZ, R12 ;  /* 0x000000ffff037224 */ /* 0x002fc600078e000c */
[----:B------:R-:W3:Y:S01]  /*26830*/  LDL.LU R12, [R1+0x4e8] ;  /* 0x0004e800010c7983 */ /* 0x000ee20000300800 */
[----:B------:R-:W-:-:S03]  /*26840*/  IMAD.MOV.U32 R2, RZ, RZ, R7 ;  /* 0x000000ffff027224 */ /* 0x000fc600078e0007 */
[----:B------:R-:W-:Y:S04]  /*26850*/  STL [R1+0x448], R17 ;  /* 0x0004481101007387 */ /* 0x000fe80000100800 */
[----:B------:R-:W3:Y:S01]  /*26860*/  LDL.LU R7, [R1+0x508] ;  /* 0x0005080001077983 */ /* 0x000ee20000300800 */
[----:B------:R-:W-:-:S03]  /*26870*/  IADD3 R6, P1, R6, UR14, RZ ;  /* 0x0000000e06067c10 */ /* 0x000fc6000ff3e0ff */
[----:B------:R1:W-:Y:S01]  /*26880*/  LDGSTS.E [R0+0x22000], [R2.64], P0 ;  /* 0x2200000002007fae */ /* 0x0003e2000812184c */
[----:B------:R-:W-:-:S03]  /*26890*/  IADD3 R8, P2, R8, UR14, RZ ;  /* 0x0000000e08087c10 */ /* 0x000fc6000ff5e0ff */
[----:B------:R3:W-:Y:S01]  /*268a0*/  STL [R1+0x46c], R6 ;  /* 0x00046c0601007387 */ /* 0x0007e20000100800 */
        /* <DEDUP_REMOVED lines=8> */
[----:B------:R3:W-:Y:S04]  /*26930*/  STL [R1+0x48c], R8 ;  /* 0x00048c0801007387 */ /* 0x0007e80000100800 */
[----:B------:R-:W4:Y:S04]  /*26940*/  LDL.LU R6, [R1+0x52c] ;  /* 0x00052c0001067983 */ /* 0x000f280000300800 */
[----:B------:R3:W-:Y:S04]  /*26950*/  STL [R1+0x488], R14 ;  /* 0x0004880e01007387 */ /* 0x0007e80000100800 */
[----:B------:R3:W-:Y:S04]  /*26960*/  LDGSTS.E [R0+0x24000], [R2.64], P0 ;  /* 0x2400000002007fae */ /* 0x0007e8000812184c */
[----:B-1----:R-:W4:Y:S01]  /*26970*/  LDL.LU R10, [R1+0x54c] ;  /* 0x00054c00010a7983 */ /* 0x002f220000300800 */
[----:B--2---:R-:W-:Y:S01]  /*26980*/  IADD3 R4, P1, R4, UR14, RZ ;  /* 0x0000000e04047c10 */ /* 0x004fe2000ff3e0ff */
[----:B---3--:R-:W-:-:S02]  /*26990*/  IMAD.MOV.U32 R2, RZ, RZ, R8 ;  /* 0x000000ffff027224 */ /* 0x008fc400078e0008 */
[----:B------:R-:W2:Y:S01]  /*269a0*/  LDL.LU R8, [R1+0x528] ;  /* 0x0005280001087983 */ /* 0x000ea20000300800 */
[----:B------:R-:W-:-:S03]  /*269b0*/  IMAD.MOV.U32 R3, RZ, RZ, R14 ;  /* 0x000000ffff037224 */ /* 0x000fc600078e000e */
[----:B------:R-:W3:Y:S01]  /*269c0*/  LDL.LU R14, [R1+0x548] ;  /* 0x00054800010e7983 */ /* 0x000ee20000300800 */
        /* <DEDUP_REMOVED lines=13> */
[----:B------:R-:W-:Y:S01]  /*26aa0*/  IMAD.MOV.U32 R3, RZ, RZ, R15 ;  /* 0x000000ffff037224 */ /* 0x000fe200078e000f */
[----:B------:R-:W-:Y:S01]  /*26ab0*/  IADD3 R9, P1, R9, UR14, RZ ;  /* 0x0000000e09097c10 */ /* 0x000fe2000ff3e0ff */
[----:B------:R-:W-:Y:S01]  /*26ac0*/  IMAD.MOV.U32 R2, RZ, RZ, R11 ;  /* 0x000000ffff027224 */ /* 0x000fe200078e000b */
[----:B-1----:R-:W3:Y:S01]  /*26ad0*/  LDL.LU R15, [R1+0x568] ;  /* 0x00056800010f7983 */ /* 0x002ee20000300800 */
[----:B------:R-:W-:-:S03]  /*26ae0*/  IADD3 R5, P2, R5, UR14, RZ ;  /* 0x0000000e05057c10 */ /* 0x000fc6000ff5e0ff */
[----:B------:R-:W3:Y:S04]  /*26af0*/  LDL.LU R11, [R1+0x588] ;  /* 0x00058800010b7983 */ /* 0x000ee80000300800 */
[----:B------:R1:W-:Y:S04]  /*26b00*/  STL [R1+0x4ec], R9 ;  /* 0x0004ec0901007387 */ /* 0x0003e80000100800 */
[----:B------:R1:W-:Y:S01]  /*26b10*/  LDGSTS.E [R0+0x27000], [R2.64], P0 ;  /* 0x2700000002007fae */ /* 0x0003e2000812184c */
[----:B------:R-:W-:Y:S01]  /*26b20*/  IADD3.X R12, R12, UR11, RZ, P1, !PT ;  /* 0x0000000b0c0c7c10 */ /* 0x000fe20008ffe4ff */
[----:B-1----:R-:W-:-:S04]  /*26b30*/  IMAD.MOV.U32 R2, RZ, RZ, R9 ;  /* 0x000000ffff027224 */ /* 0x002fc800078e0009 */
[----:B------:R1:W-:Y:S01]  /*26b40*/  STL [R1+0x4e8], R12 ;  /* 0x0004e80c01007387 */ /* 0x0003e20000100800 */
[----:B------:R-:W-:-:S03]  /*26b50*/  IADD3.X R7, R7, UR11, RZ, P2, !PT ;  /* 0x0000000b07077c10 */ /* 0x000fc600097fe4ff */
[----:B------:R-:W-:Y:S01]  /*26b60*/  STL [R1+0x50c], R5 ;  /* 0x00050c0501007387 */ /* 0x000fe20000100800 */
[----:B------:R-:W-:-:S03]  /*26b70*/  IMAD.MOV.U32 R3, RZ, RZ, R12 ;  /* 0x000000ffff037224 */ /* 0x000fc600078e000c */
[----:B------:R-:W3:Y:S04]  /*26b80*/  LDL.LU R9, [R1+0x5ac] ;  /* 0x0005ac0001097983 */ /* 0x000ee80000300800 */
[----:B------:R1:W-:Y:S04]  /*26b90*/  STL [R1+0x508], R7 ;  /* 0x0005080701007387 */ /* 0x0003e80000100800 */
[----:B------:R-:W3:Y:S04]  /*26ba0*/  LDL.LU R16, [R1+0x5cc] ;  /* 0x0005cc0001107983 */ /* 0x000ee80000300800 */
[----:B-1----:R-:W3:Y:S04]  /*26bb0*/  LDL.LU R12, [R1+0x5a8] ;  /* 0x0005a800010c7983 */ /* 0x002ee80000300800 */
[----:B------:R-:W3:Y:S04]  /*26bc0*/  LDL.LU R17, [R1+0x5c8] ;  /* 0x0005c80001117983 */ /* 0x000ee80000300800 */
[----:B------:R1:W-:Y:S02]  /*26bd0*/  LDGSTS.E [R0+0x28000], [R2.64], P0 ;  /* 0x2800000002007fae */ /* 0x0003e4000812184c */
[----:B-1----:R-:W-:-:S02]  /*26be0*/  IMAD.MOV.U32 R2, RZ, RZ, R5 ;  /* 0x000000ffff027224 */ /* 0x002fc400078e0005 */
[----:B------:R-:W-:Y:S02]  /*26bf0*/  IMAD.MOV.U32 R3, RZ, RZ, R7 ;  /* 0x000000ffff037224 */ /* 0x000fe400078e0007 */
[----:B------:R-:W3:Y:S04]  /*26c00*/  LDL.LU R7, [R1+0x5ec] ;  /* 0x0005ec0001077983 */ /* 0x000ee80000300800 */
[----:B------:R-:W3:Y:S04]  /*26c10*/  LDL.LU R5, [R1+0x60c] ;  /* 0x00060c0001057983 */ /* 0x000ee80000300800 */
[----:B------:R1:W-:Y:S01]  /*26c20*/  LDGSTS.E [R0+0x29000], [R2.64], P0 ;  /* 0x2900000002007fae */ /* 0x0003e2000812184c */
[----:B----4-:R-:W-:-:S05]  /*26c30*/  IADD3 R6, P1, R6, UR14, RZ ;  /* 0x0000000e06067c10 */ /* 0x010fca000ff3e0ff */
[----:B------:R-:W-:Y:S01]  /*26c40*/  STL [R1+0x52c], R6 ;  /* 0x00052c0601007387 */ /* 0x000fe20000100800 */
[----:B------:R-:W-:Y:S01]  /*26c50*/  IADD3 R10, P2, R10, UR14, RZ ;  /* 0x0000000e0a0a7c10 */ /* 0x000fe2000ff5e0ff */
[----:B-1----:R-:W-:Y:S01]  /*26c60*/  IMAD.MOV.U32 R2, RZ, RZ, R6 ;  /* 0x000000ffff027224 */ /* 0x002fe200078e0006 */
[----:B--2---:R-:W-:Y:S02]  /*26c70*/  IADD3.X R8, R8, UR11, RZ, P1, !PT ;  /* 0x0000000b08087c10 */ /* 0x004fe40008ffe4ff */
[----:B---3--:R-:W-:-:S03]  /*26c80*/  IADD3.X R14, R14, UR11, RZ, P2, !PT ;  /* 0x0000000b0e0e7c10 */ /* 0x008fc600097fe4ff */
[----:B------:R1:W-:Y:S01]  /*26c90*/  STL [R1+0x528], R8 ;  /* 0x0005280801007387 */ /* 0x0003e20000100800 */
[----:B------:R-:W-:-:S03]  /*26ca0*/  IMAD.MOV.U32 R3, RZ, RZ, R8 ;  /* 0x000000ffff037224 */ /* 0x000fc600078e0008 */
[----:B------:R-:W-:Y:S04]  /*26cb0*/  STL [R1+0x54c], R10 ;  /* 0x00054c0a01007387 */ /* 0x000fe80000100800 */
[----:B------:R2:W-:Y:S04]  /*26cc0*/  LDGSTS.E [R0+0x2a000], [R2.64], P0 ;  /* 0x2a00000002007fae */ /* 0x0005e8000812184c */
[----:B-1----:R-:W3:Y:S04]  /*26cd0*/  LDL.LU R8, [R1+0x5e8] ;  /* 0x0005e80001087983 */ /* 0x002ee80000300800 */
[----:B------:R1:W-:Y:S04]  /*26ce0*/  STL [R1+0x548], R14 ;  /* 0x0005480e01007387 */ /* 0x0003e80000100800 */
[----:B------:R-:W4:Y:S01]  /*26cf0*/  LDL.LU R6, [R1+0x608] ;  /* 0x0006080001067983 */ /* 0x000f220000300800 */
[----:B--2---:R-:W-:-:S02]  /*26d00*/  IMAD.MOV.U32 R2, RZ, RZ, R10 ;  /* 0x000000ffff027224 */ /* 0x004fc400078e000a */
[----:B------:R-:W-:Y:S02]  /*26d10*/  IMAD.MOV.U32 R3, RZ, RZ, R14 ;  /* 0x000000ffff037224 */ /* 0x000fe400078e000e */
[----:B-1----:R-:W2:Y:S04]  /*26d20*/  LDL.LU R14, [R1+0x62c] ;  /* 0x00062c00010e7983 */ /* 0x002ea80000300800 */
[----:B------:R-:W2:Y:S01]  /*26d30*/  LDL.LU R10, [R1+0x64c] ;  /* 0x00064c00010a7983 */ /* 0x000ea20000300800 */
[----:B------:R-:W-:-:S03]  /*26d40*/  IADD3 R13, P1, R13, UR14, RZ ;  /* 0x0000000e0d0d7c10 */ /* 0x000fc6000ff3e0ff */
[----:B------:R1:W-:Y:S01]  /*26d50*/  LDGSTS.E [R0+0x2b000], [R2.64], P0 ;  /* 0x2b00000002007fae */ /* 0x0003e2000812184c */
[----:B------:R-:W-:-:S03]  /*26d60*/  IADD3 R4, P2, R4, UR14, RZ ;  /* 0x0000000e04047c10 */ /* 0x000fc6000ff5e0ff */
[----:B------:R-:W-:Y:S01]  /*26d70*/  STL [R1+0x56c], R13 ;  /* 0x00056c0d01007387 */ /* 0x000fe20000100800 */
[----:B------:R-:W-:Y:S02]  /*26d80*/  IADD3.X R15, R15, UR11, RZ, P1, !PT ;  /* 0x0000000b0f0f7c10 */ /* 0x000fe40008ffe4ff */
[----:B------:R-:W-:-:S03]  /*26d90*/  IADD3.X R11, R11, UR11, RZ, P2, !PT ;  /* 0x0000000b0b0b7c10 */ /* 0x000fc600097fe4ff */
[----:B------:R1:W-:Y:S02]  /*26da0*/  STL [R1+0x568], R15 ;  /* 0x0005680f01007387 */ /* 0x0003e40000100800 */
[----:B-1----:R-:W-:Y:S02]  /*26db0*/  IMAD.MOV.U32 R3, RZ, RZ, R15 ;  /* 0x000000ffff037224 */ /* 0x002fe400078e000f */
[----:B------:R-:W-:Y:S01]  /*26dc0*/  STL [R1+0x58c], R4 ;  /* 0x00058c0401007387 */ /* 0x000fe20000100800 */
[----:B------:R-:W-:-:S03]  /*26dd0*/  IMAD.MOV.U32 R2, RZ, RZ, R13 ;  /* 0x000000ffff027224 */ /* 0x000fc600078e000d */
[----:B------:R-:W2:Y:S04]  /*26de0*/  LDL.LU R15, [R1+0x628] ;  /* 0x00062800010f7983 */ /* 0x000ea80000300800 */
        /* <DEDUP_REMOVED lines=20> */
[----:B------:R-:W-:Y:S02]  /*26f30*/  IADD3 R7, P1, R7, UR14, RZ ;  /* 0x0000000e07077c10 */ /* 0x000fe4000ff3e0ff */
[----:B------:R-:W-:Y:S01]  /*26f40*/  IADD3 R5, P2, R5, UR14, RZ ;  /* 0x0000000e05057c10 */ /* 0x000fe2000ff5e0ff */
[----:B------:R1:W-:Y:S04]  /*26f50*/  LDGSTS.E [R0+0x2e000], [R2.64], P0 ;  /* 0x2e00000002007fae */ /* 0x0003e8000812184c */
[----:B------:R-:W-:Y:S01]  /*26f60*/  STL [R1+0x5ec], R7 ;  /* 0x0005ec0701007387 */ /* 0x000fe20000100800 */
[----:B-1----:R-:W-:-:S02]  /*26f70*/  IMAD.MOV.U32 R2, RZ, RZ, R16 ;  /* 0x000000ffff027224 */ /* 0x002fc400078e0010 */
[----:B------:R-:W-:-:S05]  /*26f80*/  IMAD.MOV.U32 R3, RZ, RZ, R17 ;  /* 0x000000ffff037224 */ /* 0x000fca00078e0011 */
[----:B------:R1:W-:Y:S02]  /*26f90*/  LDGSTS.E [R0+0x2f000], [R2.64], P0 ;  /* 0x2f00000002007fae */ /* 0x0003e4000812184c */
[----:B-1----:R-:W-:Y:S01]  /*26fa0*/  IMAD.MOV.U32 R2, RZ, RZ, R7 ;  /* 0x000000ffff027224 */ /* 0x002fe200078e0007 */
[----:B---3--:R-:W-:-:S05]  /*26fb0*/  IADD3.X R8, R8, UR11, RZ, P1, !PT ;  /* 0x0000000b08087c10 */ /* 0x008fca0008ffe4ff */
[----:B------:R1:W-:Y:S01]  /*26fc0*/  STL [R1+0x5e8], R8 ;  /* 0x0005e80801007387 */ /* 0x0003e20000100800 */
[----:B----4-:R-:W-:Y:S01]  /*26fd0*/  IADD3.X R6, R6, UR11, RZ, P2, !PT ;  /* 0x0000000b06067c10 */ /* 0x010fe200097fe4ff */
[----:B------:R-:W-:Y:S02]  /*26fe0*/  IMAD.MOV.U32 R3, RZ, RZ, R8 ;  /* 0x000000ffff037224 */ /* 0x000fe400078e0008 */
[----:B------:R-:W-:Y:S04]  /*26ff0*/  STL [R1+0x60c], R5 ;  /* 0x00060c0501007387 */ /* 0x000fe80000100800 */
[----:B------:R3:W-:Y:S04]  /*27000*/  STL [R1+0x608], R6 ;  /* 0x0006080601007387 */ /* 0x0007e80000100800 */
[----:B-1----:R-:W4:Y:S04]  /*27010*/  LDL.LU R8, [R1+0x6a8] ;  /* 0x0006a80001087983 */ /* 0x002f280000300800 */
[----:B------:R-:W4:Y:S04]  /*27020*/  LDL.LU R7, [R1+0x6ac] ;  /* 0x0006ac0001077983 */ /* 0x000f280000300800 */
[----:B------:R1:W-:Y:S01]  /*27030*/  LDGSTS.E [R0+0x30000], [R2.64], P0 ;  /* 0x3000000002007fae */ /* 0x0003e2000812184c */
[----:B--2---:R-:W-:-:S02]  /*27040*/  IADD3 R14, P1, R14, UR14, RZ ;  /* 0x0000000e0e0e7c10 */ /* 0x004fc4000ff3e0ff */
[----:B------:R-:W-:Y:S01]  /*27050*/  IADD3 R10, P2, R10, UR14, RZ ;  /* 0x0000000e0a0a7c10 */ /* 0x000fe2000ff5e0ff */
[----:B-1----:R-:W-:Y:S02]  /*27060*/  IMAD.MOV.U32 R3, RZ, RZ, R6 ;  /* 0x000000ffff037224 */ /* 0x002fe400078e0006 */
[----:B------:R-:W-:Y:S01]  /*27070*/  IMAD.MOV.U32 R2, RZ, RZ, R5 ;  /* 0x000000ffff027224 */ /* 0x000fe200078e0005 */
[----:B---3--:R-:W2:Y:S04]  /*27080*/  LDL.LU R6, [R1+0x6c8] ;  /* 0x0006c80001067983 */ /* 0x008ea80000300800 */
[----:B------:R-:W3:Y:S01]  /*27090*/  LDL.LU R5, [R1+0x6cc] ;  /* 0x0006cc0001057983 */ /* 0x000ee20000300800 */
[----:B------:R-:W-:-:S03]  /*270a0*/  IADD3.X R15, R15, UR11, RZ, P1, !PT ;  /* 0x0000000b0f0f7c10 */ /* 0x000fc60008ffe4ff */
[----:B------:R-:W-:Y:S04]  /*270b0*/  STL [R1+0x62c], R14 ;  /* 0x00062c0e01007387 */ /* 0x000fe80000100800 */
[----:B------:R-:W-:Y:S01]  /*270c0*/  STL [R1+0x628], R15 ;  /* 0x0006280f01007387 */ /* 0x000fe20000100800 */
[----:B------:R-:W-:-:S03]  /*270d0*/  IADD3.X R13, R13, UR11, RZ, P2, !PT ;  /* 0x0000000b0d0d7c10 */ /* 0x000fc600097fe4ff */
[----:B------:R1:W-:Y:S04]  /*270e0*/  STL [R1+0x64c], R10 ;  /* 0x00064c0a01007387 */ /* 0x0003e80000100800 */
[----:B------:R1:W-:Y:S04]  /*270f0*/  LDGSTS.E [R0+0x31000], [R2.64], P0 ;  /* 0x3100000002007fae */ /* 0x0003e8000812184c */
[----:B------:R1:W-:Y:S04]  /*27100*/  STL [R1+0x648], R13 ;  /* 0x0006480d01007387 */ /* 0x0003e80000100800 */
[----:B------:R-:W2:Y:S01]  /*27110*/  LDL.LU R19, [R1+0x6e8] ;  /* 0x0006e80001137983 */ /* 0x000ea20000300800 */
[----:B-1----:R-:W-:-:S03]  /*27120*/  IMAD.MOV.U32 R2, RZ, RZ, R14 ;  /* 0x000000ffff027224 */ /* 0x002fc600078e000e */
[----:B------:R-:W2:Y:S01]  /*27130*/  LDL.LU R18, [R1+0x6ec] ;  /* 0x0006ec0001127983 */ /* 0x000ea20000300800 */
[----:B------:R-:W-:Y:S01]  /*27140*/  IMAD.MOV.U32 R3, RZ, RZ, R15 ;  /* 0x000000ffff037224 */ /* 0x000fe200078e000f */
[----:B------:R-:W-:Y:S02]  /*27150*/  IADD3 R11, P1, R11, UR14, RZ ;  /* 0x0000000e0b0b7c10 */ /* 0x000fe4000ff3e0ff */
[----:B------:R-:W2:Y:S01]  /*27160*/  LDL.LU R17, [R1+0x708] ;  /* 0x0007080001117983 */ /* 0x000ea20000300800 */
[----:B------:R-:W-:-:S03]  /*27170*/  IADD3 R4, P2, R4, UR14, RZ ;  /* 0x0000000e04047c10 */ /* 0x000fc6000ff5e0ff */
[----:B------:R1:W-:Y:S02]  /*27180*/  LDGSTS.E [R0+0x32000], [R2.64], P0 ;  /* 0x3200000002007fae */ /* 0x0003e4000812184c */
[----:B-1----:R-:W-:Y:S02]  /*27190*/  IMAD.MOV.U32 R2, RZ, RZ, R10 ;  /* 0x000000ffff027224 */ /* 0x002fe400078e000a */
[----:B------:R-:W2:Y:S01]  /*271a0*/  LDL.LU R10, [R1+0x70c] ;  /* 0x00070c00010a7983 */ /* 0x000ea20000300800 */
[----:B------:R-:W-:-:S03]  /*271b0*/  IADD3.X R12, R12, UR11, RZ, P1, !PT ;  /* 0x0000000b0c0c7c10 */ /* 0x000fc60008ffe4ff */
[----:B------:R1:W-:Y:S04]  /*271c0*/  STL [R1+0x66c], R11 ;  /* 0x00066c0b01007387 */ /* 0x0003e80000100800 */
[----:B------:R-:W-:Y:S01]  /*271d0*/  STL [R1+0x668], R12 ;  /* 0x0006680c01007387 */ /* 0x000fe20000100800 */
[----:B------:R-:W-:-:S03]  /*271e0*/  IADD3.X R9, R9, UR11, RZ, P2, !PT ;  /* 0x0000000b09097c10 */ /* 0x000fc600097fe4ff */
[----:B------:R1:W-:Y:S01]  /*271f0*/  STL [R1+0x68c], R4 ;  /* 0x00068c0401007387 */ /* 0x0003e20000100800 */
[----:B------:R-:W-:-:S03]  /*27200*/  IMAD.MOV.U32 R3, RZ, RZ, R13 ;  /* 0x000000ffff037224 */ /* 0x000fc600078e000d */
[----:B------:R-:W2:Y:S04]  /*27210*/  LDL.LU R15, [R1+0x72c] ;  /* 0x00072c00010f7983 */ /* 0x000ea80000300800 */
[----:B------:R1:W-:Y:S04]  /*27220*/  STL [R1+0x688], R9 ;  /* 0x0006880901007387 */ /* 0x0003e80000100800 */
[----:B------:R-:W2:Y:S04]  /*27230*/  LDL.LU R13, [R1+0x74c] ;  /* 0x00074c00010d7983 */ /* 0x000ea80000300800 */
[----:B------:R-:W2:Y:S04]  /*27240*/  LDL.LU R16, [R1+0x728] ;  /* 0x0007280001107983 */ /* 0x000ea80000300800 */
[----:B------:R-:W2:Y:S04]  /*27250*/  LDL.LU R14, [R1+0x748] ;  /* 0x00074800010e7983 */ /* 0x000ea80000300800 */
[----:B------:R1:W-:Y:S02]  /*27260*/  LDGSTS.E [R0+0x33000], [R2.64], P0 ;  /* 0x3300000002007fae */ /* 0x0003e4000812184c */
[----:B-1----:R-:W-:-:S02]  /*27270*/  IMAD.MOV.U32 R2, RZ, RZ, R11 ;  /* 0x000000ffff027224 */ /* 0x002fc400078e000b */
[----:B------:R-:W-:Y:S01]  /*27280*/  IMAD.MOV.U32 R3, RZ, RZ, R12 ;  /* 0x000000ffff037224 */ /* 0x000fe200078e000c */
[----:B------:R-:W2:Y:S04]  /*27290*/  LDL.LU R11, [R1+0x768] ;  /* 0x00076800010b7983 */ /* 0x000ea80000300800 */
[----:B------:R1:W-:Y:S02]  /*272a0*/  LDGSTS.E [R0+0x34000], [R2.64], P0 ;  /* 0x3400000002007fae */ /* 0x0003e4000812184c */
[----:B-1----:R-:W-:Y:S02]  /*272b0*/  IMAD.MOV.U32 R2, RZ, RZ, R4 ;  /* 0x000000ffff027224 */ /* 0x002fe400078e0004 */
[----:B------:R-:W2:Y:S01]  /*272c0*/  LDL.LU R4, [R1+0x76c] ;  /* 0x00076c0001047983 */ /* 0x000ea20000300800 */
[----:B------:R-:W-:-:S03]  /*272d0*/  IMAD.MOV.U32 R3, RZ, RZ, R9 ;  /* 0x000000ffff037224 */ /* 0x000fc600078e0009 */
[----:B------:R-:W2:Y:S04]  /*272e0*/  LDL.LU R12, [R1+0x788] ;  /* 0x00078800010c7983 */ /* 0x000ea80000300800 */
[----:B------:R-:W2:Y:S04]  /*272f0*/  LDL.LU R9, [R1+0x78c] ;  /* 0x00078c0001097983 */ /* 0x000ea80000300800 */
[----:B------:R1:W-:Y:S01]  /*27300*/  LDGSTS.E [R0+0x35000], [R2.64], P0 ;  /* 0x3500000002007fae */ /* 0x0003e2000812184c */
[----:B----4-:R-:W-:-:S04]  /*27310*/  IADD3 R7, P1, R7, UR14, RZ ;  /* 0x0000000e07077c10 */ /* 0x010fc8000ff3e0ff */
[----:B------:R-:W-:Y:S01]  /*27320*/  IADD3.X R8, R8, UR11, RZ, P1, !PT ;  /* 0x0000000b08087c10 */ /* 0x000fe20008ffe4ff */
[----:B-1----:R-:W-:Y:S01]  /*27330*/  IMAD.MOV.U32 R2, RZ, RZ, R7 ;  /* 0x000000ffff027224 */ /* 0x002fe200078e0007 */
[----:B------:R-:W-:Y:S03]  /*27340*/  STL [R1+0x6ac], R7 ;  /* 0x0006ac0701007387 */ /* 0x000fe60000100800 */
[----:B------:R-:W-:Y:S01]  /*27350*/  IMAD.MOV.U32 R3, RZ, RZ, R8 ;  /* 0x000000ffff037224 */ /* 0x000fe200078e0008 */
[----:B------:R1:W-:Y:S04]  /*27360*/  STL [R1+0x6a8], R8 ;  /* 0x0006a80801007387 */ /* 0x0003e80000100800 */
[----:B------:R4:W-:Y:S01]  /*27370*/  LDGSTS.E [R0+0x36000], [R2.64], P0 ;  /* 0x3600000002007fae */ /* 0x0009e2000812184c */
[----:B---3--:R-:W-:-:S04]  /*27380*/  IADD3 R5, P2, R5, UR14, RZ ;  /* 0x0000000e05057c10 */ /* 0x008fc8000ff5e0ff */
[----:B--2---:R-:W-:Y:S01]  /*27390*/  IADD3.X R6, R6, UR11, RZ, P2, !PT ;  /* 0x0000000b06067c10 */ /* 0x004fe200097fe4ff */
[----:B------:R2:W-:Y:S01]  /*273a0*/  STL [R1+0x6cc], R5 ;  /* 0x0006cc0501007387 */ /* 0x0005e20000100800 */
[----:B----4-:R-:W-:-:S03]  /*273b0*/  IMAD.MOV.U32 R2, RZ, RZ, R5 ;  /* 0x000000ffff027224 */ /* 0x010fc600078e0005 */
[----:B------:R3:W-:Y:S04]  /*273c0*/  STL [R1+0x6c8], R6 ;  /* 0x0006c80601007387 */ /* 0x0007e80000100800 */
[----:B-1----:R-:W4:Y:S01]  /*273d0*/  LDL.LU R8, [R1+0x7a8] ;  /* 0x0007a80001087983 */ /* 0x002f220000300800 */
[----:B------:R-:W-:-:S03]  /*273e0*/  IMAD.MOV.U32 R3, RZ, RZ, R6 ;  /* 0x000000ffff037224 */ /* 0x000fc600078e0006 */
[----:B--2---:R-:W2:Y:S04]  /*273f0*/  LDL.LU R5, [R1+0x7ac] ;  /* 0x0007ac0001057983 */ /* 0x004ea80000300800 */
[----:B------:R-:W4:Y:S04]  /*27400*/  LDL.LU R7, [R1+0x7c8] ;  /* 0x0007c80001077983 */ /* 0x000f280000300800 */
[----:B---3--:R-:W3:Y:S04]  /*27410*/  LDL.LU R6, [R1+0x7cc] ;  /* 0x0007cc0001067983 */ /* 0x008ee80000300800 */
[----:B------:R1:W-:Y:S01]  /*27420*/  LDGSTS.E [R0+0x37000], [R2.64], P0 ;  /* 0x3700000002007fae */ /* 0x0003e2000812184c */
[----:B------:R-:W-:-:S04]  /*27430*/  IADD3 R18, P1, R18, UR14, RZ ;  /* 0x0000000e12127c10 */ /* 0x000fc8000ff3e0ff */
[----:B------:R-:W-:Y:S01]  /*27440*/  IADD3.X R19, R19, UR11, RZ, P1, !PT ;  /* 0x0000000b13137c10 */ /* 0x000fe20008ffe4ff */
[----:B-1----:R-:W-:-:S04]  /*27450*/  IMAD.MOV.U32 R2, RZ, RZ, R18 ;  /* 0x000000ffff027224 */ /* 0x002fc800078e0012 */
[----:B------:R-:W-:-:S05]  /*27460*/  IMAD.MOV.U32 R3, RZ, RZ, R19 ;  /* 0x000000ffff037224 */ /* 0x000fca00078e0013 */
[----:B------:R1:W-:Y:S01]  /*27470*/  LDGSTS.E [R0+0x38000], [R2.64], P0 ;  /* 0x3800000002007fae */ /* 0x0003e2000812184c */
[----:B------:R-:W-:-:S04]  /*27480*/  IADD3 R10, P2, R10, UR14, RZ ;  /* 0x0000000e0a0a7c10 */ /* 0x000fc8000ff5e0ff */
[----:B------:R-:W-:Y:S01]  /*27490*/  IADD3.X R17, R17, UR11, RZ, P2, !PT ;  /* 0x0000000b11117c10 */ /* 0x000fe200097fe4ff */
[----:B-1----:R-:W-:-:S04]  /*274a0*/  IMAD.MOV.U32 R2, RZ, RZ, R10 ;  /* 0x000000ffff027224 */ /* 0x002fc800078e000a */
[----:B------:R-:W-:Y:S01]  /*274b0*/  IMAD.MOV.U32 R3, RZ, RZ, R17 ;  /* 0x000000ffff037224 */ /* 0x000fe200078e0011 */
[----:B------:R-:W-:Y:S01]  /*274c0*/  STL [R1+0x6ec], R18 ;  /* 0x0006ec1201007387 */ /* 0x000fe20000100800 */
[----:B------:R-:W-:-:S03]  /*274d0*/  IADD3 R15, P1, R15, UR14, RZ ;  /* 0x0000000e0f0f7c10 */ /* 0x000fc6000ff3e0ff */
[----:B------:R-:W-:Y:S04]  /*274e0*/  STL [R1+0x6e8], R19 ;  /* 0x0006e81301007387 */ /* 0x000fe80000100800 */
[----:B------:R1:W-:Y:S01]  /*274f0*/  LDGSTS.E [R0+0x39000], [R2.64], P0 ;  /* 0x3900000002007fae */ /* 0x0003e2000812184c */
[----:B------:R-:W-:Y:S02]  /*27500*/  IADD3 R13, P2, R13, UR14, RZ ;  /* 0x0000000e0d0d7c10 */ /* 0x000fe4000ff5e0ff */
[----:B------:R-:W-:Y:S01]  /*27510*/  IADD3.X R16, R16, UR11, RZ, P1, !PT ;  /* 0x0000000b10107c10 */ /* 0x000fe20008ffe4ff */
[----:B------:R1:W-:Y:S01]  /*27520*/  STL [R1+0x70c], R10 ;  /* 0x00070c0a01007387 */ /* 0x0003e20000100800 */
[----:B------:R-:W-:Y:S01]  /*27530*/  IADD3.X R14, R14, UR11, RZ, P2, !PT ;  /* 0x0000000b0e0e7c10 */ /* 0x000fe200097fe4ff */
[----:B-1----:R-:W-:-:S02]  /*27540*/  IMAD.MOV.U32 R2, RZ, RZ, R15 ;  /* 0x000000ffff027224 */ /* 0x002fc400078e000f */
[----:B------:R-:W-:Y:S01]  /*27550*/  STL [R1+0x708], R17 ;  /* 0x0007081101007387 */ /* 0x000fe20000100800 */
[----:B------:R-:W-:-:S03]  /*27560*/  IMAD.MOV.U32 R3, RZ, RZ, R16 ;  /* 0x000000ffff037224 */ /* 0x000fc600078e0010 */
[----:B------:R-:W3:Y:S04]  /*27570*/  LDL.LU R10, [R1+0x14] ;  /* 0x00001400010a7983 */ /* 0x000ee80000300800 */
[----:B------:R-:W-:Y:S04]  /*27580*/  STL [R1+0x72c], R15 ;  /* 0x00072c0f01007387 */ /* 0x000fe80000100800 */
[----:B------:R-:W-:Y:S04]  /*27590*/  STL [R1+0x728], R16 ;  /* 0x0007281001007387 */ /* 0x000fe80000100800 */
[----:B------:R-:W-:Y:S04]  /*275a0*/  STL [R1+0x74c], R13 ;  /* 0x00074c0d01007387 */ /* 0x000fe80000100800 */
[----:B------:R1:W-:Y:S04]  /*275b0*/  LDGSTS.E [R0+0x3a000], [R2.64], P0 ;  /* 0x3a00000002007fae */ /* 0x0003e8000812184c */
[----:B------:R1:W-:Y:S02]  /*275c0*/  STL [R1+0x748], R14 ;  /* 0x0007480e01007387 */ /* 0x0003e40000100800 */
[----:B-1----:R-:W-:-:S02]  /*275d0*/  IMAD.MOV.U32 R3, RZ, RZ, R14 ;  /* 0x000000ffff037224 */ /* 0x002fc400078e000e */
[----:B------:R-:W3:Y:S01]  /*275e0*/  LDL.LU R14, [R1+0x10] ;  /* 0x00001000010e7983 */ /* 0x000ee20000300800 */
[----:B------:R-:W-:Y:S01]  /*275f0*/  IADD3 R4, P1, R4, UR14, RZ ;  /* 0x0000000e04047c10 */ /* 0x000fe2000ff3e0ff */
[----:B------:R-:W-:-:S03]  /*27600*/  IMAD.MOV.U32 R2, RZ, RZ, R13 ;  /* 0x000000ffff027224 */ /* 0x000fc600078e000d */
[----:B------:R-:W-:Y:S02]  /*27610*/  IADD3.X R11, R11, UR11, RZ, P1, !PT ;  /* 0x0000000b0b0b7c10 */ /* 0x000fe40008ffe4ff */
[----:B------:R-:W-:Y:S01]  /*27620*/  IADD3 R9, P2, R9, UR14, RZ ;  /* 0x0000000e09097c10 */ /* 0x000fe2000ff5e0ff */
[----:B------:R1:W-:Y:S03]  /*27630*/  STL [R1+0x76c], R4 ;  /* 0x00076c0401007387 */ /* 0x0003e60000100800 */
[----:B------:R-:W-:Y:S01]  /*27640*/  IADD3.X R12, R12, UR11, RZ, P2, !PT ;  /* 0x0000000b0c0c7c10 */ /* 0x000fe200097fe4ff */
[----:B------:R1:W-:Y:S04]  /*27650*/  LDGSTS.E [R0+0x3b000], [R2.64], P0 ;  /* 0x3b00000002007fae */ /* 0x0003e8000812184c */
[----:B------:R1:W-:Y:S04]  /*27660*/  STL [R1+0x768], R11 ;  /* 0x0007680b01007387 */ /* 0x0003e80000100800 */
[----:B------:R2:W-:Y:S01]  /*27670*/  STL [R1+0x78c], R9 ;  /* 0x00078c0901007387 */ /* 0x0005e20000100800 */
[----:B-1----:R-:W-:-:S03]  /*27680*/  IMAD.MOV.U32 R2, RZ, RZ, R4 ;  /* 0x000000ffff027224 */ /* 0x002fc600078e0004 */
[----:B------:R-:W3:Y:S01]  /*27690*/  LDL.LU R4, [R1+0x34] ;  /* 0x0000340001047983 */ /* 0x000ee20000300800 */
[----:B------:R-:W-:-:S03]  /*276a0*/  IMAD.MOV.U32 R3, RZ, RZ, R11 ;  /* 0x000000ffff037224 */ /* 0x000fc600078e000b */
[----:B------:R-:W-:Y:S04]  /*276b0*/  STL [R1+0x788], R12 ;  /* 0x0007880c01007387 */ /* 0x000fe80000100800 */
[----:B------:R-:W3:Y:S04]  /*276c0*/  LDL.LU R11, [R1+0x54] ;  /* 0x00005400010b7983 */ /* 0x000ee80000300800 */
[----:B------:R-:W3:Y:S04]  /*276d0*/  LDL.LU R13, [R1+0x30] ;  /* 0x00003000010d7983 */ /* 0x000ee80000300800 */
[----:B------:R-:W3:Y:S04]  /*276e0*/  LDL.LU R15, [R1+0x50] ;  /* 0x00005000010f7983 */ /* 0x000ee80000300800 */
[----:B------:R1:W-:Y:S02]  /*276f0*/  LDGSTS.E [R0+0x3c000], [R2.64], P0 ;  /* 0x3c00000002007fae */ /* 0x0003e4000812184c */
[----:B-1----:R-:W-:-:S02]  /*27700*/  IMAD.MOV.U32 R2, RZ, RZ, R9 ;  /* 0x000000ffff027224 */ /* 0x002fc400078e0009 */
[----:B------:R-:W-:-:S05]  /*27710*/  IMAD.MOV.U32 R3, RZ, RZ, R12 ;  /* 0x000000ffff037224 */ /* 0x000fca00078e000c */
[----:B------:R1:W-:Y:S01]  /*27720*/  LDGSTS.E [R0+0x3d000], [R2.64], P0 ;  /* 0x3d00000002007fae */ /* 0x0003e2000812184c */
[----:B--2---:R-:W-:-:S04]  /*27730*/  IADD3 R5, P1, R5, UR14, RZ ;  /* 0x0000000e05057c10 */ /* 0x004fc8000ff3e0ff */
[----:B----4-:R-:W-:Y:S02]  /*27740*/  IADD3.X R8, R8, UR11, RZ, P1, !PT ;  /* 0x0000000b08087c10 */ /* 0x010fe40008ffe4ff */
[----:B---3--:R-:W-:Y:S01]  /*27750*/  IADD3 R6, P2, R6, UR14, RZ ;  /* 0x0000000e06067c10 */ /* 0x008fe2000ff5e0ff */
[----:B------:R2:W-:Y:S03]  /*27760*/  STL [R1+0x7ac], R5 ;  /* 0x0007ac0501007387 */ /* 0x0005e60000100800 */
[----:B------:R-:W-:Y:S01]  /*27770*/  IADD3.X R7, R7, UR11, RZ, P2, !PT ;  /* 0x0000000b07077c10 */ /* 0x000fe200097fe4ff */
[----:B------:R-:W-:Y:S01]  /*27780*/  STL [R1+0x7a8], R8 ;  /* 0x0007a80801007387 */ /* 0x000fe20000100800 */
[----:B-1----:R-:W-:-:S03]  /*27790*/  IMAD.MOV.U32 R2, RZ, RZ, R5 ;  /* 0x000000ffff027224 */ /* 0x002fc600078e0005 */
[----:B------:R-:W-:Y:S01]  /*277a0*/  STL [R1+0x7cc], R6 ;  /* 0x0007cc0601007387 */ /* 0x000fe20000100800 */
[----:B------:R-:W-:-:S03]  /*277b0*/  IMAD.MOV.U32 R3, RZ, RZ, R8 ;  /* 0x000000ffff037224 */ /* 0x000fc600078e0008 */
[----:B------:R-:W3:Y:S04]  /*277c0*/  LDL.LU R9, [R1+0x74] ;  /* 0x0000740001097983 */ /* 0x000ee80000300800 */
[----:B------:R1:W-:Y:S04]  /*277d0*/  STL [R1+0x7c8], R7 ;  /* 0x0007c80701007387 */ /* 0x0003e80000100800 */
[----:B--2---:R-:W2:Y:S04]  /*277e0*/  LDL.LU R5, [R1+0x94] ;  /* 0x0000940001057983 */ /* 0x004ea80000300800 */
[----:B------:R-:W4:Y:S04]  /*277f0*/  LDL.LU R12, [R1+0x70] ;  /* 0x00007000010c7983 */ /* 0x000f280000300800 */
[----:B------:R1:W-:Y:S01]  /*27800*/  LDGSTS.E [R0+0x3e000], [R2.64], P0 ;  /* 0x3e00000002007fae */ /* 0x0003e2000812184c */
[----:B------:R-:W-:Y:S01]  /*27810*/  IADD3 R250, P1, R250, UR14, RZ ;  /* 0x0000000efafa7c10 */ /* 0x000fe2000ff3e0ff */
[----:B-1----:R-:W-:-:S02]  /*27820*/  IMAD.MOV.U32 R3, RZ, RZ, R7 ;  /* 0x000000ffff037224 */ /* 0x002fc400078e0007 */
[----:B------:R-:W4:Y:S01]  /*27830*/  LDL.LU R7, [R1+0x90] ;  /* 0x0000900001077983 */ /* 0x000f220000300800 */
[----:B------:R-:W-:Y:S01]  /*27840*/  IMAD.MOV.U32 R2, RZ, RZ, R6 ;  /* 0x000000ffff027224 */ /* 0x000fe200078e0006 */
[----:B------:R-:W-:Y:S02]  /*27850*/  LOP3.LUT R6, R187, 0x20, RZ, 0x3c, !PT ;  /* 0x00000020bb067812 */ /* 0x000fe400078e3cff */
[----:B------:R-:W-:Y:S02]  /*27860*/  IADD3.X R249, R249, UR11, RZ, P1, !PT ;  /* 0x0000000bf9f97c10 */ /* 0x000fe40008ffe4ff */
[----:B------:R1:W-:Y:S02]  /*27870*/  LDGSTS.E [R0+0x3f000], [R2.64], P0 ;  /* 0x3f00000002007fae */ /* 0x0003e4000812184c */
[----:B-1----:R-:W-:Y:S02]  /*27880*/  IMAD.U32 R0, RZ, RZ, UR9 ;  /* 0x00000009ff007e24 */ /* 0x002fe4000f8e00ff */
[----:B------:R-:W-:-:S02]  /*27890*/  IMAD.MOV.U32 R2, RZ, RZ, R250 ;  /* 0x000000ffff027224 */ /* 0x000fc400078e00fa */
[----:B------:R-:W-:Y:S02]  /*278a0*/  IMAD R0, R0, 0x40000, R6 ;  /* 0x0004000000007824 */ /* 0x000fe400078e0206 */
[----:B------:R-:W-:Y:S01]  /*278b0*/  IMAD.MOV.U32 R3, RZ, RZ, R249 ;  /* 0x000000ffff037224 */ /* 0x000fe200078e00f9 */
[----:B------:R-:W-:-:S04]  /*278c0*/  IADD3 R10, P2, R10, UR14, RZ ;  /* 0x0000000e0a0a7c10 */ /* 0x000fc8000ff5e0ff */
[----:B------:R1:W-:Y:S04]  /*278d0*/  LDGSTS.E [R0+0x400], [R2.64], P0 ;  /* 0x0040000002007fae */ /* 0x0003e8000812184c */
[----:B------:R-:W-:Y:S04]  /*278e0*/  STL [R1+0x14], R10 ;  /* 0x0000140a01007387 */ /* 0x000fe80000100800 */
[----:B------:R-:W4:Y:S04]  /*278f0*/  LDL.LU R8, [R1+0xb4] ;  /* 0x0000b40001087983 */ /* 0x000f280000300800 */
[----:B------:R-:W4:Y:S01]  /*27900*/  LDL.LU R6, [R1+0xd4] ;  /* 0x0000d40001067983 */ /* 0x000f220000300800 */
[----:B-1----:R-:W-:Y:S01]  /*27910*/  IMAD.MOV.U32 R2, RZ, RZ, R10 ;  /* 0x000000ffff027224 */ /* 0x002fe200078e000a */
[----:B------:R-:W-:-:S05]  /*27920*/  IADD3.X R14, R14, UR11, RZ, P2, !PT ;  /* 0x0000000b0e0e7c10 */ /* 0x000fca00097fe4ff */
[----:B------:R1:W-:Y:S01]  /*27930*/  STL [R1+0x10], R14 ;  /* 0x0000100e01007387 */ /* 0x0003e20000100800 */
[----:B------:R-:W-:-:S05]  /*27940*/  IMAD.MOV.U32 R3, RZ, RZ, R14 ;  /* 0x000000ffff037224 */ /* 0x000fca00078e000e */
[----:B------:R1:W-:Y:S04]  /*27950*/  LDGSTS.E [R0+0x1400], [R2.64], P0 ;  /* 0x0140000002007fae */ /* 0x0003e8000812184c */
[----:B-1----:R-:W4:Y:S04]  /*27960*/  LDL.LU R14, [R1+0xb0] ;  /* 0x0000b000010e7983 */ /* 0x002f280000300800 */
[----:B------:R-:W4:Y:S01]  /*27970*/  LDL.LU R10, [R1+0xd0] ;  /* 0x0000d000010a7983 */ /* 0x000f220000300800 */
[----:B------:R-:W-:Y:S02]  /*27980*/  IADD3 R4, P1, R4, UR14, RZ ;  /* 0x0000000e04047c10 */ /* 0x000fe4000ff3e0ff */
[----:B------:R-:W-:-:S02]  /*27990*/  IADD3 R11, P2, R11, UR14, RZ ;  /* 0x0000000e0b0b7c10 */ /* 0x000fc4000ff5e0ff */
[----:B------:R-:W-:Y:S01]  /*279a0*/  IADD3.X R13, R13, UR11, RZ, P1, !PT ;  /* 0x0000000b0d0d7c10 */ /* 0x000fe20008ffe4ff */
[----:B------:R-:W-:Y:S01]  /*279b0*/  STL [R1+0x34], R4 ;  /* 0x0000340401007387 */ /* 0x000fe20000100800 */
[----:B------:R-:W-:Y:S01]  /*279c0*/  IMAD.MOV.U32 R2, RZ, RZ, R4 ;  /* 0x000000ffff027224 */ /* 0x000fe200078e0004 */
[----:B------:R-:W-:Y:S02]  /*279d0*/  IADD3.X R15, R15, UR11, RZ, P2, !PT ;  /* 0x0000000b0f0f7c10 */ /* 0x000fe400097fe4ff */
[----:B------:R-:W-:Y:S01]  /*279e0*/  IMAD.MOV.U32 R3, RZ, RZ, R13 ;  /* 0x000000ffff037224 */ /* 0x000fe200078e000d */
[----:B------:R1:W-:Y:S04]  /*279f0*/  STL [R1+0x30], R13 ;  /* 0x0000300d01007387 */ /* 0x0003e80000100800 */
[----:B------:R-:W-:Y:S04]  /*27a00*/  STL [R1+0x54], R11 ;  /* 0x0000540b01007387 */ /* 0x000fe80000100800 */
[----:B------:R1:W-:Y:S04]  /*27a10*/  LDGSTS.E [R0+0x2400], [R2.64], P0 ;  /* 0x0240000002007fae */ /* 0x0003e8000812184c */
[----:B-1----:R-:W4:Y:S04]  /*27a20*/  LDL.LU R13, [R1+0xf4] ;  /* 0x0000f400010d7983 */ /* 0x002f280000300800 */
[----:B------:R1:W-:Y:S04]  /*27a30*/  STL [R1+0x50], R15 ;  /* 0x0000500f01007387 */ /* 0x0003e80000100800 */
[----:B------:R-:W4:Y:S01]  /*27a40*/  LDL.LU R4, [R1+0x114] ;  /* 0x0001140001047983 */ /* 0x000f220000300800 */
[----:B------:R-:W-:-:S03]  /*27a50*/  IMAD.MOV.U32 R3, RZ, RZ, R15 ;  /* 0x000000ffff037224 */ /* 0x000fc600078e000f */
[----:B-1----:R-:W4:Y:S01]  /*27a60*/  LDL.LU R15, [R1+0xf0] ;  /* 0x0000f000010f7983 */ /* 0x002f220000300800 */
[----:B------:R-:W-:-:S03]  /*27a70*/  IMAD.MOV.U32 R2, RZ, RZ, R11 ;  /* 0x000000ffff027224 */ /* 0x000fc600078e000b */
[----:B------:R-:W4:Y:S04]  /*27a80*/  LDL.LU R11, [R1+0x110] ;  /* 0x00011000010b7983 */ /* 0x000f280000300800 */
[----:B------:R1:W-:Y:S01]  /*27a90*/  LDGSTS.E [R0+0x3400], [R2.64], P0 ;  /* 0x0340000002007fae */ /* 0x0003e2000812184c */
[----:B---3--:R-:W-:Y:S02]  /*27aa0*/  IADD3 R9, P1, R9, UR14, RZ ;  /* 0x0000000e09097c10 */ /* 0x008fe4000ff3e0ff */
[----:B--2---:R-:W-:Y:S02]  /*27ab0*/  IADD3 R5, P2, R5, UR14, RZ ;  /* 0x0000000e05057c10 */ /* 0x004fe4000ff5e0ff */
[----:B----4-:R-:W-:Y:S01]  /*27ac0*/  IADD3.X R12, R12, UR11, RZ, P1, !PT ;  /* 0x0000000b0c0c7c10 */ /* 0x010fe20008ffe4ff */
[----:B------:R2:W-:Y:S01]  /*27ad0*/  STL [R1+0x74], R9 ;  /* 0x0000740901007387 */ /* 0x0005e20000100800 */
[----:B-1----:R-:W-:-:S03]  /*27ae0*/  IMAD.MOV.U32 R2, RZ, RZ, R9 ;  /* 0x000000ffff027224 */ /* 0x002fc600078e0009 */
[----:B------:R1:W-:Y:S04]  /*27af0*/  STL [R1+0x70], R12 ;  /* 0x0000700c01007387 */ /* 0x0003e80000100800 */
[----:B------:R3:W-:Y:S01]  /*27b00*/  STL [R1+0x94], R5 ;  /* 0x0000940501007387 */ /* 0x0007e20000100800 */
[----:B------:R-:W-:-:S03]  /*27b10*/  IMAD.MOV.U32 R3, RZ, RZ, R12 ;  /* 0x000000ffff037224 */ /* 0x000fc600078e000c */
[----:B--2---:R-:W2:Y:S04]  /*27b20*/  LDL.LU R9, [R1+0x134] ;  /* 0x0001340001097983 */ /* 0x004ea80000300800 */
[----:B------:R4:W-:Y:S01]  /*27b30*/  LDGSTS.E [R0+0x4400], [R2.64], P0 ;  /* 0x0440000002007fae */ /* 0x0009e2000812184c */
[----:B------:R-:W-:-:S05]  /*27b40*/  IADD3.X R7, R7, UR11, RZ, P2, !PT ;  /* 0x0000000b07077c10 */ /* 0x000fca00097fe4ff */
[----:B------:R3:W-:Y:S04]  /*27b50*/  STL [R1+0x90], R7 ;  /* 0x0000900701007387 */ /* 0x0007e80000100800 */
[----:B------:R-:W2:Y:S04]  /*27b60*/  LDL.LU R16, [R1+0x154] ;  /* 0x0001540001107983 */ /* 0x000ea80000300800 */
[----:B-1----:R-:W2:Y:S04]  /*27b70*/  LDL.LU R12, [R1+0x130] ;  /* 0x00013000010c7983 */ /* 0x002ea80000300800 */
[----:B------:R-:W2:Y:S01]  /*27b80*/  LDL.LU R17, [R1+0x150] ;  /* 0x0001500001117983 */ /* 0x000ea20000300800 */
[----:B----4-:R-:W-:-:S02]  /*27b90*/  IMAD.MOV.U32 R2, RZ, RZ, R5 ;  /* 0x000000ffff027224 */ /* 0x010fc400078e0005 */
[----:B------:R-:W-:Y:S01]  /*27ba0*/  IMAD.MOV.U32 R3, RZ, RZ, R7 ;  /* 0x000000ffff037224 */ /* 0x000fe200078e0007 */
[----:B---3--:R-:W3:Y:S04]  /*27bb0*/  LDL.LU R5, [R1+0x174] ;  /* 0x0001740001057983 */ /* 0x008ee80000300800 */
[----:B------:R-:W4:Y:S04]  /*27bc0*/  LDL.LU R7, [R1+0x194] ;  /* 0x0001940001077983 */ /* 0x000f280000300800 */
[----:B------:R1:W-:Y:S01]  /*27bd0*/  LDGSTS.E [R0+0x5400], [R2.64], P0 ;  /* 0x0540000002007fae */ /* 0x0003e2000812184c */
[----:B------:R-:W-:-:S02]  /*27be0*/  IADD3 R8, P1, R8, UR14, RZ ;  /* 0x0000000e08087c10 */ /* 0x000fc4000ff3e0ff */
[----:B------:R-:W-:-:S03]  /*27bf0*/  IADD3 R6, P2, R6, UR14, RZ ;  /* 0x0000000e06067c10 */ /* 0x000fc6000ff5e0ff */
[----:B------:R1:W-:Y:S02]  /*27c00*/  STL [R1+0xb4], R8 ;  /* 0x0000b40801007387 */ /* 0x0003e40000100800 */
[----:B-1----:R-:W-:Y:S01]  /*27c10*/  IMAD.MOV.U32 R2, RZ, RZ, R8 ;  /* 0x000000ffff027224 */ /* 0x002fe200078e0008 */
[----:B------:R-:W-:Y:S02]  /*27c20*/  IADD3.X R14, R14, UR11, RZ, P1, !PT ;  /* 0x0000000b0e0e7c10 */ /* 0x000fe40008ffe4ff */
[----:B------:R-:W-:-:S03]  /*27c30*/  IADD3.X R10, R10, UR11, RZ, P2, !PT ;  /* 0x0000000b0a0a7c10 */ /* 0x000fc600097fe4ff */
[----:B------:R1:W-:Y:S04]  /*27c40*/  STL [R1+0xb0], R14 ;  /* 0x0000b00e01007387 */ /* 0x0003e80000100800 */
[----:B------:R1:W-:Y:S04]  /*27c50*/  STL [R1+0xd4], R6 ;  /* 0x0000d40601007387 */ /* 0x0003e80000100800 */
[----:B------:R-:W4:Y:S01]  /*27c60*/  LDL.LU R8, [R1+0x170] ;  /* 0x0001700001087983 */ /* 0x000f220000300800 */
[----:B------:R-:W-:-:S03]  /*27c70*/  IMAD.MOV.U32 R3, RZ, RZ, R14 ;  /* 0x000000ffff037224 */ /* 0x000fc600078e000e */
[----:B------:R1:W-:Y:S04]  /*27c80*/  STL [R1+0xd0], R10 ;  /* 0x0000d00a01007387 */ /* 0x0003e80000100800 */
[----:B-1----:R-:W4:Y:S04]  /*27c90*/  LDL.LU R14, [R1+0x190] ;  /* 0x00019000010e7983 */ /* 0x002f280000300800 */
[----:B------:R1:W-:Y:S02]  /*27ca0*/  LDGSTS.E [R0+0x6400], [R2.64], P0 ;  /* 0x0640000002007fae */ /* 0x0003e4000812184c */
[----:B-1----:R-:W-:Y:S01]  /*27cb0*/  IMAD.MOV.U32 R2, RZ, RZ, R6 ;  /* 0x000000ffff027224 */ /* 0x002fe200078e0006 */
[----:B------:R-:W-:Y:S01]  /*27cc0*/  IADD3 R13, P1, R13, UR14, RZ ;  /* 0x0000000e0d0d7c10 */ /* 0x000fe2000ff3e0ff */
[----:B------:R-:W-:Y:S01]  /*27cd0*/  IMAD.MOV.U32 R3, RZ, RZ, R10 ;  /* 0x000000ffff037224 */ /* 0x000fe200078e000a */
[----:B------:R-:W4:Y:S04]  /*27ce0*/  LDL.LU R6, [R1+0x1b4] ;  /* 0x0001b40001067983 */ /* 0x000f280000300800 */
[----:B------:R-:W4:Y:S01]  /*27cf0*/  LDL.LU R10, [R1+0x1d4] ;  /* 0x0001d400010a7983 */ /* 0x000f220000300800 */
        /* <DEDUP_REMOVED lines=8> */
[----:B------:R-:W4:Y:S01]  /*27d80*/  LDL.LU R13, [R1+0x1b0] ;  /* 0x0001b000010d7983 */ /* 0x000f220000300800 */
[----:B------:R-:W-:-:S03]  /*27d90*/  IMAD.MOV.U32 R3, RZ, RZ, R15 ;  /* 0x000000ffff037224 */ /* 0x000fc600078e000f */
[----:B------:R1:W-:Y:S04]  /*27da0*/  STL [R1+0x110], R11 ;  /* 0x0001100b01007387 */ /* 0x0003e80000100800 */
[----:B------:R-:W4:Y:S04]  /*27db0*/  LDL.LU R15, [R1+0x1d0] ;  /* 0x0001d000010f7983 */ /* 0x000f280000300800 */
[----:B------:R1:W-:Y:S02]  /*27dc0*/  LDGSTS.E [R0+0x8400], [R2.64], P0 ;  /* 0x0840000002007fae */ /* 0x0003e4000812184c */
[----:B-1----:R-:W-:-:S02]  /*27dd0*/  IMAD.MOV.U32 R2, RZ, RZ, R4 ;  /* 0x000000ffff027224 */ /* 0x002fc400078e0004 */
[----:B------:R-:W-:Y:S02]  /*27de0*/  IMAD.MOV.U32 R3, RZ, RZ, R11 ;  /* 0x000000ffff037224 */ /* 0x000fe400078e000b */
[----:B------:R-:W4:Y:S04]  /*27df0*/  LDL.LU R11, [R1+0x1f4] ;  /* 0x0001f400010b7983 */ /* 0x000f280000300800 */
[----:B------:R-:W4:Y:S04]  /*27e00*/  LDL.LU R4, [R1+0x214] ;  /* 0x0002140001047983 */ /* 0x000f280000300800 */
[----:B------:R1:W-:Y:S01]  /*27e10*/  LDGSTS.E [R0+0x9400], [R2.64], P0 ;  /* 0x0940000002007fae */ /* 0x0003e2000812184c */
[----:B--2---:R-:W-:-:S05]  /*27e20*/  IADD3 R9, P1, R9, UR14, RZ ;  /* 0x0000000e09097c10 */ /* 0x004fca000ff3e0ff */
[----:B------:R-:W-:Y:S01]  /*27e30*/  STL [R1+0x134], R9 ;  /* 0x0001340901007387 */ /* 0x000fe20000100800 */
[----:B------:R-:W-:Y:S02]  /*27e40*/  IADD3 R16, P2, R16, UR14, RZ ;  /* 0x0000000e10107c10 */ /* 0x000fe4000ff5e0ff */
[----:B------:R-:W-:Y:S02]  /*27e50*/  IADD3.X R12, R12, UR11, RZ, P1, !PT ;  /* 0x0000000b0c0c7c10 */ /* 0x000fe40008ffe4ff */
[----:B------:R-:W-:-:S03]  /*27e60*/  IADD3.X R17, R17, UR11, RZ, P2, !PT ;  /* 0x0000000b11117c10 */ /* 0x000fc600097fe4ff */
[----:B------:R2:W-:Y:S01]  /*27e70*/  STL [R1+0x130], R12 ;  /* 0x0001300c01007387 */ /* 0x0005e20000100800 */
[----:B-1----:R-:W-:-:S03]  /*27e80*/  IMAD.MOV.U32 R3, RZ, RZ, R12 ;  /* 0x000000ffff037224 */ /* 0x002fc600078e000c */
[----:B------:R-:W-:Y:S01]  /*27e90*/  STL [R1+0x154], R16 ;  /* 0x0001541001007387 */ /* 0x000fe20000100800 */
[----:B------:R-:W-:-:S03]  /*27ea0*/  IMAD.MOV.U32 R2, RZ, RZ, R9 ;  /* 0x000000ffff027224 */ /* 0x000fc600078e0009 */
[----:B--2---:R-:W2:Y:S04]  /*27eb0*/  LDL.LU R12, [R1+0x1f0] ;  /* 0x0001f000010c7983 */ /* 0x004ea80000300800 */
[----:B------:R-:W-:Y:S04]  /*27ec0*/  STL [R1+0x150], R17 ;  /* 0x0001501101007387 */ /* 0x000fe80000100800 */
[----:B------:R-:W2:Y:S01]  /*27ed0*/  LDL.LU R9, [R1+0x210] ;  /* 0x0002100001097983 */ /* 0x000ea20000300800 */
[----:B---3--:R-:W-:-:S03]  /*27ee0*/  IADD3 R5, P1, R5, UR14, RZ ;  /* 0x0000000e05057c10 */ /* 0x008fc6000ff3e0ff */
[----:B------:R1:W-:Y:S01]  /*27ef0*/  LDGSTS.E [R0+0xa400], [R2.64], P0 ;  /* 0x0a40000002007fae */ /* 0x0003e2000812184c */
[----:B----4-:R-:W-:-:S03]  /*27f00*/  IADD3 R7, P2, R7, UR14, RZ ;  /* 0x0000000e07077c10 */ /* 0x010fc6000ff5e0ff */
[----:B------:R-:W-:Y:S01]  /*27f10*/  STL [R1+0x174], R5 ;  /* 0x0001740501007387 */ /* 0x000fe20000100800 */
[----:B-1----:R-:W-:Y:S02]  /*27f20*/  IMAD.MOV.U32 R2, RZ, RZ, R16 ;  /* 0x000000ffff027224 */ /* 0x002fe400078e0010 */
[----:B------:R-:W-:-:S05]  /*27f30*/  IMAD.MOV.U32 R3, RZ, RZ, R17 ;  /* 0x000000ffff037224 */ /* 0x000fca00078e0011 */
[----:B------:R1:W-:Y:S02]  /*27f40*/  LDGSTS.E [R0+0xb400], [R2.64], P0 ;  /* 0x0b40000002007fae */ /* 0x0003e4000812184c */
[----:B-1----:R-:W-:Y:S01]  /*27f50*/  IMAD.MOV.U32 R2, RZ, RZ, R5 ;  /* 0x000000ffff027224 */ /* 0x002fe200078e0005 */
[----:B------:R-:W-:-:S05]  /*27f60*/  IADD3.X R8, R8, UR11, RZ, P1, !PT ;  /* 0x0000000b08087c10 */ /* 0x000fca0008ffe4ff */
        /* <DEDUP_REMOVED lines=9> */
[----:B-1----:R-:W4:Y:S01]  /*28000*/  LDL.LU R14, [R1+0x230] ;  /* 0x00023000010e7983 */ /* 0x002f220000300800 */
[----:B------:R-:W-:-:S03]  /*28010*/  IMAD.MOV.U32 R2, RZ, RZ, R7 ;  /* 0x000000ffff027224 */ /* 0x000fc600078e0007 */
[----:B------:R-:W4:Y:S01]  /*28020*/  LDL.LU R7, [R1+0x250] ;  /* 0x0002500001077983 */ /* 0x000f220000300800 */
[----:B------:R-:W-:Y:S02]  /*28030*/  IADD3 R6, P1, R6, UR14, RZ ;  /* 0x0000000e06067c10 */ /* 0x000fe4000ff3e0ff */
[----:B------:R-:W-:Y:S01]  /*28040*/  IADD3 R10, P2, R10, UR14, RZ ;  /* 0x0000000e0a0a7c10 */ /* 0x000fe2000ff5e0ff */
        /* <DEDUP_REMOVED lines=19> */
[----:B------:R1:W-:Y:S02]  /*28180*/  LDGSTS.E [R0+0xf400], [R2.64], P0 ;  /* 0x0f40000002007fae */ /* 0x0003e4000812184c */
[----:B-1----:R-:W-:Y:S01]  /*28190*/  IMAD.MOV.U32 R2, RZ, RZ, R11 ;  /* 0x000000ffff027224 */ /* 0x002fe200078e000b */
[----:B--2---:R-:W-:-:S05]  /*281a0*/  IADD3.X R12, R12, UR11, RZ, P1, !PT ;  /* 0x0000000b0c0c7c10 */ /* 0x004fca0008ffe4ff */
[----:B------:R1:W-:Y:S01]  /*281b0*/  STL [R1+0x1f0], R12 ;  /* 0x0001f00c01007387 */ /* 0x0003e20000100800 */
[----:B------:R-:W-:-:S03]  /*281c0*/  IADD3.X R9, R9, UR11, RZ, P2, !PT ;  /* 0x0000000b09097c10 */ /* 0x000fc600097fe4ff */
[----:B------:R2:W-:Y:S01]  /*281d0*/  STL [R1+0x214], R4 ;  /* 0x0002140401007387 */ /* 0x0005e20000100800 */
        /* <DEDUP_REMOVED lines=8> */
[----:B------:R-:W-:Y:S01]  /*28260*/  IMAD.MOV.U32 R3, RZ, RZ, R9 ;  /* 0x000000ffff037224 */ /* 0x000fe200078e0009 */
[----:B--2---:R-:W2:Y:S04]  /*28270*/  LDL.LU R4, [R1+0x2f4] ;  /* 0x0002f40001047983 */ /* 0x004ea80000300800 */
[----:B------:R-:W2:Y:S04]  /*28280*/  LDL.LU R9, [R1+0x314] ;  /* 0x0003140001097983 */ /* 0x000ea80000300800 */
[----:B------:R1:W-:Y:S01]  /*28290*/  LDGSTS.E [R0+0x11400], [R2.64], P0 ;  /* 0x1140000002007fae */ /* 0x0003e2000812184c */
[----:B----4-:R-:W-:-:S05]  /*282a0*/  IADD3 R8, P1, R8, UR14, RZ ;  /* 0x0000000e08087c10 */ /* 0x010fca000ff3e0ff */
[----:B------:R4:W-:Y:S01]  /*282b0*/  STL [R1+0x234], R8 ;  /* 0x0002340801007387 */ /* 0x0009e20000100800 */
[----:B------:R-:W-:Y:S02]  /*282c0*/  IADD3 R5, P2, R5, UR14, RZ ;  /* 0x0000000e05057c10 */ /* 0x000fe4000ff5e0ff */
[----:B------:R-:W-:Y:S01]  /*282d0*/  IADD3.X R14, R14, UR11, RZ, P1, !PT ;  /* 0x0000000b0e0e7c10 */ /* 0x000fe20008ffe4ff */
[----:B-1----:R-:W-:Y:S01]  /*282e0*/  IMAD.MOV.U32 R2, RZ, RZ, R8 ;  /* 0x000000ffff027224 */ /* 0x002fe200078e0008 */
[----:B------:R-:W-:-:S03]  /*282f0*/  IADD3.X R7, R7, UR11, RZ, P2, !PT ;  /* 0x0000000b07077c10 */ /* 0x000fc600097fe4ff */
[----:B------:R1:W-:Y:S04]  /*28300*/  STL [R1+0x230], R14 ;  /* 0x0002300e01007387 */ /* 0x0003e80000100800 */
[----:B------:R1:W-:Y:S04]  /*28310*/  STL [R1+0x254], R5 ;  /* 0x0002540501007387 */ /* 0x0003e80000100800 */
[----:B----4-:R-:W4:Y:S01]  /*28320*/  LDL.LU R8, [R1+0x2f0] ;  /* 0x0002f00001087983 */ /* 0x010f220000300800 */
[----:B------:R-:W-:-:S03]  /*28330*/  IMAD.MOV.U32 R3, RZ, RZ, R14 ;  /* 0x000000ffff037224 */ /* 0x000fc600078e000e */
[----:B------:R1:W-:Y:S04]  /*28340*/  STL [R1+0x250], R7 ;  /* 0x0002500701007387 */ /* 0x0003e80000100800 */
[----:B-1----:R-:W4:Y:S04]  /*28350*/  LDL.LU R14, [R1+0x310] ;  /* 0x00031000010e7983 */ /* 0x002f280000300800 */
[----:B------:R1:W-:Y:S02]  /*28360*/  LDGSTS.E [R0+0x12400], [R2.64], P0 ;  /* 0x1240000002007fae */ /* 0x0003e4000812184c */
[----:B-1----:R-:W-:-:S02]  /*28370*/  IMAD.MOV.U32 R2, RZ, RZ, R5 ;  /* 0x000000ffff027224 */ /* 0x002fc400078e0005 */
[----:B------:R-:W-:Y:S01]  /*28380*/  IMAD.MOV.U32 R3, RZ, RZ, R7 ;  /* 0x000000ffff037224 */ /* 0x000fe200078e0007 */
[----:B------:R-:W4:Y:S01]  /*28390*/  LDL.LU R5, [R1+0x334] ;  /* 0x0003340001057983 */ /* 0x000f220000300800 */
[----:B------:R-:W-:-:S03]  /*283a0*/  IADD3 R13, P1, R13, UR14, RZ ;  /* 0x0000000e0d0d7c10 */ /* 0x000fc6000ff3e0ff */
[----:B------:R-:W4:Y:S04]  /*283b0*/  LDL.LU R7, [R1+0x354] ;  /* 0x0003540001077983 */ /* 0x000f280000300800 */
        /* <DEDUP_REMOVED lines=9> */
[----:B------:R-:W4:Y:S04]  /*28450*/  LDL.LU R13, [R1+0x330] ;  /* 0x00033000010d7983 */ /* 0x000f280000300800 */
        /* <DEDUP_REMOVED lines=8> */
[----:B---3--:R-:W-:-:S05]  /*284e0*/  IADD3 R11, P1, R11, UR14, RZ ;  /* 0x0000000e0b0b7c10 */ /* 0x008fca000ff3e0ff */
        /* <DEDUP_REMOVED lines=8> */
[----:B---3--:R-:W3:Y:S04]  /*28570*/  LDL.LU R12, [R1+0x370] ;  /* 0x00037000010c7983 */ /* 0x008ee80000300800 */
[----:B------:R-:W-:Y:S04]  /*28580*/  STL [R1+0x2d0], R17 ;  /* 0x0002d01101007387 */ /* 0x000fe80000100800 */
[----:B------:R-:W3:Y:S01]  /*28590*/  LDL.LU R11, [R1+0x390] ;  /* 0x00039000010b7983 */ /* 0x000ee20000300800 */
[----:B--2---:R-:W-:-:S03]  /*285a0*/  IADD3 R4, P1, R4, UR14, RZ ;  /* 0x0000000e04047c10 */ /* 0x004fc6000ff3e0ff */
        /* <DEDUP_REMOVED lines=16> */
[----:B--2---:R-:W-:-:S03]  /*286b0*/  IMAD.MOV.U32 R3, RZ, RZ, R14 ;  /* 0x000000ffff037224 */ /* 0x004fc600078e000e */
        /* <DEDUP_REMOVED lines=26> */
[----:B---3--:R-:W-:-:S05]  /*28860*/  IADD3.X R12, R12, UR11, RZ, P1, !PT ;  /* 0x0000000b0c0c7c10 */ /* 0x008fca0008ffe4ff */
        /* <DEDUP_REMOVED lines=12> */
[----:B---3--:R-:W3:Y:S04]  /*28930*/  LDL.LU R6, [R1+0x474] ;  /* 0x0004740001067983 */ /* 0x008ee80000300800 */
[----:B------:R-:W3:Y:S04]  /*28940*/  LDL.LU R11, [R1+0x494] ;  /* 0x00049400010b7983 */ /* 0x000ee80000300800 */
        /* <DEDUP_REMOVED lines=51> */
[----:B------:R-:W-:-:S03]  /*28c80*/  IADD3 R11, P2, R11, UR14, RZ ;  /* 0x0000000e0b0b7c10 */ /* 0x000fc6000ff5e0ff */
[----:B------:R3:W-:Y:S01]  /*28c90*/  STL [R1+0x474], R6 ;  /* 0x0004740601007387 */ /* 0x0007e20000100800 */
        /* <DEDUP_REMOVED lines=8> */
[----:B------:R4:W-:Y:S04]  /*28d20*/  STL [R1+0x494], R11 ;  /* 0x0004940b01007387 */ /* 0x0009e80000100800 */
[----:B---3--:R-:W3:Y:S04]  /*28d30*/  LDL.LU R6, [R1+0x534] ;  /* 0x0005340001067983 */ /* 0x008ee80000300800 */
[----:B------:R4:W-:Y:S04]  /*28d40*/  STL [R1+0x490], R14 ;  /* 0x0004900e01007387 */ /* 0x0009e80000100800 */
[----:B------:R4:W-:Y:S04]  /*28d50*/  LDGSTS.E [R0+0x24400], [R2.64], P0 ;  /* 0x2440000002007fae */ /* 0x0009e8000812184c */
[----:B-1----:R-:W3:Y:S01]  /*28d60*/  LDL.LU R8, [R1+0x554] ;  /* 0x0005540001087983 */ /* 0x002ee20000300800 */
[----:B----4-:R-:W-:-:S03]  /*28d70*/  IMAD.MOV.U32 R2, RZ, RZ, R11 ;  /* 0x000000ffff027224 */ /* 0x010fc600078e000b */
[----:B------:R-:W4:Y:S01]  /*28d80*/  LDL.LU R11, [R1+0x530] ;  /* 0x00053000010b7983 */ /* 0x000f220000300800 */
[----:B------:R-:W-:-:S03]  /*28d90*/  IMAD.MOV.U32 R3, RZ, RZ, R14 ;  /* 0x000000ffff037224 */ /* 0x000fc600078e000e */
[----:B------:R-:W4:Y:S01]  /*28da0*/  LDL.LU R14, [R1+0x550] ;  /* 0x00055000010e7983 */ /* 0x000f220000300800 */
[----:B------:R-:W-:Y:S02]  /*28db0*/  IADD3 R4, P1, R4, UR14, RZ ;  /* 0x0000000e04047c10 */ /* 0x000fe4000ff3e0ff */
[----:B------:R-:W-:Y:S01]  /*28dc0*/  IADD3 R9, P2, R9, UR14, RZ ;  /* 0x0000000e09097c10 */ /* 0x000fe2000ff5e0ff */
        /* <DEDUP_REMOVED lines=13> */
[----:B------:R-:W-:Y:S01]  /*28ea0*/  IADD3 R7, P1, R7, UR14, RZ ;  /* 0x0000000e07077c10 */ /* 0x000fe2000ff3e0ff */
[----:B------:R-:W-:Y:S01]  /*28eb0*/  IMAD.MOV.U32 R2, RZ, RZ, R9 ;  /* 0x000000ffff027224 */ /* 0x000fe200078e0009 */
[----:B-1----:R-:W4:Y:S01]  /*28ec0*/  LDL.LU R15, [R1+0x570] ;  /* 0x00057000010f7983 */ /* 0x002f220000300800 */
[----:B------:R-:W-:-:S03]  /*28ed0*/  IADD3 R5, P2, R5, UR14, RZ ;  /* 0x0000000e05057c10 */ /* 0x000fc6000ff5e0ff */
[----:B------:R-:W4:Y:S04]  /*28ee0*/  LDL.LU R9, [R1+0x590] ;  /* 0x0005900001097983 */ /* 0x000f280000300800 */
[----:B------:R1:W-:Y:S04]  /*28ef0*/  STL [R1+0x4f4], R7 ;  /* 0x0004f40701007387 */ /* 0x0003e80000100800 */
[----:B------:R1:W-:Y:S02]  /*28f00*/  LDGSTS.E [R0+0x27400], [R2.64], P0 ;  /* 0x2740000002007fae */ /* 0x0003e4000812184c */
[----:B-1----:R-:W-:Y:S01]  /*28f10*/  IMAD.MOV.U32 R2, RZ, RZ, R7 ;  /* 0x000000ffff027224 */ /* 0x002fe200078e0007 */
[----:B--2---:R-:W-:-:S05]  /*28f20*/  IADD3.X R12, R12, UR11, RZ, P1, !PT ;  /* 0x0000000b0c0c7c10 */ /* 0x004fca0008ffe4ff */
[----:B------:R1:W-:Y:S01]  /*28f30*/  STL [R1+0x4f0], R12 ;  /* 0x0004f00c01007387 */ /* 0x0003e20000100800 */
[----:B------:R-:W-:-:S03]  /*28f40*/  IADD3.X R10, R10, UR11, RZ, P2, !PT ;  /* 0x0000000b0a0a7c10 */ /* 0x000fc600097fe4ff */
[----:B------:R-:W-:Y:S01]  /*28f50*/  STL [R1+0x514], R5 ;  /* 0x0005140501007387 */ /* 0x000fe20000100800 */
        /* <DEDUP_REMOVED lines=8> */
[----:B------:R-:W-:Y:S02]  /*28fe0*/  IMAD.MOV.U32 R3, RZ, RZ, R10 ;  /* 0x000000ffff037224 */ /* 0x000fe400078e000a */
[----:B------:R-:W2:Y:S04]  /*28ff0*/  LDL.LU R10, [R1+0x5f4] ;  /* 0x0005f400010a7983 */ /* 0x000ea80000300800 */
[----:B------:R-:W2:Y:S04]  /*29000*/  LDL.LU R5, [R1+0x614] ;  /* 0x0006140001057983 */ /* 0x000ea80000300800 */
[----:B------:R1:W-:Y:S01]  /*29010*/  LDGSTS.E [R0+0x29400], [R2.64], P0 ;  /* 0x2940000002007fae */ /* 0x0003e2000812184c */
[----:B---3--:R-:W-:-:S05]  /*29020*/  IADD3 R6, P1, R6, UR14, RZ ;  /* 0x0000000e06067c10 */ /* 0x008fca000ff3e0ff */
[----:B------:R-:W-:Y:S01]  /*29030*/  STL [R1+0x534], R6 ;  /* 0x0005340601007387 */ /* 0x000fe20000100800 */
[----:B------:R-:W-:Y:S01]  /*29040*/  IADD3 R8, P2, R8, UR14, RZ ;  /* 0x0000000e08087c10 */ /* 0x000fe2000ff5e0ff */
[----:B-1----:R-:W-:Y:S01]  /*29050*/  IMAD.MOV.U32 R2, RZ, RZ, R6 ;  /* 0x000000ffff027224 */ /* 0x002fe200078e0006 */
[----:B----4-:R-:W-:Y:S02]  /*29060*/  IADD3.X R11, R11, UR11, RZ, P1, !PT ;  /* 0x0000000b0b0b7c10 */ /* 0x010fe40008ffe4ff */
[----:B------:R-:W-:-:S03]  /*29070*/  IADD3.X R14, R14, UR11, RZ, P2, !PT ;  /* 0x0000000b0e0e7c10 */ /* 0x000fc600097fe4ff */
[----:B------:R1:W-:Y:S01]  /*29080*/  STL [R1+0x530], R11 ;  /* 0x0005300b01007387 */ /* 0x0003e20000100800 */
[----:B------:R-:W-:-:S03]  /*29090*/  IMAD.MOV.U32 R3, RZ, RZ, R11 ;  /* 0x000000ffff037224 */ /* 0x000fc600078e000b */
[----:B------:R-:W-:Y:S04]  /*290a0*/  STL [R1+0x554], R8 ;  /* 0x0005540801007387 */ /* 0x000fe80000100800 */
[----:B------:R3:W-:Y:S04]  /*290b0*/  LDGSTS.E [R0+0x2a400], [R2.64], P0 ;  /* 0x2a40000002007fae */ /* 0x0007e8000812184c */
[----:B-1----:R-:W4:Y:S04]  /*290c0*/  LDL.LU R11, [R1+0x5f0] ;  /* 0x0005f000010b7983 */ /* 0x002f280000300800 */
[----:B------:R1:W-:Y:S04]  /*290d0*/  STL [R1+0x550], R14 ;  /* 0x0005500e01007387 */ /* 0x0003e80000100800 */
[----:B------:R-:W4:Y:S01]  /*290e0*/  LDL.LU R6, [R1+0x610] ;  /* 0x0006100001067983 */ /* 0x000f220000300800 */
[----:B---3--:R-:W-:-:S02]  /*290f0*/  IMAD.MOV.U32 R2, RZ, RZ, R8 ;  /* 0x000000ffff027224 */ /* 0x008fc400078e0008 */
[----:B------:R-:W-:Y:S02]  /*29100*/  IMAD.MOV.U32 R3, RZ, RZ, R14 ;  /* 0x000000ffff037224 */ /* 0x000fe400078e000e */
[----:B-1----:R-:W3:Y:S04]  /*29110*/  LDL.LU R14, [R1+0x634] ;  /* 0x00063400010e7983 */ /* 0x002ee80000300800 */
[----:B------:R-:W3:Y:S04]  /*29120*/  LDL.LU R8, [R1+0x654] ;  /* 0x0006540001087983 */ /* 0x000ee80000300800 */
[----:B------:R1:W-:Y:S01]  /*29130*/  LDGSTS.E [R0+0x2b400], [R2.64], P0 ;  /* 0x2b40000002007fae */ /* 0x0003e2000812184c */
[----:B------:R-:W-:-:S02]  /*29140*/  IADD3 R13, P1, R13, UR14, RZ ;  /* 0x0000000e0d0d7c10 */ /* 0x000fc4000ff3e0ff */
        /* <DEDUP_REMOVED lines=11> */
[----:B------:R1:W-:Y:S02]  /*29200*/  LDGSTS.E [R0+0x2c400], [R2.64], P0 ;  /* 0x2c40000002007fae */ /* 0x0003e4000812184c */
[----:B-1----:R-:W-:-:S02]  /*29210*/  IMAD.MOV.U32 R2, RZ, RZ, R4 ;  /* 0x000000ffff027224 */ /* 0x002fc400078e0004 */
[----:B------:R-:W-:Y:S02]  /*29220*/  IMAD.MOV.U32 R3, RZ, RZ, R9 ;  /* 0x000000ffff037224 */ /* 0x000fe400078e0009 */
[----:B------:R-:W3:Y:S04]  /*29230*/  LDL.LU R9, [R1+0x674] ;  /* 0x0006740001097983 */ /* 0x000ee80000300800 */
[----:B------:R-:W3:Y:S04]  /*29240*/  LDL.LU R4, [R1+0x694] ;  /* 0x0006940001047983 */ /* 0x000ee80000300800 */
        /* <DEDUP_REMOVED lines=22> */
[----:B------:R1:W-:Y:S01]  /*293b0*/  STL [R1+0x5f0], R11 ;  /* 0x0005f00b01007387 */ /* 0x0003e20000100800 */
[----:B------:R-:W-:Y:S01]  /*293c0*/  IADD3.X R6, R6, UR11, RZ, P2, !PT ;  /* 0x0000000b06067c10 */ /* 0x000fe200097fe4ff */
[----:B------:R-:W-:Y:S02]  /*293d0*/  IMAD.MOV.U32 R3, RZ, RZ, R11 ;  /* 0x000000ffff037224 */ /* 0x000fe400078e000b */
[----:B------:R-:W-:Y:S04]  /*293e0*/  STL [R1+0x614], R5 ;  /* 0x0006140501007387 */ /* 0x000fe80000100800 */
[----:B------:R4:W-:Y:S04]  /*293f0*/  STL [R1+0x610], R6 ;  /* 0x0006100601007387 */ /* 0x0009e80000100800 */
[----:B-1----:R-:W2:Y:S04]  /*29400*/  LDL.LU R11, [R1+0x6b0] ;  /* 0x0006b000010b7983 */ /* 0x002ea80000300800 */
[----:B------:R-:W2:Y:S04]  /*29410*/  LDL.LU R10, [R1+0x6b4] ;  /* 0x0006b400010a7983 */ /* 0x000ea80000300800 */
[----:B------:R1:W-:Y:S02]  /*29420*/  LDGSTS.E [R0+0x30400], [R2.64], P0 ;  /* 0x3040000002007fae */ /* 0x0003e4000812184c */
[----:B-1----:R-:W-:-:S02]  /*29430*/  IMAD.MOV.U32 R3, RZ, RZ, R6 ;  /* 0x000000ffff037224 */ /* 0x002fc400078e0006 */
[----:B------:R-:W-:Y:S01]  /*29440*/  IMAD.MOV.U32 R2, RZ, RZ, R5 ;  /* 0x000000ffff027224 */ /* 0x000fe200078e0005 */
[----:B----4-:R-:W4:Y:S04]  /*29450*/  LDL.LU R6, [R1+0x6d0] ;  /* 0x0006d00001067983 */ /* 0x010f280000300800 */
[----:B------:R-:W4:Y:S01]  /*29460*/  LDL.LU R5, [R1+0x6d4] ;  /* 0x0006d40001057983 */ /* 0x000f220000300800 */
[----:B---3--:R-:W-:Y:S02]  /*29470*/  IADD3 R14, P1, R14, UR14, RZ ;  /* 0x0000000e0e0e7c10 */ /* 0x008fe4000ff3e0ff */
[----:B------:R-:W-:Y:S01]  /*29480*/  IADD3 R8, P2, R8, UR14, RZ ;  /* 0x0000000e08087c10 */ /* 0x000fe2000ff5e0ff */
[----:B------:R1:W-:Y:S01]  /*29490*/  LDGSTS.E [R0+0x31400], [R2.64], P0 ;  /* 0x3140000002007fae */ /* 0x0003e2000812184c */
[----:B------:R-:W-:-:S03]  /*294a0*/  IADD3.X R15, R15, UR11, RZ, P1, !PT ;  /* 0x0000000b0f0f7c10 */ /* 0x000fc60008ffe4ff */
[----:B------:R-:W-:Y:S04]  /*294b0*/  STL [R1+0x634], R14 ;  /* 0x0006340e01007387 */ /* 0x000fe80000100800 */
[----:B------:R-:W-:Y:S01]  /*294c0*/  STL [R1+0x630], R15 ;  /* 0x0006300f01007387 */ /* 0x000fe20000100800 */
[----:B------:R-:W-:-:S03]  /*294d0*/  IADD3.X R13, R13, UR11, RZ, P2, !PT ;  /* 0x0000000b0d0d7c10 */ /* 0x000fc600097fe4ff */
[----:B------:R3:W-:Y:S01]  /*294e0*/  STL [R1+0x654], R8 ;  /* 0x0006540801007387 */ /* 0x0007e20000100800 */
[----:B-1----:R-:W-:Y:S02]  /*294f0*/  IMAD.MOV.U32 R2, RZ, RZ, R14 ;  /* 0x000000ffff027224 */ /* 0x002fe400078e000e */
[----:B------:R-:W-:Y:S01]  /*29500*/  IMAD.MOV.U32 R3, RZ, RZ, R15 ;  /* 0x000000ffff037224 */ /* 0x000fe200078e000f */
[----:B------:R1:W-:Y:S04]  /*29510*/  STL [R1+0x650], R13 ;  /* 0x0006500d01007387 */ /* 0x0003e80000100800 */
[----:B------:R-:W4:Y:S04]  /*29520*/  LDL.LU R19, [R1+0x6f0] ;  /* 0x0006f00001137983 */ /* 0x000f280000300800 */
[----:B------:R-:W4:Y:S04]  /*29530*/  LDL.LU R18, [R1+0x6f4] ;  /* 0x0006f40001127983 */ /* 0x000f280000300800 */
[----:B------:R1:W-:Y:S01]  /*29540*/  LDGSTS.E [R0+0x32400], [R2.64], P0 ;  /* 0x3240000002007fae */ /* 0x0003e2000812184c */
[----:B------:R-:W-:-:S03]  /*29550*/  IADD3 R9, P1, R9, UR14, RZ ;  /* 0x0000000e09097c10 */ /* 0x000fc6000ff3e0ff */
[----:B------:R-:W4:Y:S01]  /*29560*/  LDL.LU R17, [R1+0x710] ;  /* 0x0007100001117983 */ /* 0x000f220000300800 */
[----:B------:R-:W-:Y:S01]  /*29570*/  IADD3 R4, P2, R4, UR14, RZ ;  /* 0x0000000e04047c10 */ /* 0x000fe2000ff5e0ff */
[----:B-1----:R-:W-:Y:S02]  /*29580*/  IMAD.MOV.U32 R2, RZ, RZ, R8 ;  /* 0x000000ffff027224 */ /* 0x002fe400078e0008 */
[----:B---3--:R-:W3:Y:S01]  /*29590*/  LDL.LU R8, [R1+0x714] ;  /* 0x0007140001087983 */ /* 0x008ee20000300800 */
[----:B------:R-:W-:-:S03]  /*295a0*/  IMAD.MOV.U32 R3, RZ, RZ, R13 ;  /* 0x000000ffff037224 */ /* 0x000fc600078e000d */
[----:B------:R1:W-:Y:S04]  /*295b0*/  STL [R1+0x674], R9 ;  /* 0x0006740901007387 */ /* 0x0003e80000100800 */
[----:B------:R1:W-:Y:S02]  /*295c0*/  LDGSTS.E [R0+0x33400], [R2.64], P0 ;  /* 0x3340000002007fae */ /* 0x0003e4000812184c */
[----:B-1----:R-:W-:Y:S01]  /*295d0*/  IMAD.MOV.U32 R2, RZ, RZ, R9 ;  /* 0x000000ffff027224 */ /* 0x002fe200078e0009 */
[----:B--2---:R-:W-:-:S05]  /*295e0*/  IADD3.X R12, R12, UR11, RZ, P1, !PT ;  /* 0x0000000b0c0c7c10 */ /* 0x004fca0008ffe4ff */
[----:B------:R-:W-:Y:S01]  /*295f0*/  STL [R1+0x670], R12 ;  /* 0x0006700c01007387 */ /* 0x000fe20000100800 */
[----:B------:R-:W-:-:S03]  /*29600*/  IADD3.X R7, R7, UR11, RZ, P2, !PT ;  /* 0x0000000b07077c10 */ /* 0x000fc600097fe4ff */
[----:B------:R1:W-:Y:S04]  /*29610*/  STL [R1+0x694], R4 ;  /* 0x0006940401007387 */ /* 0x0003e80000100800 */
[----:B------:R-:W2:Y:S01]  /*29620*/  LDL.LU R15, [R1+0x734] ;  /* 0x00073400010f7983 */ /* 0x000ea20000300800 */
[----:B------:R-:W-:-:S03]  /*29630*/  IMAD.MOV.U32 R3, RZ, RZ, R12 ;  /* 0x000000ffff037224 */ /* 0x000fc600078e000c */
[----:B------:R1:W-:Y:S04]  /*29640*/  STL [R1+0x690], R7 ;  /* 0x0006900701007387 */ /* 0x0003e80000100800 */
[----:B------:R-:W2:Y:S04]  /*29650*/  LDL.LU R13, [R1+0x754] ;  /* 0x00075400010d7983 */ /* 0x000ea80000300800 */
[----:B------:R-:W2:Y:S04]  /*29660*/  LDL.LU R16, [R1+0x730] ;  /* 0x0007300001107983 */ /* 0x000ea80000300800 */
[----:B------:R1:W-:Y:S04]  /*29670*/  LDGSTS.E [R0+0x34400], [R2.64], P0 ;  /* 0x3440000002007fae */ /* 0x0003e8000812184c */
[----:B------:R-:W2:Y:S04]  /*29680*/  LDL.LU R14, [R1+0x750] ;  /* 0x00075000010e7983 */ /* 0x000ea80000300800 */
[----:B------:R-:W2:Y:S01]  /*29690*/  LDL.LU R9, [R1+0x770] ;  /* 0x0007700001097983 */ /* 0x000ea20000300800 */
[----:B-1----:R-:W-:-:S03]  /*296a0*/  IMAD.MOV.U32 R2, RZ, RZ, R4 ;  /* 0x000000ffff027224 */ /* 0x002fc600078e0004 */
[----:B------:R-:W2:Y:S01]  /*296b0*/  LDL.LU R4, [R1+0x774] ;  /* 0x0007740001047983 */ /* 0x000ea20000300800 */
[----:B------:R-:W-:-:S03]  /*296c0*/  IMAD.MOV.U32 R3, RZ, RZ, R7 ;  /* 0x000000ffff037224 */ /* 0x000fc600078e0007 */
[----:B------:R-:W2:Y:S04]  /*296d0*/  LDL.LU R12, [R1+0x790] ;  /* 0x00079000010c7983 */ /* 0x000ea80000300800 */
[----:B------:R-:W2:Y:S04]  /*296e0*/  LDL.LU R7, [R1+0x794] ;  /* 0x0007940001077983 */ /* 0x000ea80000300800 */
[----:B------:R1:W-:Y:S01]  /*296f0*/  LDGSTS.E [R0+0x35400], [R2.64], P0 ;  /* 0x3540000002007fae */ /* 0x0003e2000812184c */
[----:B------:R-:W-:-:S04]  /*29700*/  IADD3 R10, P1, R10, UR14, RZ ;  /* 0x0000000e0a0a7c10 */ /* 0x000fc8000ff3e0ff */
[----:B------:R-:W-:Y:S01]  /*29710*/  IADD3.X R11, R11, UR11, RZ, P1, !PT ;  /* 0x0000000b0b0b7c10 */ /* 0x000fe20008ffe4ff */
[----:B-1----:R-:W-:Y:S01]  /*29720*/  IMAD.MOV.U32 R2, RZ, RZ, R10 ;  /* 0x000000ffff027224 */ /* 0x002fe200078e000a */
[----:B------:R1:W-:Y:S03]  /*29730*/  STL [R1+0x6b4], R10 ;  /* 0x0006b40a01007387 */ /* 0x0003e60000100800 */
[----:B------:R-:W-:Y:S01]  /*29740*/  IMAD.MOV.U32 R3, RZ, RZ, R11 ;  /* 0x000000ffff037224 */ /* 0x000fe200078e000b */
[----:B------:R-:W-:Y:S04]  /*29750*/  STL [R1+0x6b0], R11 ;  /* 0x0006b00b01007387 */ /* 0x000fe80000100800 */
[----:B------:R1:W-:Y:S01]  /*29760*/  LDGSTS.E [R0+0x36400], [R2.64], P0 ;  /* 0x3640000002007fae */ /* 0x0003e2000812184c */
[----:B----4-:R-:W-:-:S04]  /*29770*/  IADD3 R5, P2, R5, UR14, RZ ;  /* 0x0000000e05057c10 */ /* 0x010fc8000ff5e0ff */
[----:B------:R-:W-:Y:S01]  /*29780*/  IADD3.X R6, R6, UR11, RZ, P2, !PT ;  /* 0x0000000b06067c10 */ /* 0x000fe200097fe4ff */
[----:B------:R4:W-:Y:S01]  /*29790*/  STL [R1+0x6d4], R5 ;  /* 0x0006d40501007387 */ /* 0x0009e20000100800 */
[----:B-1----:R-:W-:-:S03]  /*297a0*/  IMAD.MOV.U32 R2, RZ, RZ, R5 ;  /* 0x000000ffff027224 */ /* 0x002fc600078e0005 */
[----:B------:R1:W-:Y:S04]  /*297b0*/  STL [R1+0x6d0], R6 ;  /* 0x0006d00601007387 */ /* 0x0003e80000100800 */
[----:B------:R-:W2:Y:S01]  /*297c0*/  LDL.LU R10, [R1+0x7b0] ;  /* 0x0007b000010a7983 */ /* 0x000ea20000300800 */
[----:B------:R-:W-:-:S03]  /*297d0*/  IMAD.MOV.U32 R3, RZ, RZ, R6 ;  /* 0x000000ffff037224 */ /* 0x000fc600078e0006 */
[----:B----4-:R-:W4:Y:S04]  /*297e0*/  LDL.LU R5, [R1+0x7b4] ;  /* 0x0007b40001057983 */ /* 0x010f280000300800 */
[----:B------:R-:W4:Y:S04]  /*297f0*/  LDL.LU R11, [R1+0x7d0] ;  /* 0x0007d000010b7983 */ /* 0x000f280000300800 */
[----:B-1----:R-:W4:Y:S01]  /*29800*/  LDL.LU R6, [R1+0x7d4] ;  /* 0x0007d40001067983 */ /* 0x002f220000300800 */
[----:B------:R-:W-:-:S03]  /*29810*/  IADD3 R18, P1, R18, UR14, RZ ;  /* 0x0000000e12127c10 */ /* 0x000fc6000ff3e0ff */
[----:B------:R1:W-:Y:S01]  /*29820*/  LDGSTS.E [R0+0x37400], [R2.64], P0 ;  /* 0x3740000002007fae */ /* 0x0003e2000812184c */
[----:B------:R-:W-:Y:S01]  /*29830*/  IADD3.X R19, R19, UR11, RZ, P1, !PT ;  /* 0x0000000b13137c10 */ /* 0x000fe20008ffe4ff */
[----:B-1----:R-:W-:-:S04]  /*29840*/  IMAD.MOV.U32 R2, RZ, RZ, R18 ;  /* 0x000000ffff027224 */ /* 0x002fc800078e0012 */
[----:B------:R-:W-:Y:S01]  /*29850*/  IMAD.MOV.U32 R3, RZ, RZ, R19 ;  /* 0x000000ffff037224 */ /* 0x000fe200078e0013 */
[----:B---3--:R-:W-:-:S04]  /*29860*/  IADD3 R8, P2, R8, UR14, RZ ;  /* 0x0000000e08087c10 */ /* 0x008fc8000ff5e0ff */
[----:B------:R1:W-:Y:S01]  /*29870*/  LDGSTS.E [R0+0x38400], [R2.64], P0 ;  /* 0x3840000002007fae */ /* 0x0003e2000812184c */
[----:B------:R-:W-:-:S03]  /*29880*/  IADD3.X R17, R17, UR11, RZ, P2, !PT ;  /* 0x0000000b11117c10 */ /* 0x000fc600097fe4ff */
[----:B------:R-:W-:Y:S01]  /*29890*/  STL [R1+0x6f4], R18 ;  /* 0x0006f41201007387 */ /* 0x000fe20000100800 */
[----:B-1----:R-:W-:Y:S02]  /*298a0*/  IMAD.MOV.U32 R2, RZ, RZ, R8 ;  /* 0x000000ffff027224 */ /* 0x002fe400078e0008 */
[----:B------:R-:W-:Y:S01]  /*298b0*/  IMAD.MOV.U32 R3, RZ, RZ, R17 ;  /* 0x000000ffff037224 */ /* 0x000fe200078e0011 */
[----:B------:R-:W-:Y:S04]  /*298c0*/  STL [R1+0x6f0], R19 ;  /* 0x0006f01301007387 */ /* 0x000fe80000100800 */
[----:B------:R1:W-:Y:S04]  /*298d0*/  LDGSTS.E [R0+0x39400], [R2.64], P0 ;  /* 0x3940000002007fae */ /* 0x0003e8000812184c */
[----:B------:R3:W-:Y:S04]  /*298e0*/  STL [R1+0x714], R8 ;  /* 0x0007140801007387 */ /* 0x0007e80000100800 */
[----:B------:R-:W-:Y:S04]  /*298f0*/  STL [R1+0x710], R17 ;  /* 0x0007101101007387 */ /* 0x000fe80000100800 */
[----:B---3--:R-:W3:Y:S01]  /*29900*/  LDL.LU R8, [R1+0x1c] ;  /* 0x00001c0001087983 */ /* 0x008ee20000300800 */
[----:B--2---:R-:W-:-:S05]  /*29910*/  IADD3 R15, P1, R15, UR14, RZ ;  /* 0x0000000e0f0f7c10 */ /* 0x004fca000ff3e0ff */
[----:B-1----:R-:W-:Y:S01]  /*29920*/  IMAD.MOV.U32 R2, RZ, RZ, R15 ;  /* 0x000000ffff027224 */ /* 0x002fe200078e000f */
[----:B------:R-:W-:Y:S02]  /*29930*/  IADD3 R13, P2, R13, UR14, RZ ;  /* 0x0000000e0d0d7c10 */ /* 0x000fe4000ff5e0ff */
[----:B------:R-:W-:-:S05]  /*29940*/  IADD3.X R16, R16, UR11, RZ, P1, !PT ;  /* 0x0000000b10107c10 */ /* 0x000fca0008ffe4ff */
[----:B------:R-:W-:Y:S01]  /*29950*/  IMAD.MOV.U32 R3, RZ, RZ, R16 ;  /* 0x000000ffff037224 */ /* 0x000fe200078e0010 */
[----:B------:R-:W-:Y:S01]  /*29960*/  IADD3.X R14, R14, UR11, RZ, P2, !PT ;  /* 0x0000000b0e0e7c10 */ /* 0x000fe200097fe4ff */
[----:B------:R-:W-:Y:S04]  /*29970*/  STL [R1+0x734], R15 ;  /* 0x0007340f01007387 */ /* 0x000fe80000100800 */
[----:B------:R1:W-:Y:S01]  /*29980*/  LDGSTS.E [R0+0x3a400], [R2.64], P0 ;  /* 0x3a40000002007fae */ /* 0x0003e2000812184c */
[----:B------:R-:W-:-:S03]  /*29990*/  IADD3 R4, P1, R4, UR14, RZ ;  /* 0x0000000e04047c10 */ /* 0x000fc6000ff3e0ff */
[----:B------:R-:W-:Y:S01]  /*299a0*/  STL [R1+0x730], R16 ;  /* 0x0007301001007387 */ /* 0x000fe20000100800 */
[----:B------:R-:W-:-:S03]  /*299b0*/  IADD3.X R9, R9, UR11, RZ, P1, !PT ;  /* 0x0000000b09097c10 */ /* 0x000fc60008ffe4ff */
[----:B------:R2:W-:Y:S01]  /*299c0*/  STL [R1+0x754], R13 ;  /* 0x0007540d01007387 */ /* 0x0005e20000100800 */
[----:B-1----:R-:W-:Y:S02]  /*299d0*/  IMAD.MOV.U32 R2, RZ, RZ, R13 ;  /* 0x000000ffff027224 */ /* 0x002fe400078e000d */
[----:B------:R-:W-:Y:S01]  /*299e0*/  IMAD.MOV.U32 R3, RZ, RZ, R14 ;  /* 0x000000ffff037224 */ /* 0x000fe200078e000e */
[----:B------:R-:W-:Y:S01]  /*299f0*/  IADD3 R7, P2, R7, UR14, RZ ;  /* 0x0000000e07077c10 */ /* 0x000fe2000ff5e0ff */
[----:B------:R-:W-:Y:S04]  /*29a00*/  STL [R1+0x750], R14 ;  /* 0x0007500e01007387 */ /* 0x000fe80000100800 */
[----:B--2---:R-:W2:Y:S01]  /*29a10*/  LDL.LU R13, [R1+0x18] ;  /* 0x00001800010d7983 */ /* 0x004ea20000300800 */
[----:B------:R-:W-:-:S03]  /*29a20*/  IADD3.X R12, R12, UR11, RZ, P2, !PT ;  /* 0x0000000b0c0c7c10 */ /* 0x000fc600097fe4ff */
[----:B------:R1:W-:Y:S04]  /*29a30*/  LDGSTS.E [R0+0x3b400], [R2.64], P0 ;  /* 0x3b40000002007fae */ /* 0x0003e8000812184c */
[----:B------:R1:W-:Y:S04]  /*29a40*/  STL [R1+0x774], R4 ;  /* 0x0007740401007387 */ /* 0x0003e80000100800 */
[----:B------:R1:W-:Y:S02]  /*29a50*/  STL [R1+0x770], R9 ;  /* 0x0007700901007387 */ /* 0x0003e40000100800 */
[----:B-1----:R-:W-:-:S02]  /*29a60*/  IMAD.MOV.U32 R2, RZ, RZ, R4 ;  /* 0x000000ffff027224 */ /* 0x002fc400078e0004 */
[----:B------:R-:W-:Y:S01]  /*29a70*/  IMAD.MOV.U32 R3, RZ, RZ, R9 ;  /* 0x000000ffff037224 */ /* 0x000fe200078e0009 */
[----:B------:R1:W-:Y:S04]  /*29a80*/  STL [R1+0x794], R7 ;  /* 0x0007940701007387 */ /* 0x0003e80000100800 */
[----:B------:R-:W2:Y:S04]  /*29a90*/  LDL.LU R4, [R1+0x3c] ;  /* 0x00003c0001047983 */ /* 0x000ea80000300800 */
[----:B------:R-:W-:Y:S04]  /*29aa0*/  STL [R1+0x790], R12 ;  /* 0x0007900c01007387 */ /* 0x000fe80000100800 */
[----:B------:R1:W-:Y:S04]  /*29ab0*/  LDGSTS.E [R0+0x3c400], [R2.64], P0 ;  /* 0x3c40000002007fae */ /* 0x0003e8000812184c */
[----:B------:R-:W2:Y:S01]  /*29ac0*/  LDL.LU R9, [R1+0x5c] ;  /* 0x00005c0001097983 */ /* 0x000ea20000300800 */
[----:B-1----:R-:W-:-:S03]  /*29ad0*/  IMAD.MOV.U32 R2, RZ, RZ, R7 ;  /* 0x000000ffff027224 */ /* 0x002fc600078e0007 */
[----:B------:R-:W2:Y:S04]  /*29ae0*/  LDL.LU R7, [R1+0x38] ;  /* 0x0000380001077983 */ /* 0x000ea80000300800 */
[----:B------:R-:W2:Y:S01]  /*29af0*/  LDL.LU R14, [R1+0x58] ;  /* 0x00005800010e7983 */ /* 0x000ea20000300800 */
[----:B------:R-:W-:-:S05]  /*29b00*/  IMAD.MOV.U32 R3, RZ, RZ, R12 ;  /* 0x000000ffff037224 */ /* 0x000fca00078e000c */
[----:B------:R1:W-:Y:S01]  /*29b10*/  LDGSTS.E [R0+0x3d400], [R2.64], P0 ;  /* 0x3d40000002007fae */ /* 0x0003e2000812184c */
[----:B----4-:R-:W-:-:S04]  /*29b20*/  IADD3 R5, P1, R5, UR14, RZ ;  /* 0x0000000e05057c10 */ /* 0x010fc8000ff3e0ff */
[----:B------:R-:W-:Y:S02]  /*29b30*/  IADD3.X R10, R10, UR11, RZ, P1, !PT ;  /* 0x0000000b0a0a7c10 */ /* 0x000fe40008ffe4ff */
[----:B------:R-:W-:Y:S01]  /*29b40*/  IADD3 R6, P2, R6, UR14, RZ ;  /* 0x0000000e06067c10 */ /* 0x000fe2000ff5e0ff */
[----:B------:R-:W-:Y:S02]  /*29b50*/  STL [R1+0x7b4], R5 ;  /* 0x0007b40501007387 */ /* 0x000fe40000100800 */
[----:B-1----:R-:W-:Y:S01]  /*29b60*/  IMAD.MOV.U32 R3, RZ, RZ, R10 ;  /* 0x000000ffff037224 */ /* 0x002fe200078e000a */
[----:B------:R-:W-:Y:S01]  /*29b70*/  IADD3.X R11, R11, UR11, RZ, P2, !PT ;  /* 0x0000000b0b0b7c10 */ /* 0x000fe200097fe4ff */
[----:B------:R1:W-:Y:S01]  /*29b80*/  STL [R1+0x7b0], R10 ;  /* 0x0007b00a01007387 */ /* 0x0003e20000100800 */
[----:B------:R-:W-:-:S03]  /*29b90*/  IMAD.MOV.U32 R2, RZ, RZ, R5 ;  /* 0x000000ffff027224 */ /* 0x000fc600078e0005 */
[----:B------:R-:W-:Y:S04]  /*29ba0*/  STL [R1+0x7d4], R6 ;  /* 0x0007d40601007387 */ /* 0x000fe80000100800 */
[----:B------:R4:W-:Y:S04]  /*29bb0*/  LDGSTS.E [R0+0x3e400], [R2.64], P0 ;  /* 0x3e40000002007fae */ /* 0x0009e8000812184c */
[----:B-1----:R-:W2:Y:S04]  /*29bc0*/  LDL.LU R10, [R1+0x7c] ;  /* 0x00007c00010a7983 */ /* 0x002ea80000300800 */
[----:B------:R1:W-:Y:S04]  /*29bd0*/  STL [R1+0x7d0], R11 ;  /* 0x0007d00b01007387 */ /* 0x0003e80000100800 */
[----:B------:R-:W2:Y:S01]  /*29be0*/  LDL.LU R5, [R1+0x9c] ;  /* 0x00009c0001057983 */ /* 0x000ea20000300800 */
[----:B----4-:R-:W-:-:S03]  /*29bf0*/  IMAD.MOV.U32 R3, RZ, RZ, R11 ;  /* 0x000000ffff037224 */ /* 0x010fc600078e000b */
[----:B------:R-:W4:Y:S04]  /*29c00*/  LDL.LU R15, [R1+0x78] ;  /* 0x00007800010f7983 */ /* 0x000f280000300800 */
[----:B-1----:R-:W4:Y:S01]  /*29c10*/  LDL.LU R11, [R1+0x98] ;  /* 0x00009800010b7983 */ /* 0x002f220000300800 */
[----:B------:R-:W-:Y:S01]  /*29c20*/  IMAD.MOV.U32 R2, RZ, RZ, R6 ;  /* 0x000000ffff027224 */ /* 0x000fe200078e0006 */
[----:B------:R-:W-:Y:S02]  /*29c30*/  IADD3 R252, P1, R252, UR14, RZ ;  /* 0x0000000efcfc7c10 */ /* 0x000fe4000ff3e0ff */
[----:B------:R-:W-:Y:S02]  /*29c40*/  LOP3.LUT R6, R187, 0x40, RZ, 0x3c, !PT ;  /* 0x00000040bb067812 */ /* 0x000fe400078e3cff */
[----:B------:R1:W-:Y:S01]  /*29c50*/  LDGSTS.E [R0+0x3f400], [R2.64], P0 ;  /* 0x3f40000002007fae */ /* 0x0003e2000812184c */
[----:B------:R-:W-:Y:S01]  /*29c60*/  IADD3.X R251, R251, UR11, RZ, P1, !PT ;  /* 0x0000000bfbfb7c10 */ /* 0x000fe20008ffe4ff */
[----:B-1----:R-:W-:-:S02]  /*29c70*/  IMAD.U32 R0, RZ, RZ, UR9 ;  /* 0x00000009ff007e24 */ /* 0x002fc4000f8e00ff */
[----:B------:R-:W-:Y:S01]  /*29c80*/  IMAD.MOV.U32 R2, RZ, RZ, R252 ;  /* 0x000000ffff027224 */ /* 0x000fe200078e00fc */
[----:B---3--:R-:W-:Y:S01]  /*29c90*/  IADD3 R8, P2, R8, UR14, RZ ;  /* 0x0000000e08087c10 */ /* 0x008fe2000ff5e0ff */
[----:B------:R-:W-:Y:S02]  /*29ca0*/  IMAD R0, R0, 0x40000, R6 ;  /* 0x0004000000007824 */ /* 0x000fe400078e0206 */
[----:B------:R-:W-:Y:S02]  /*29cb0*/  IMAD.MOV.U32 R3, RZ, RZ, R251 ;  /* 0x000000ffff037224 */ /* 0x000fe400078e00fb */
[----:B------:R-:W-:Y:S04]  /*29cc0*/  STL [R1+0x1c], R8 ;  /* 0x00001c0801007387 */ /* 0x000fe80000100800 */
[----:B------:R-:W4:Y:S04]  /*29cd0*/  LDL.LU R12, [R1+0xbc] ;  /* 0x0000bc00010c7983 */ /* 0x000f280000300800 */
[----:B------:R-:W4:Y:S04]  /*29ce0*/  LDL.LU R6, [R1+0xdc] ;  /* 0x0000dc0001067983 */ /* 0x000f280000300800 */
[----:B------:R1:W-:Y:S02]  /*29cf0*/  LDGSTS.E [R0+0x800], [R2.64], P0 ;  /* 0x0080000002007fae */ /* 0x0003e4000812184c */
[----:B-1----:R-:W-:Y:S01]  /*29d00*/  IMAD.MOV.U32 R2, RZ, RZ, R8 ;  /* 0x000000ffff027224 */ /* 0x002fe200078e0008 */
[----:B--2---:R-:W-:-:S05]  /*29d10*/  IADD3.X R13, R13, UR11, RZ, P2, !PT ;  /* 0x0000000b0d0d7c10 */ /* 0x004fca00097fe4ff */
[----:B------:R1:W-:Y:S01]  /*29d20*/  STL [R1+0x18], R13 ;  /* 0x0000180d01007387 */ /* 0x0003e20000100800 */
[----:B------:R-:W-:-:S05]  /*29d30*/  IMAD.MOV.U32 R3, RZ, RZ, R13 ;  /* 0x000000ffff037224 */ /* 0x000fca00078e000d */
[----:B------:R2:W-:Y:S04]  /*29d40*/  LDGSTS.E [R0+0x1800], [R2.64], P0 ;  /* 0x0180000002007fae */ /* 0x0005e8000812184c */
[----:B-1----:R-:W3:Y:S04]  /*29d50*/  LDL.LU R13, [R1+0xb8] ;  /* 0x0000b800010d7983 */ /* 0x002ee80000300800 */
[----:B------:R-:W3:Y:S01]  /*29d60*/  LDL.LU R8, [R1+0xd8] ;  /* 0x0000d80001087983 */ /* 0x000ee20000300800 */
[----:B------:R-:W-:-:S05]  /*29d70*/  IADD3 R4, P1, R4, UR14, RZ ;  /* 0x0000000e04047c10 */ /* 0x000fca000ff3e0ff */
[----:B------:R-:W-:Y:S01]  /*29d80*/  STL [R1+0x3c], R4 ;  /* 0x00003c0401007387 */ /* 0x000fe20000100800 */
[----:B--2---:R-:W-:Y:S01]  /*29d90*/  IMAD.MOV.U32 R2, RZ, RZ, R4 ;  /* 0x000000ffff027224 */ /* 0x004fe200078e0004 */
[----:B------:R-:W-:Y:S02]  /*29da0*/  IADD3 R9, P2, R9, UR14, RZ ;  /* 0x0000000e09097c10 */ /* 0x000fe4000ff5e0ff */
[----:B------:R-:W-:Y:S02]  /*29db0*/  IADD3.X R7, R7, UR11, RZ, P1, !PT ;  /* 0x0000000b07077c10 */ /* 0x000fe40008ffe4ff */
[----:B------:R-:W-:-:S03]  /*29dc0*/  IADD3.X R14, R14, UR11, RZ, P2, !PT ;  /* 0x0000000b0e0e7c10 */ /* 0x000fc600097fe4ff */
[----:B------:R-:W-:Y:S01]  /*29dd0*/  IMAD.MOV.U32 R3, RZ, RZ, R7 ;  /* 0x000000ffff037224 */ /* 0x000fe200078e0007 */
[----:B------:R1:W-:Y:S04]  /*29de0*/  STL [R1+0x38], R7 ;  /* 0x0000380701007387 */ /* 0x0003e80000100800 */
[----:B------:R-:W-:Y:S04]  /*29df0*/  STL [R1+0x5c], R9 ;  /* 0x00005c0901007387 */ /* 0x000fe80000100800 */
[----:B------:R2:W-:Y:S04]  /*29e00*/  LDGSTS.E [R0+0x2800], [R2.64], P0 ;  /* 0x0280000002007fae */ /* 0x0005e8000812184c */
[----:B-1----:R-:W3:Y:S04]  /*29e10*/  LDL.LU R7, [R1+0xfc] ;  /* 0x0000fc0001077983 */ /* 0x002ee80000300800 */
[----:B------:R1:W-:Y:S04]  /*29e20*/  STL [R1+0x58], R14 ;  /* 0x0000580e01007387 */ /* 0x0003e80000100800 */
[----:B------:R-:W3:Y:S01]  /*29e30*/  LDL.LU R4, [R1+0x11c] ;  /* 0x00011c0001047983 */ /* 0x000ee20000300800 */
[----:B--2---:R-:W-:-:S03]  /*29e40*/  IMAD.MOV.U32 R3, RZ, RZ, R14 ;  /* 0x000000ffff037224 */ /* 0x004fc600078e000e */
[----:B-1----:R-:W2:Y:S01]  /*29e50*/  LDL.LU R14, [R1+0xf8] ;  /* 0x0000f800010e7983 */ /* 0x002ea20000300800 */
[----:B------:R-:W-:-:S03]  /*29e60*/  IMAD.MOV.U32 R2, RZ, RZ, R9 ;  /* 0x000000ffff027224 */ /* 0x000fc600078e0009 */
[----:B------:R-:W2:Y:S04]  /*29e70*/  LDL.LU R9, [R1+0x118] ;  /* 0x0001180001097983 */ /* 0x000ea80000300800 */
[----:B------:R1:W-:Y:S01]  /*29e80*/  LDGSTS.E [R0+0x3800], [R2.64], P0 ;  /* 0x0380000002007fae */ /* 0x0003e2000812184c */
[----:B------:R-:W-:Y:S02]  /*29e90*/  IADD3 R10, P1, R10, UR14, RZ ;  /* 0x0000000e0a0a7c10 */ /* 0x000fe4000ff3e0ff */
[----:B------:R-:W-:Y:S02]  /*29ea0*/  IADD3 R5, P2, R5, UR14, RZ ;  /* 0x0000000e05057c10 */ /* 0x000fe4000ff5e0ff */
[----:B----4-:R-:W-:Y:S01]  /*29eb0*/  IADD3.X R15, R15, UR11, RZ, P1, !PT ;  /* 0x0000000b0f0f7c10 */ /* 0x010fe20008ffe4ff */
[----:B------:R4:W-:Y:S01]  /*29ec0*/  STL [R1+0x7c], R10 ;  /* 0x00007c0a01007387 */ /* 0x0009e20000100800 */
[----:B-1----:R-:W-:Y:S01]  /*29ed0*/  IMAD.MOV.U32 R2, RZ, RZ, R10 ;  /* 0x000000ffff027224 */ /* 0x002fe200078e000a */
[----:B------:R-:W-:-:S02]  /*29ee0*/  IADD3.X R11, R11, UR11, RZ, P2, !PT ;  /* 0x0000000b0b0b7c10 */ /* 0x000fc400097fe4ff */
[----:B------:R1:W-:Y:S04]  /*29ef0*/  STL [R1+0x78], R15 ;  /* 0x0000780f01007387 */ /* 0x0003e80000100800 */
[----:B------:R1:W-:Y:S01]  /*29f00*/  STL [R1+0x9c], R5 ;  /* 0x00009c0501007387 */ /* 0x0003e20000100800 */
[----:B------:R-:W-:-:S03]  /*29f10*/  IMAD.MOV.U32 R3, RZ, RZ, R15 ;  /* 0x000000ffff037224 */ /* 0x000fc600078e000f */
[----:B----4-:R-:W2:Y:S04]  /*29f20*/  LDL.LU R10, [R1+0x13c] ;  /* 0x00013c00010a7983 */ /* 0x010ea80000300800 */
[----:B------:R1:W-:Y:S04]  /*29f30*/  STL [R1+0x98], R11 ;  /* 0x0000980b01007387 */ /* 0x0003e80000100800 */
[----:B------:R-:W2:Y:S04]  /*29f40*/  LDL.LU R16, [R1+0x15c] ;  /* 0x00015c0001107983 */ /* 0x000ea80000300800 */
[----:B-1----:R-:W2:Y:S04]  /*29f50*/  LDL.LU R15, [R1+0x138] ;  /* 0x00013800010f7983 */ /* 0x002ea80000300800 */
[----:B------:R-:W2:Y:S04]  /*29f60*/  LDL.LU R17, [R1+0x158] ;  /* 0x0001580001117983 */ /* 0x000ea80000300800 */
[----:B------:R1:W-:Y:S01]  /*29f70*/  LDGSTS.E [R0+0x4800], [R2.64], P0 ;  /* 0x0480000002007fae */ /* 0x0003e2000812184c */
[----:B------:R-:W-:-:S02]  /*29f80*/  IADD3 R12, P1, R12, UR14, RZ ;  /* 0x0000000e0c0c7c10 */ /* 0x000fc4000ff3e0ff */
[----:B------:R-:W-:Y:S01]  /*29f90*/  IADD3 R6, P2, R6, UR14, RZ ;  /* 0x0000000e06067c10 */ /* 0x000fe2000ff5e0ff */
[----:B-1----:R-:W-:Y:S02]  /*29fa0*/  IMAD.MOV.U32 R2, RZ, RZ, R5 ;  /* 0x000000ffff027224 */ /* 0x002fe400078e0005 */
[----:B------:R-:W-:Y:S01]  /*29fb0*/  IMAD.MOV.U32 R3, RZ, RZ, R11 ;  /* 0x000000ffff037224 */ /* 0x000fe200078e000b */
[----:B------:R-:W2:Y:S04]  /*29fc0*/  LDL.LU R5, [R1+0x17c] ;  /* 0x00017c0001057983 */ /* 0x000ea80000300800 */
[----:B------:R-:W2:Y:S04]  /*29fd0*/  LDL.LU R11, [R1+0x19c] ;  /* 0x00019c00010b7983 */ /* 0x000ea80000300800 */
[----:B------:R1:W-:Y:S04]  /*29fe0*/  STL [R1+0xbc], R12 ;  /* 0x0000bc0c01007387 */ /* 0x0003e80000100800 */
[----:B------:R1:W-:Y:S02]  /*29ff0*/  LDGSTS.E [R0+0x5800], [R2.64], P0 ;  /* 0x0580000002007fae */ /* 0x0003e4000812184c */
[----:B-1----:R-:W-:Y:S01]  /*2a000*/  IMAD.MOV.U32 R2, RZ, RZ, R12 ;  /* 0x000000ffff027224 */ /* 0x002fe200078e000c */
[----:B---3--:R-:W-:-:S02]  /*2a010*/  IADD3.X R13, R13, UR11, RZ, P1, !PT ;  /* 0x0000000b0d0d7c10 */ /* 0x008fc40008ffe4ff */
[----:B------:R-:W-:-:S03]  /*2a020*/  IADD3.X R8, R8, UR11, RZ, P2, !PT ;  /* 0x0000000b08087c10 */ /* 0x000fc600097fe4ff */
[----:B------:R1:W-:Y:S01]  /*2a030*/  STL [R1+0xb8], R13 ;  /* 0x0000b80d01007387 */ /* 0x0003e20000100800 */
[----:B------:R-:W-:-:S03]  /*2a040*/  IMAD.MOV.U32 R3, RZ, RZ, R13 ;  /* 0x000000ffff037224 */ /* 0x000fc600078e000d */
[----:B------:R3:W-:Y:S04]  /*2a050*/  STL [R1+0xdc], R6 ;  /* 0x0000dc0601007387 */ /* 0x0007e80000100800 */
[----:B------:R-:W4:Y:S04]  /*2a060*/  LDL.LU R12, [R1+0x178] ;  /* 0x00017800010c7983 */ /* 0x000f280000300800 */
[----:B------:R3:W-:Y:S04]  /*2a070*/  STL [R1+0xd8], R8 ;  /* 0x0000d80801007387 */ /* 0x0007e80000100800 */
[----:B-1----:R-:W4:Y:S04]  /*2a080*/  LDL.LU R13, [R1+0x198] ;  /* 0x00019800010d7983 */ /* 0x002f280000300800 */
[----:B------:R1:W-:Y:S02]  /*2a090*/  LDGSTS.E [R0+0x6800], [R2.64], P0 ;  /* 0x0680000002007fae */ /* 0x0003e4000812184c */
[----:B-1----:R-:W-:-:S02]  /*2a0a0*/  IMAD.MOV.U32 R2, RZ, RZ, R6 ;  /* 0x000000ffff027224 */ /* 0x002fc400078e0006 */
[----:B------:R-:W-:Y:S01]  /*2a0b0*/  IMAD.MOV.U32 R3, RZ, RZ, R8 ;  /* 0x000000ffff037224 */ /* 0x000fe200078e0008 */
[----:B---3--:R-:W3:Y:S04]  /*2a0c0*/  LDL.LU R6, [R1+0x1bc] ;  /* 0x0001bc0001067983 */ /* 0x008ee80000300800 */
[----:B------:R-:W3:Y:S01]  /*2a0d0*/  LDL.LU R8, [R1+0x1dc] ;  /* 0x0001dc0001087983 */ /* 0x000ee20000300800 */
[----:B------:R-:W-:-:S03]  /*2a0e0*/  IADD3 R7, P1, R7, UR14, RZ ;  /* 0x0000000e07077c10 */ /* 0x000fc6000ff3e0ff */
[----:B------:R1:W-:Y:S04]  /*2a0f0*/  LDGSTS.E [R0+0x7800], [R2.64], P0 ;  /* 0x0780000002007fae */ /* 0x0003e8000812184c */
[----:B------:R1:W-:Y:S01]  /*2a100*/  STL [R1+0xfc], R7 ;  /* 0x0000fc0701007387 */ /* 0x0003e20000100800 */
[----:B------:R-:W-:Y:S02]  /*2a110*/  IADD3 R4, P2, R4, UR14, RZ ;  /* 0x0000000e04047c10 */ /* 0x000fe4000ff5e0ff */
[----:B--2---:R-:W-:Y:S01]  /*2a120*/  IADD3.X R14, R14, UR11, RZ, P1, !PT ;  /* 0x0000000b0e0e7c10 */ /* 0x004fe20008ffe4ff */
[----:B-1----:R-:W-:Y:S01]  /*2a130*/  IMAD.MOV.U32 R2, RZ, RZ, R7 ;  /* 0x000000ffff027224 */ /* 0x002fe200078e0007 */
[----:B------:R-:W-:-:S03]  /*2a140*/  IADD3.X R9, R9, UR11, RZ, P2, !PT ;  /* 0x0000000b09097c10 */ /* 0x000fc600097fe4ff */
[----:B------:R1:W-:Y:S04]  /*2a150*/  STL [R1+0xf8], R14 ;  /* 0x0000f80e01007387 */ /* 0x0003e80000100800 */
[----:B------:R-:W-:Y:S04]  /*2a160*/  STL [R1+0x11c], R4 ;  /* 0x00011c0401007387 */ /* 0x000fe80000100800 */
[----:B------:R-:W3:Y:S01]  /*2a170*/  LDL.LU R7, [R1+0x1b8] ;  /* 0x0001b80001077983 */ /* 0x000ee20000300800 */
[----:B------:R-:W-:-:S03]  /*2a180*/  IMAD.MOV.U32 R3, RZ, RZ, R14 ;  /* 0x000000ffff037224 */ /* 0x000fc600078e000e */
[----:B------:R1:W-:Y:S04]  /*2a190*/  STL [R1+0x118], R9 ;  /* 0x0001180901007387 */ /* 0x0003e80000100800 */
[----:B-1----:R-:W3:Y:S04]  /*2a1a0*/  LDL.LU R14, [R1+0x1d8] ;  /* 0x0001d800010e7983 */ /* 0x002ee80000300800 */
[----:B------:R1:W-:Y:S02]  /*2a1b0*/  LDGSTS.E [R0+0x8800], [R2.64], P0 ;  /* 0x0880000002007fae */ /* 0x0003e4000812184c */
[----:B-1----:R-:W-:-:S02]  /*2a1c0*/  IMAD.MOV.U32 R2, RZ, RZ, R4 ;  /* 0x000000ffff027224 */ /* 0x002fc400078e0004 */
[----:B------:R-:W-:Y:S02]  /*2a1d0*/  IMAD.MOV.U32 R3, RZ, RZ, R9 ;  /* 0x000000ffff037224 */ /* 0x000fe400078e0009 */
[----:B------:R-:W3:Y:S04]  /*2a1e0*/  LDL.LU R9, [R1+0x1fc] ;  /* 0x0001fc0001097983 */ /* 0x000ee80000300800 */
[----:B------:R-:W3:Y:S04]  /*2a1f0*/  LDL.LU R4, [R1+0x21c] ;  /* 0x00021c0001047983 */ /* 0x000ee80000300800 */
[----:B------:R1:W-:Y:S01]  /*2a200*/  LDGSTS.E [R0+0x9800], [R2.64], P0 ;  /* 0x0980000002007fae */ /* 0x0003e2000812184c */
[----:B------:R-:W-:-:S05]  /*2a210*/  IADD3 R10, P1, R10, UR14, RZ ;  /* 0x0000000e0a0a7c10 */ /* 0x000fca000ff3e0ff */
[----:B------:R-:W-:Y:S01]  /*2a220*/  STL [R1+0x13c], R10 ;  /* 0x00013c0a01007387 */ /* 0x000fe20000100800 */
[----:B------:R-:W-:Y:S02]  /*2a230*/  IADD3 R16, P2, R16, UR14, RZ ;  /* 0x0000000e10107c10 */ /* 0x000fe4000ff5e0ff */
[----:B------:R-:W-:Y:S02]  /*2a240*/  IADD3.X R15, R15, UR11, RZ, P1, !PT ;  /* 0x0000000b0f0f7c10 */ /* 0x000fe40008ffe4ff */
[----:B------:R-:W-:-:S03]  /*2a250*/  IADD3.X R17, R17, UR11, RZ, P2, !PT ;  /* 0x0000000b11117c10 */ /* 0x000fc600097fe4ff */
[----:B------:R1:W-:Y:S02]  /*2a260*/  STL [R1+0x138], R15 ;  /* 0x0001380f01007387 */ /* 0x0003e40000100800 */
[----:B-1----:R-:W-:Y:S02]  /*2a270*/  IMAD.MOV.U32 R3, RZ, RZ, R15 ;  /* 0x000000ffff037224 */ /* 0x002fe400078e000f */
[----:B------:R-:W-:Y:S01]  /*2a280*/  STL [R1+0x15c], R16 ;  /* 0x00015c1001007387 */ /* 0x000fe20000100800 */
[----:B------:R-:W-:-:S03]  /*2a290*/  IMAD.MOV.U32 R2, RZ, RZ, R10 ;  /* 0x000000ffff027224 */ /* 0x000fc600078e000a */
[----:B------:R-:W3:Y:S04]  /*2a2a0*/  LDL.LU R15, [R1+0x1f8] ;  /* 0x0001f800010f7983 */ /* 0x000ee80000300800 */
[----:B------:R-:W-:Y:S04]  /*2a2b0*/  STL [R1+0x158], R17 ;  /* 0x0001581101007387 */ /* 0x000fe80000100800 */
[----:B------:R-:W3:Y:S01]  /*2a2c0*/  LDL.LU R10, [R1+0x218] ;  /* 0x00021800010a7983 */ /* 0x000ee20000300800 */
        /* <DEDUP_REMOVED lines=17> */
[----:B----4-:R-:W-:Y:S01]  /*2a3e0*/  IMAD.MOV.U32 R3, RZ, RZ, R13 ;  /* 0x000000ffff037224 */ /* 0x010fe200078e000d */
[----:B---3--:R-:W-:Y:S01]  /*2a3f0*/  IADD3 R6, P1, R6, UR14, RZ ;  /* 0x0000000e06067c10 */ /* 0x008fe2000ff3e0ff */
[----:B------:R-:W-:Y:S01]  /*2a400*/  IMAD.MOV.U32 R2, RZ, RZ, R11 ;  /* 0x000000ffff027224 */ /* 0x000fe200078e000b */
[----:B-1----:R-:W3:Y:S01]  /*2a410*/  LDL.LU R13, [R1+0x238] ;  /* 0x00023800010d7983 */ /* 0x002ee20000300800 */
[----:B------:R-:W-:-:S03]  /*2a420*/  IADD3 R8, P2, R8, UR14, RZ ;  /* 0x0000000e08087c10 */ /* 0x000fc6000ff5e0ff */
[----:B------:R-:W4:Y:S04]  /*2a430*/  LDL.LU R11, [R1+0x258] ;  /* 0x00025800010b7983 */ /* 0x000f280000300800 */
        /* <DEDUP_REMOVED lines=21> */
[----:B------:R-:W-:-:S05]  /*2a590*/  IADD3.X R15, R15, UR11, RZ, P1, !PT ;  /* 0x0000000b0f0f7c10 */ /* 0x000fca0008ffe4ff */
        /* <DEDUP_REMOVED lines=15> */
[----:B--2---:R-:W-:-:S05]  /*2a690*/  IADD3 R12, P1, R12, UR14, RZ ;  /* 0x0000000e0c0c7c10 */ /* 0x004fca000ff3e0ff */
[----:B------:R2:W-:Y:S01]  /*2a6a0*/  STL [R1+0x23c], R12 ;  /* 0x00023c0c01007387 */ /* 0x0005e20000100800 */
[----:B------:R-:W-:Y:S02]  /*2a6b0*/  IADD3 R5, P2, R5, UR14, RZ ;  /* 0x0000000e05057c10 */ /* 0x000fe4000ff5e0ff */
[----:B---3--:R-:W-:Y:S01]  /*2a6c0*/  IADD3.X R13, R13, UR11, RZ, P1, !PT ;  /* 0x0000000b0d0d7c10 */ /* 0x008fe20008ffe4ff */
[----:B-1----:R-:W-:Y:S01]  /*2a6d0*/  IMAD.MOV.U32 R2, RZ, RZ, R12 ;  /* 0x000000ffff027224 */ /* 0x002fe200078e000c */
[----:B----4-:R-:W-:-:S03]  /*2a6e0*/  IADD3.X R11, R11, UR11, RZ, P2, !PT ;  /* 0x0000000b0b0b7c10 */ /* 0x010fc600097fe4ff */
[----:B------:R1:W-:Y:S01]  /*2a6f0*/  STL [R1+0x238], R13 ;  /* 0x0002380d01007387 */ /* 0x0003e20000100800 */
[----:B------:R-:W-:-:S03]  /*2a700*/  IMAD.MOV.U32 R3, RZ, RZ, R13 ;  /* 0x000000ffff037224 */ /* 0x000fc600078e000d */
[----:B------:R3:W-:Y:S04]  /*2a710*/  STL [R1+0x25c], R5 ;  /* 0x00025c0501007387 */ /* 0x0007e80000100800 */
[----:B--2---:R-:W2:Y:S04]  /*2a720*/  LDL.LU R12, [R1+0x2f8] ;  /* 0x0002f800010c7983 */ /* 0x004ea80000300800 */
[----:B------:R4:W-:Y:S04]  /*2a730*/  STL [R1+0x258], R11 ;  /* 0x0002580b01007387 */ /* 0x0009e80000100800 */
[----:B-1----:R-:W2:Y:S04]  /*2a740*/  LDL.LU R13, [R1+0x318] ;  /* 0x00031800010d7983 */ /* 0x002ea80000300800 */
[----:B------:R1:W-:Y:S02]  /*2a750*/  LDGSTS.E [R0+0x12800], [R2.64], P0 ;  /* 0x1280000002007fae */ /* 0x0003e4000812184c */
[----:B-1----:R-:W-:-:S02]  /*2a760*/  IMAD.MOV.U32 R2, RZ, RZ, R5 ;  /* 0x000000ffff027224 */ /* 0x002fc400078e0005 */
[----:B------:R-:W-:Y:S01]  /*2a770*/  IMAD.MOV.U32 R3, RZ, RZ, R11 ;  /* 0x000000ffff037224 */ /* 0x000fe200078e000b */
[----:B---3--:R-:W3:Y:S04]  /*2a780*/  LDL.LU R5, [R1+0x33c] ;  /* 0x00033c0001057983 */ /* 0x008ee80000300800 */
[----:B----4-:R-:W3:Y:S01]  /*2a790*/  LDL.LU R11, [R1+0x35c] ;  /* 0x00035c00010b7983 */ /* 0x010ee20000300800 */
[----:B------:R-:W-:-:S03]  /*2a7a0*/  IADD3 R7, P1, R7, UR14, RZ ;  /* 0x0000000e07077c10 */ /* 0x000fc6000ff3e0ff */
[----:B------:R1:W-:Y:S04]  /*2a7b0*/  LDGSTS.E [R0+0x13800], [R2.64], P0 ;  /* 0x1380000002007fae */ /* 0x0003e8000812184c */
[----:B------:R1:W-:Y:S01]  /*2a7c0*/  STL [R1+0x27c], R7 ;  /* 0x00027c0701007387 */ /* 0x0003e20000100800 */
[----:B------:R-:W-:Y:S02]  /*2a7d0*/  IADD3 R6, P2, R6, UR14, RZ ;  /* 0x0000000e06067c10 */ /* 0x000fe4000ff5e0ff */
[----:B------:R-:W-:Y:S01]  /*2a7e0*/  IADD3.X R14, R14, UR11, RZ, P1, !PT ;  /* 0x0000000b0e0e7c10 */ /* 0x000fe20008ffe4ff */
        /* <DEDUP_REMOVED lines=34> */
[----:B--2---:R-:W-:-:S05]  /*2aa10*/  IADD3.X R12, R12, UR11, RZ, P1, !PT ;  /* 0x0000000b0c0c7c10 */ /* 0x004fca0008ffe4ff */
        /* <DEDUP_REMOVED lines=8> */
[----:B--2---:R-:W-:Y:S01]  /*2aaa0*/  IMAD.MOV.U32 R3, RZ, RZ, R13 ;  /* 0x000000ffff037224 */ /* 0x004fe200078e000d */
[----:B---3--:R-:W-:Y:S01]  /*2aab0*/  IADD3 R5, P1, R5, UR14, RZ ;  /* 0x0000000e05057c10 */ /* 0x008fe2000ff3e0ff */
[----:B------:R-:W-:Y:S01]  /*2aac0*/  IMAD.MOV.U32 R2, RZ, RZ, R10 ;  /* 0x000000ffff027224 */ /* 0x000fe200078e000a */
[----:B-1----:R-:W2:Y:S01]  /*2aad0*/  LDL.LU R13, [R1+0x3b8] ;  /* 0x0003b800010d7983 */ /* 0x002ea20000300800 */
[----:B------:R-:W-:-:S03]  /*2aae0*/  IADD3 R11, P2, R11, UR14, RZ ;  /* 0x0000000e0b0b7c10 */ /* 0x000fc6000ff5e0ff */
[----:B------:R-:W3:Y:S04]  /*2aaf0*/  LDL.LU R10, [R1+0x3d8] ;  /* 0x0003d800010a7983 */ /* 0x000ee80000300800 */
        /* <DEDUP_REMOVED lines=13> */
[----:B------:R-:W-:-:S02]  /*2abd0*/  IADD3 R8, P1, R8, UR14, RZ ;  /* 0x0000000e08087c10 */ /* 0x000fc4000ff3e0ff */
[----:B-1----:R-:W3:Y:S01]  /*2abe0*/  LDL.LU R14, [R1+0x3f8] ;  /* 0x0003f800010e7983 */ /* 0x002ee20000300800 */
[----:B------:R-:W-:Y:S01]  /*2abf0*/  IMAD.MOV.U32 R2, RZ, RZ, R11 ;  /* 0x000000ffff027224 */ /* 0x000fe200078e000b */
[----:B------:R-:W-:Y:S02]  /*2ac00*/  IADD3 R6, P2, R6, UR14, RZ ;  /* 0x0000000e06067c10 */ /* 0x000fe4000ff5e0ff */
[----:B------:R-:W3:Y:S04]  /*2ac10*/  LDL.LU R11, [R1+0x418] ;  /* 0x00041800010b7983 */ /* 0x000ee80000300800 */
        /* <DEDUP_REMOVED lines=16> */
[----:B------:R-:W3:Y:S04]  /*2ad20*/  LDL.LU R6, [R1+0x47c] ;  /* 0x00047c0001067983 */ /* 0x000ee80000300800 */
[----:B------:R-:W3:Y:S04]  /*2ad30*/  LDL.LU R9, [R1+0x49c] ;  /* 0x00049c0001097983 */ /* 0x000ee80000300800 */
[----:B------:R1:W-:Y:S01]  /*2ad40*/  LDGSTS.E [R0+0x1d800], [R2.64], P0 ;  /* 0x1d80000002007fae */ /* 0x0003e2000812184c */
[----:B----4-:R-:W-:-:S05]  /*2ad50*/  IADD3 R12, P1, R12, UR14, RZ ;  /* 0x0000000e0c0c7c10 */ /* 0x010fca000ff3e0ff */
[----:B------:R4:W-:Y:S01]  /*2ad60*/  STL [R1+0x3bc], R12 ;  /* 0x0003bc0c01007387 */ /* 0x0009e20000100800 */
[----:B------:R-:W-:Y:S02]  /*2ad70*/  IADD3 R4, P2, R4, UR14, RZ ;  /* 0x0000000e04047c10 */ /* 0x000fe4000ff5e0ff */
[----:B--2---:R-:W-:Y:S01]  /*2ad80*/  IADD3.X R13, R13, UR11, RZ, P1, !PT ;  /* 0x0000000b0d0d7c10 */ /* 0x004fe20008ffe4ff */
[----:B-1----:R-:W-:Y:S01]  /*2ad90*/  IMAD.MOV.U32 R2, RZ, RZ, R12 ;  /* 0x000000ffff027224 */ /* 0x002fe200078e000c */
[----:B---3--:R-:W-:-:S03]  /*2ada0*/  IADD3.X R10, R10, UR11, RZ, P2, !PT ;  /* 0x0000000b0a0a7c10 */ /* 0x008fc600097fe4ff */
[----:B------:R1:W-:Y:S01]  /*2adb0*/  STL [R1+0x3b8], R13 ;  /* 0x0003b80d01007387 */ /* 0x0003e20000100800 */
[----:B------:R-:W-:-:S03]  /*2adc0*/  IMAD.MOV.U32 R3, RZ, RZ, R13 ;  /* 0x000000ffff037224 */ /* 0x000fc600078e000d */
[----:B------:R2:W-:Y:S04]  /*2add0*/  STL [R1+0x3dc], R4 ;  /* 0x0003dc0401007387 */ /* 0x0005e80000100800 */
[----:B----4-:R-:W3:Y:S04]  /*2ade0*/  LDL.LU R12, [R1+0x478] ;  /* 0x00047800010c7983 */ /* 0x010ee80000300800 */
[----:B------:R4:W-:Y:S04]  /*2adf0*/  STL [R1+0x3d8], R10 ;  /* 0x0003d80a01007387 */ /* 0x0009e80000100800 */
[----:B-1----:R-:W3:Y:S04]  /*2ae00*/  LDL.LU R13, [R1+0x498] ;  /* 0x00049800010d7983 */ /* 0x002ee80000300800 */
[----:B------:R1:W-:Y:S02]  /*2ae10*/  LDGSTS.E [R0+0x1e800], [R2.64], P0 ;  /* 0x1e80000002007fae */ /* 0x0003e4000812184c */
[----:B-1----:R-:W-:-:S02]  /*2ae20*/  IMAD.MOV.U32 R2, RZ, RZ, R4 ;  /* 0x000000ffff027224 */ /* 0x002fc400078e0004 */
[----:B------:R-:W-:Y:S01]  /*2ae30*/  IMAD.MOV.U32 R3, RZ, RZ, R10 ;  /* 0x000000ffff037224 */ /* 0x000fe200078e000a */
[----:B--2---:R-:W2:Y:S04]  /*2ae40*/  LDL.LU R4, [R1+0x4bc] ;  /* 0x0004bc0001047983 */ /* 0x004ea80000300800 */
[----:B----4-:R-:W2:Y:S01]  /*2ae50*/  LDL.LU R10, [R1+0x4dc] ;  /* 0x0004dc00010a7983 */ /* 0x010ea20000300800 */
        /* <DEDUP_REMOVED lines=9> */
[----:B------:R-:W2:Y:S01]  /*2aef0*/  LDL.LU R7, [R1+0x4b8] ;  /* 0x0004b80001077983 */ /* 0x000ea20000300800 */
[----:B------:R-:W-:-:S03]  /*2af00*/  IMAD.MOV.U32 R3, RZ, RZ, R14 ;  /* 0x000000ffff037224 */ /* 0x000fc600078e000e */
[----:B------:R1:W-:Y:S04]  /*2af10*/  STL [R1+0x418], R11 ;  /* 0x0004180b01007387 */ /* 0x0003e80000100800 */
[----:B-1----:R-:W2:Y:S04]  /*2af20*/  LDL.LU R14, [R1+0x4d8] ;  /* 0x0004d800010e7983 */ /* 0x002ea80000300800 */
[----:B------:R1:W-:Y:S02]  /*2af30*/  LDGSTS.E [R0+0x20800], [R2.64], P0 ;  /* 0x2080000002007fae */ /* 0x0003e4000812184c */
[----:B-1----:R-:W-:-:S02]  /*2af40*/  IMAD.MOV.U32 R2, RZ, RZ, R5 ;  /* 0x000000ffff027224 */ /* 0x002fc400078e0005 */
[----:B------:R-:W-:Y:S02]  /*2af50*/  IMAD.MOV.U32 R3, RZ, RZ, R11 ;  /* 0x000000ffff037224 */ /* 0x000fe400078e000b */
[----:B------:R-:W2:Y:S04]  /*2af60*/  LDL.LU R11, [R1+0x4fc] ;  /* 0x0004fc00010b7983 */ /* 0x000ea80000300800 */
[----:B------:R-:W2:Y:S01]  /*2af70*/  LDL.LU R5, [R1+0x51c] ;  /* 0x00051c0001057983 */ /* 0x000ea20000300800 */
[----:B------:R-:W-:-:S03]  /*2af80*/  IADD3 R8, P1, R8, UR14, RZ ;  /* 0x0000000e08087c10 */ /* 0x000fc6000ff3e0ff */
[----:B------:R1:W-:Y:S04]  /*2af90*/  LDGSTS.E [R0+0x21800], [R2.64], P0 ;  /* 0x2180000002007fae */ /* 0x0003e8000812184c */
        /* <DEDUP_REMOVED lines=8> */
[----:B------:R-:W2:Y:S04]  /*2b020*/  LDL.LU R15, [R1+0x4f8] ;  /* 0x0004f800010f7983 */ /* 0x000ea80000300800 */
        /* <DEDUP_REMOVED lines=19> */
[----:B---3--:R-:W-:Y:S01]  /*2b160*/  IMAD.MOV.U32 R3, RZ, RZ, R13 ;  /* 0x000000ffff037224 */ /* 0x008fe200078e000d */
[----:B--2---:R-:W-:Y:S01]  /*2b170*/  IADD3 R4, P1, R4, UR14, RZ ;  /* 0x0000000e04047c10 */ /* 0x004fe2000ff3e0ff */
        /* <DEDUP_REMOVED lines=66> */
[----:B------:R-:W-:Y:S01]  /*2b5a0*/  STL [R1+0x59c], R4 ;  /* 0x00059c0401007387 */ /* 0x000fe20000100800 */
[----:B------:R-:W-:-:S03]  /*2b5b0*/  IMAD.MOV.U32 R3, RZ, RZ, R14 ;  /* 0x000000ffff037224 */ /* 0x000fc600078e000e */
[----:B------:R-:W2:Y:S04]  /*2b5c0*/  LDL.LU R7, [R1+0x638] ;  /* 0x0006380001077983 */ /* 0x000ea80000300800 */
[----:B------:R1:W-:Y:S04]  /*2b5d0*/  STL [R1+0x598], R10 ;  /* 0x0005980a01007387 */ /* 0x0003e80000100800 */
[----:B-1----:R-:W2:Y:S04]  /*2b5e0*/  LDL.LU R14, [R1+0x658] ;  /* 0x00065800010e7983 */ /* 0x002ea80000300800 */
[----:B------:R1:W-:Y:S02]  /*2b5f0*/  LDGSTS.E [R0+0x2c800], [R2.64], P0 ;  /* 0x2c80000002007fae */ /* 0x0003e4000812184c */
[----:B-1----:R-:W-:-:S02]  /*2b600*/  IMAD.MOV.U32 R2, RZ, RZ, R4 ;  /* 0x000000ffff027224 */ /* 0x002fc400078e0004 */
[----:B------:R-:W-:Y:S02]  /*2b610*/  IMAD.MOV.U32 R3, RZ, RZ, R10 ;  /* 0x000000ffff037224 */ /* 0x000fe400078e000a */
[----:B------:R-:W2:Y:S01]  /*2b620*/  LDL.LU R10, [R1+0x67c] ;  /* 0x00067c00010a7983 */ /* 0x000ea20000300800 */
[----:B------:R-:W-:-:S03]  /*2b630*/  IADD3 R11, P1, R11, UR14, RZ ;  /* 0x0000000e0b0b7c10 */ /* 0x000fc6000ff3e0ff */
[----:B------:R-:W2:Y:S04]  /*2b640*/  LDL.LU R4, [R1+0x69c] ;  /* 0x00069c0001047983 */ /* 0x000ea80000300800 */
[----:B------:R-:W-:Y:S01]  /*2b650*/  STL [R1+0x5bc], R11 ;  /* 0x0005bc0b01007387 */ /* 0x000fe20000100800 */
        /* <DEDUP_REMOVED lines=35> */
[----:B------:R1:W-:Y:S02]  /*2b890*/  STL [R1+0x63c], R6 ;  /* 0x00063c0601007387 */ /* 0x0003e40000100800 */
[----:B-1----:R-:W-:Y:S01]  /*2b8a0*/  IMAD.MOV.U32 R2, RZ, RZ, R6 ;  /* 0x000000ffff027224 */ /* 0x002fe200078e0006 */
[----:B------:R-:W-:-:S05]  /*2b8b0*/  IADD3.X R7, R7, UR11, RZ, P1, !PT ;  /* 0x0000000b07077c10 */ /* 0x000fca0008ffe4ff */
[----:B------:R-:W-:Y:S01]  /*2b8c0*/  IMAD.MOV.U32 R3, RZ, RZ, R7 ;  /* 0x000000ffff037224 */ /* 0x000fe200078e0007 */
[----:B------:R1:W-:Y:S01]  /*2b8d0*/  STL [R1+0x638], R7 ;  /* 0x0006380701007387 */ /* 0x0003e20000100800 */
[----:B------:R-:W-:-:S03]  /*2b8e0*/  IADD3.X R14, R14, UR11, RZ, P2, !PT ;  /* 0x0000000b0e0e7c10 */ /* 0x000fc600097fe4ff */
[----:B------:R-:W-:Y:S04]  /*2b8f0*/  STL [R1+0x65c], R9 ;  /* 0x00065c0901007387 */ /* 0x000fe80000100800 */
[----:B------:R-:W3:Y:S04]  /*2b900*/  LDL.LU R6, [R1+0x6fc] ;  /* 0x0006fc0001067983 */ /* 0x000ee80000300800 */
[----:B------:R1:W-:Y:S04]  /*2b910*/  STL [R1+0x658], R14 ;  /* 0x0006580e01007387 */ /* 0x0003e80000100800 */
[----:B------:R1:W-:Y:S04]  /*2b920*/  LDGSTS.E [R0+0x32800], [R2.64], P0 ;  /* 0x3280000002007fae */ /* 0x0003e8000812184c */
[----:B-1----:R-:W3:Y:S01]  /*2b930*/  LDL.LU R7, [R1+0x71c] ;  /* 0x00071c0001077983 */ /* 0x002ee20000300800 */
[----:B------:R-:W-:Y:S01]  /*2b940*/  IADD3 R10, P1, R10, UR14, RZ ;  /* 0x0000000e0a0a7c10 */ /* 0x000fe2000ff3e0ff */
[----:B------:R-:W-:-:S02]  /*2b950*/  IMAD.MOV.U32 R3, RZ, RZ, R14 ;  /* 0x000000ffff037224 */ /* 0x000fc400078e000e */
[----:B------:R-:W3:Y:S01]  /*2b960*/  LDL.LU R14, [R1+0x6f8] ;  /* 0x0006f800010e7983 */ /* 0x000ee20000300800 */
[----:B------:R-:W-:Y:S01]  /*2b970*/  IMAD.MOV.U32 R2, RZ, RZ, R9 ;  /* 0x000000ffff027224 */ /* 0x000fe200078e0009 */
[----:B------:R-:W-:Y:S02]  /*2b980*/  IADD3 R4, P2, R4, UR14, RZ ;  /* 0x0000000e04047c10 */ /* 0x000fe4000ff5e0ff */
[----:B------:R-:W3:Y:S04]  /*2b990*/  LDL.LU R9, [R1+0x718] ;  /* 0x0007180001097983 */ /* 0x000ee80000300800 */
[----:B------:R1:W-:Y:S04]  /*2b9a0*/  STL [R1+0x67c], R10 ;  /* 0x00067c0a01007387 */ /* 0x0003e80000100800 */
[----:B------:R1:W-:Y:S01]  /*2b9b0*/  LDGSTS.E [R0+0x33800], [R2.64], P0 ;  /* 0x3380000002007fae */ /* 0x0003e2000812184c */
[----:B------:R-:W-:-:S05]  /*2b9c0*/  IADD3.X R15, R15, UR11, RZ, P1, !PT ;  /* 0x0000000b0f0f7c10 */ /* 0x000fca0008ffe4ff */
[----:B------:R1:W-:Y:S01]  /*2b9d0*/  STL [R1+0x678], R15 ;  /* 0x0006780f01007387 */ /* 0x0003e20000100800 */
[----:B------:R-:W-:-:S03]  /*2b9e0*/  IADD3.X R11, R11, UR11, RZ, P2, !PT ;  /* 0x0000000b0b0b7c10 */ /* 0x000fc600097fe4ff */
[----:B------:R1:W-:Y:S02]  /*2b9f0*/  STL [R1+0x69c], R4 ;  /* 0x00069c0401007387 */ /* 0x0003e40000100800 */
[----:B-1----:R-:W-:Y:S02]  /*2ba00*/  IMAD.MOV.U32 R2, RZ, RZ, R10 ;  /* 0x000000ffff027224 */ /* 0x002fe400078e000a */
[----:B------:R-:W3:Y:S04]  /*2ba10*/  LDL.LU R16, [R1+0x73c] ;  /* 0x00073c0001107983 */ /* 0x000ee80000300800 */
[----:B------:R1:W-:Y:S04]  /*2ba20*/  STL [R1+0x698], R11 ;  /* 0x0006980b01007387 */ /* 0x0003e80000100800 */
[----:B------:R-:W3:Y:S04]  /*2ba30*/  LDL.LU R10, [R1+0x75c] ;  /* 0x00075c00010a7983 */ /* 0x000ee80000300800 */
[----:B------:R-:W3:Y:S01]  /*2ba40*/  LDL.LU R17, [R1+0x738] ;  /* 0x0007380001117983 */ /* 0x000ee20000300800 */
[----:B------:R-:W-:-:S03]  /*2ba50*/  IMAD.MOV.U32 R3, RZ, RZ, R15 ;  /* 0x000000ffff037224 */ /* 0x000fc600078e000f */
[----:B------:R-:W3:Y:S04]  /*2ba60*/  LDL.LU R15, [R1+0x758] ;  /* 0x00075800010f7983 */ /* 0x000ee80000300800 */
[----:B------:R1:W-:Y:S02]  /*2ba70*/  LDGSTS.E [R0+0x34800], [R2.64], P0 ;  /* 0x3480000002007fae */ /* 0x0003e4000812184c */
[----:B-1----:R-:W-:Y:S02]  /*2ba80*/  IMAD.MOV.U32 R2, RZ, RZ, R4 ;  /* 0x000000ffff027224 */ /* 0x002fe400078e0004 */
        /* <DEDUP_REMOVED lines=12> */
[----:B------:R-:W-:Y:S04]  /*2bb50*/  STL [R1+0x6dc], R5 ;  /* 0x0006dc0501007387 */ /* 0x000fe80000100800 */
[----:B----4-:R-:W2:Y:S04]  /*2bb60*/  LDL.LU R12, [R1+0x778] ;  /* 0x00077800010c7983 */ /* 0x010ea80000300800 */
[----:B------:R3:W-:Y:S04]  /*2bb70*/  STL [R1+0x6d8], R8 ;  /* 0x0006d80801007387 */ /* 0x0007e80000100800 */
[----:B-1----:R-:W4:Y:S04]  /*2bb80*/  LDL.LU R13, [R1+0x798] ;  /* 0x00079800010d7983 */ /* 0x002f280000300800 */
[----:B------:R1:W-:Y:S02]  /*2bb90*/  LDGSTS.E [R0+0x36800], [R2.64], P0 ;  /* 0x3680000002007fae */ /* 0x0003e4000812184c */
[----:B-1----:R-:W-:-:S02]  /*2bba0*/  IMAD.MOV.U32 R2, RZ, RZ, R5 ;  /* 0x000000ffff027224 */ /* 0x002fc400078e0005 */
[----:B------:R-:W-:Y:S02]  /*2bbb0*/  IMAD.MOV.U32 R3, RZ, RZ, R8 ;  /* 0x000000ffff037224 */ /* 0x000fe400078e0008 */
[----:B---3--:R-:W3:Y:S01]  /*2bbc0*/  LDL.LU R8, [R1+0x7bc] ;  /* 0x0007bc0001087983 */ /* 0x008ee20000300800 */
[----:B------:R-:W-:-:S03]  /*2bbd0*/  IADD3 R6, P1, R6, UR14, RZ ;  /* 0x0000000e06067c10 */ /* 0x000fc6000ff3e0ff */
[----:B------:R-:W3:Y:S04]  /*2bbe0*/  LDL.LU R5, [R1+0x7dc] ;  /* 0x0007dc0001057983 */ /* 0x000ee80000300800 */
[----:B------:R-:W-:Y:S04]  /*2bbf0*/  STL [R1+0x6fc], R6 ;  /* 0x0006fc0601007387 */ /* 0x000fe80000100800 */
[----:B------:R1:W-:Y:S01]  /*2bc00*/  LDGSTS.E [R0+0x37800], [R2.64], P0 ;  /* 0x3780000002007fae */ /* 0x0003e2000812184c */
[----:B------:R-:W-:Y:S02]  /*2bc10*/  IADD3 R7, P2, R7, UR14, RZ ;  /* 0x0000000e07077c10 */ /* 0x000fe4000ff5e0ff */
[----:B------:R-:W-:-:S02]  /*2bc20*/  IADD3.X R14, R14, UR11, RZ, P1, !PT ;  /* 0x0000000b0e0e7c10 */ /* 0x000fc40008ffe4ff */
[----:B------:R-:W-:-:S03]  /*2bc30*/  IADD3.X R9, R9, UR11, RZ, P2, !PT ;  /* 0x0000000b09097c10 */ /* 0x000fc600097fe4ff */
[----:B------:R1:W-:Y:S02]  /*2bc40*/  STL [R1+0x6f8], R14 ;  /* 0x0006f80e01007387 */ /* 0x0003e40000100800 */
[----:B-1----:R-:W-:Y:S02]  /*2bc50*/  IMAD.MOV.U32 R3, RZ, RZ, R14 ;  /* 0x000000ffff037224 */ /* 0x002fe400078e000e */
[----:B------:R1:W-:Y:S01]  /*2bc60*/  STL [R1+0x71c], R7 ;  /* 0x00071c0701007387 */ /* 0x0003e20000100800 */
[----:B------:R-:W-:-:S03]  /*2bc70*/  IMAD.MOV.U32 R2, RZ, RZ, R6 ;  /* 0x000000ffff027224 */ /* 0x000fc600078e0006 */
[----:B------:R-:W3:Y:S04]  /*2bc80*/  LDL.LU R14, [R1+0x7b8] ;  /* 0x0007b800010e7983 */ /* 0x000ee80000300800 */
[----:B------:R1:W-:Y:S04]  /*2bc90*/  STL [R1+0x718], R9 ;  /* 0x0007180901007387 */ /* 0x0003e80000100800 */
[----:B------:R-:W3:Y:S04]  /*2bca0*/  LDL.LU R6, [R1+0x7d8] ;  /* 0x0007d80001067983 */ /* 0x000ee80000300800 */
[----:B------:R1:W-:Y:S01]  /*2bcb0*/  LDGSTS.E [R0+0x38800], [R2.64], P0 ;  /* 0x3880000002007fae */ /* 0x0003e2000812184c */
[----:B------:R-:W-:Y:S01]  /*2bcc0*/  IADD3 R16, P1, R16, UR14, RZ ;  /* 0x0000000e10107c10 */ /* 0x000fe2000ff3e0ff */
[----:B-1----:R-:W-:-:S02]  /*2bcd0*/  IMAD.MOV.U32 R2, RZ, RZ, R7 ;  /* 0x000000ffff027224 */ /* 0x002fc400078e0007 */
[----:B------:R-:W-:Y:S01]  /*2bce0*/  IMAD.MOV.U32 R3, RZ, RZ, R9 ;  /* 0x000000ffff037224 */ /* 0x000fe200078e0009 */
[----:B------:R-:W3:Y:S01]  /*2bcf0*/  LDL.LU R7, [R1+0x4] ;  /* 0x0000040001077983 */ /* 0x000ee20000300800 */
[----:B------:R-:W-:-:S03]  /*2bd00*/  IADD3 R10, P2, R10, UR14, RZ ;  /* 0x0000000e0a0a7c10 */ /* 0x000fc6000ff5e0ff */
[----:B------:R1:W-:Y:S01]  /*2bd10*/  LDGSTS.E [R0+0x39800], [R2.64], P0 ;  /* 0x3980000002007fae */ /* 0x0003e2000812184c */
[----:B------:R-:W-:-:S03]  /*2bd20*/  IADD3.X R17, R17, UR11, RZ, P1, !PT ;  /* 0x0000000b11117c10 */ /* 0x000fc60008ffe4ff */
[----:B------:R-:W3:Y:S01]  /*2bd30*/  LDL.LU R9, [R1+0x24] ;  /* 0x0000240001097983 */ /* 0x000ee20000300800 */
[----:B------:R-:W-:-:S03]  /*2bd40*/  IADD3.X R15, R15, UR11, RZ, P2, !PT ;  /* 0x0000000b0f0f7c10 */ /* 0x000fc600097fe4ff */
[----:B------:R-:W-:Y:S01]  /*2bd50*/  STL [R1+0x73c], R16 ;  /* 0x00073c1001007387 */ /* 0x000fe20000100800 */
[----:B-1----:R-:W-:Y:S02]  /*2bd60*/  IMAD.MOV.U32 R2, RZ, RZ, R16 ;  /* 0x000000ffff027224 */ /* 0x002fe400078e0010 */
[----:B------:R-:W-:Y:S01]  /*2bd70*/  IMAD.MOV.U32 R3, RZ, RZ, R17 ;  /* 0x000000ffff037224 */ /* 0x000fe200078e0011 */
[----:B------:R-:W-:Y:S04]  /*2bd80*/  STL [R1+0x738], R17 ;  /* 0x0007381101007387 */ /* 0x000fe80000100800 */
[----:B------:R1:W-:Y:S04]  /*2bd90*/  STL [R1+0x75c], R10 ;  /* 0x00075c0a01007387 */ /* 0x0003e80000100800 */
[----:B------:R1:W-:Y:S04]  /*2bda0*/  LDGSTS.E [R0+0x3a800], [R2.64], P0 ;  /* 0x3a80000002007fae */ /* 0x0003e8000812184c */
[----:B------:R1:W-:Y:S02]  /*2bdb0*/  STL [R1+0x758], R15 ;  /* 0x0007580f01007387 */ /* 0x0003e40000100800 */
[----:B-1----:R-:W-:-:S02]  /*2bdc0*/  IMAD.MOV.U32 R2, RZ, RZ, R10 ;  /* 0x000000ffff027224 */ /* 0x002fc400078e000a */
[----:B------:R-:W3:Y:S01]  /*2bdd0*/  LDL.LU R10, [R1] ;  /* 0x00000000010a7983 */ /* 0x000ee20000300800 */
[----:B------:R-:W-:-:S03]  /*2bde0*/  IMAD.MOV.U32 R3, RZ, RZ, R15 ;  /* 0x000000ffff037224 */ /* 0x000fc600078e000f */
[----:B------:R-:W3:Y:S01]  /*2bdf0*/  LDL.LU R15, [R1+0x20] ;  /* 0x00002000010f7983 */ /* 0x000ee20000300800 */
[----:B------:R-:W-:Y:S02]  /*2be00*/  IADD3 R4, P1, R4, UR14, RZ ;  /* 0x0000000e04047c10 */ /* 0x000fe4000ff3e0ff */
[----:B------:R-:W-:Y:S01]  /*2be10*/  IADD3 R11, P2, R11, UR14, RZ ;  /* 0x0000000e0b0b7c10 */ /* 0x000fe2000ff5e0ff */
[----:B------:R1:W-:Y:S04]  /*2be20*/  LDGSTS.E [R0+0x3b800], [R2.64], P0 ;  /* 0x3b80000002007fae */ /* 0x0003e8000812184c */
[----:B------:R-:W-:Y:S01]  /*2be30*/  STL [R1+0x77c], R4 ;  /* 0x00077c0401007387 */ /* 0x000fe20000100800 */
[----:B-1----:R-:W-:Y:S01]  /*2be40*/  IMAD.MOV.U32 R2, RZ, RZ, R4 ;  /* 0x000000ffff027224 */ /* 0x002fe200078e0004 */
[----:B------:R-:W-:-:S02]  /*2be50*/  LOP3.LUT R16, R187, 0x60, RZ, 0x3c, !PT ;  /* 0x00000060bb107812 */ /* 0x000fc400078e3cff */
[----:B--2---:R-:W-:-:S05]  /*2be60*/  IADD3.X R12, R12, UR11, RZ, P1, !PT ;  /* 0x0000000b0c0c7c10 */ /* 0x004fca0008ffe4ff */
[----:B------:R-:W-:Y:S01]  /*2be70*/  IMAD.MOV.U32 R3, RZ, RZ, R12 ;  /* 0x000000ffff037224 */ /* 0x000fe200078e000c */
[----:B------:R1:W-:Y:S01]  /*2be80*/  STL [R1+0x778], R12 ;  /* 0x0007780c01007387 */ /* 0x0003e20000100800 */
[----:B----4-:R-:W-:-:S03]  /*2be90*/  IADD3.X R13, R13, UR11, RZ, P2, !PT ;  /* 0x0000000b0d0d7c10 */ /* 0x010fc600097fe4ff */
        /* <DEDUP_REMOVED lines=11> */
[----:B------:R-:W-:Y:S04]  /*2bf50*/  STL [R1+0x7bc], R8 ;  /* 0x0007bc0801007387 */ /* 0x000fe80000100800 */
[----:B------:R1:W-:Y:S02]  /*2bf60*/  LDGSTS.E [R0+0x3d800], [R2.64], P0 ;  /* 0x3d80000002007fae */ /* 0x0003e4000812184c */
[----:B-1----:R-:W-:Y:S01]  /*2bf70*/  IMAD.MOV.U32 R2, RZ, RZ, R8 ;  /* 0x000000ffff027224 */ /* 0x002fe200078e0008 */
[----:B------:R-:W-:-:S05]  /*2bf80*/  IADD3.X R14, R14, UR11, RZ, P1, !PT ;  /* 0x0000000b0e0e7c10 */ /* 0x000fca0008ffe4ff */
[----:B------:R1:W-:Y:S01]  /*2bf90*/  STL [R1+0x7b8], R14 ;  /* 0x0007b80e01007387 */ /* 0x0003e20000100800 */
[----:B------:R-:W-:Y:S01]  /*2bfa0*/  IADD3.X R6, R6, UR11, RZ, P2, !PT ;  /* 0x0000000b06067c10 */ /* 0x000fe200097fe4ff */
[----:B------:R-:W-:Y:S02]  /*2bfb0*/  IMAD.MOV.U32 R3, RZ, RZ, R14 ;  /* 0x000000ffff037224 */ /* 0x000fe400078e000e */
[----:B------:R-:W-:Y:S04]  /*2bfc0*/  STL [R1+0x7dc], R5 ;  /* 0x0007dc0501007387 */ /* 0x000fe80000100800 */
[----:B------:R1:W-:Y:S04]  /*2bfd0*/  STL [R1+0x7d8], R6 ;  /* 0x0007d80601007387 */ /* 0x0003e80000100800 */
[----:B-1----:R-:W3:Y:S04]  /*2bfe0*/  LDL.LU R14, [R1+0x80] ;  /* 0x00008000010e7983 */ /* 0x002ee80000300800 */
[----:B------:R-:W3:Y:S04]  /*2bff0*/  LDL.LU R8, [R1+0x84] ;  /* 0x0000840001087983 */ /* 0x000ee80000300800 */
[----:B------:R1:W-:Y:S01]  /*2c000*/  LDGSTS.E [R0+0x3e800], [R2.64], P0 ;  /* 0x3e80000002007fae */ /* 0x0003e2000812184c */
[----:B------:R-:W-:Y:S01]  /*2c010*/  IADD3 R7, P1, R7, UR14, RZ ;  /* 0x0000000e07077c10 */ /* 0x000fe2000ff3e0ff */
[----:B-1----:R-:W-:-:S02]  /*2c020*/  IMAD.MOV.U32 R3, RZ, RZ, R6 ;  /* 0x000000ffff037224 */ /* 0x002fc400078e0006 */
[----:B------:R-:W-:Y:S01]  /*2c030*/  IMAD.MOV.U32 R2, RZ, RZ, R5 ;  /* 0x000000ffff027224 */ /* 0x000fe200078e0005 */
[----:B------:R-:W3:Y:S04]  /*2c040*/  LDL.LU R6, [R1+0xa0] ;  /* 0x0000a00001067983 */ /* 0x000ee80000300800 */
[----:B------:R-:W3:Y:S01]  /*2c050*/  LDL.LU R5, [R1+0xa4] ;  /* 0x0000a40001057983 */ /* 0x000ee20000300800 */
[----:B------:R-:W-:-:S03]  /*2c060*/  IADD3 R9, P2, R9, UR14, RZ ;  /* 0x0000000e09097c10 */ /* 0x000fc6000ff5e0ff */
[----:B------:R1:W-:Y:S04]  /*2c070*/  LDGSTS.E [R0+0x3f800], [R2.64], P0 ;  /* 0x3f80000002007fae */ /* 0x0003e8000812184c */
[----:B------:R-:W-:Y:S01]  /*2c080*/  STL [R1+0x4], R7 ;  /* 0x0000040701007387 */ /* 0x000fe20000100800 */
[----:B-1----:R-:W-:-:S03]  /*2c090*/  IMAD.U32 R0, RZ, RZ, UR9 ;  /* 0x00000009ff007e24 */ /* 0x002fc6000f8e00ff */
[----:B------:R-:W-:Y:S01]  /*2c0a0*/  STL [R1+0x24], R9 ;  /* 0x0000240901007387 */ /* 0x000fe20000100800 */
[----:B------:R-:W-:Y:S01]  /*2c0b0*/  IMAD.MOV.U32 R2, RZ, RZ, R7 ;  /* 0x000000ffff027224 */ /* 0x000fe200078e0007 */
[----:B------:R-:W-:Y:S01]  /*2c0c0*/  IADD3.X R10, R10, UR11, RZ, P1, !PT ;  /* 0x0000000b0a0a7c10 */ /* 0x000fe20008ffe4ff */
[----:B------:R-:W-:Y:S01]  /*2c0d0*/  IMAD R0, R0, 0x40000, R16 ;  /* 0x0004000000007824 */ /* 0x000fe200078e0210 */
[----:B------:R-:W-:-:S03]  /*2c0e0*/  IADD3.X R15, R15, UR11, RZ, P2, !PT ;  /* 0x0000000b0f0f7c10 */ /* 0x000fc600097fe4ff */
[----:B------:R-:W-:Y:S01]  /*2c0f0*/  IMAD.MOV.U32 R3, RZ, RZ, R10 ;  /* 0x000000ffff037224 */ /* 0x000fe200078e000a */
[----:B------:R1:W-:Y:S04]  /*2c100*/  STL [R1], R10 ;  /* 0x0000000a01007387 */ /* 0x0003e80000100800 */
[----:B------:R1:W-:Y:S04]  /*2c110*/  LDGSTS.E [R0+0xc00], [R2.64], P0 ;  /* 0x00c0000002007fae */ /* 0x0003e8000812184c */
[----:B-1----:R-:W3:Y:S04]  /*2c120*/  LDL.LU R10, [R1+0xc4] ;  /* 0x0000c400010a7983 */ /* 0x002ee80000300800 */
[----:B------:R-:W3:Y:S01]  /*2c130*/  LDL.LU R7, [R1+0xe4] ;  /* 0x0000e40001077983 */ /* 0x000ee20000300800 */
[----:B------:R-:W-:-:S03]  /*2c140*/  IMAD.MOV.U32 R3, RZ, RZ, R15 ;  /* 0x000000ffff037224 */ /* 0x000fc600078e000f */
[----:B------:R1:W-:Y:S01]  /*2c150*/  STL [R1+0x20], R15 ;  /* 0x0000200f01007387 */ /* 0x0003e20000100800 */
[----:B------:R-:W-:-:S05]  /*2c160*/  IMAD.MOV.U32 R2, RZ, RZ, R9 ;  /* 0x000000ffff027224 */ /* 0x000fca00078e0009 */
[----:B------:R2:W-:Y:S04]  /*2c170*/  LDGSTS.E [R0+0x1c00], [R2.64], P0 ;  /* 0x01c0000002007fae */ /* 0x0005e8000812184c */
[----:B-1----:R-:W3:Y:S04]  /*2c180*/  LDL.LU R15, [R1+0xc0] ;  /* 0x0000c000010f7983 */ /* 0x002ee80000300800 */
[----:B------:R-:W3:Y:S01]  /*2c190*/  LDL.LU R9, [R1+0xe0] ;  /* 0x0000e00001097983 */ /* 0x000ee20000300800 */
[----:B----4-:R-:W-:Y:S02]  /*2c1a0*/  IADD3 R12, P1, R12, UR14, RZ ;  /* 0x0000000e0c0c7c10 */ /* 0x010fe4000ff3e0ff */
[----:B------:R-:W-:-:S03]  /*2c1b0*/  IADD3 R4, P2, R4, UR14, RZ ;  /* 0x0000000e04047c10 */ /* 0x000fc6000ff5e0ff */
[----:B------:R1:W-:Y:S01]  /*2c1c0*/  STL [R1+0x44], R12 ;  /* 0x0000440c01007387 */ /* 0x0003e20000100800 */
[----:B--2---:R-:W-:Y:S01]  /*2c1d0*/  IADD3.X R13, R13, UR11, RZ, P1, !PT ;  /* 0x0000000b0d0d7c10 */ /* 0x004fe20008ffe4ff */
[----:B------:R-:W-:Y:S01]  /*2c1e0*/  IMAD.MOV.U32 R2, RZ, RZ, R12 ;  /* 0x000000ffff027224 */ /* 0x000fe200078e000c */
[----:B---3--:R-:W-:-:S03]  /*2c1f0*/  IADD3.X R11, R11, UR11, RZ, P2, !PT ;  /* 0x0000000b0b0b7c10 */ /* 0x008fc600097fe4ff */
[----:B------:R2:W-:Y:S04]  /*2c200*/  STL [R1+0x40], R13 ;  /* 0x0000400d01007387 */ /* 0x0005e80000100800 */
[----:B------:R3:W-:Y:S01]  /*2c210*/  STL [R1+0x64], R4 ;  /* 0x0000640401007387 */ /* 0x0007e20000100800 */
[----:B------:R-:W-:-:S03]  /*2c220*/  IMAD.MOV.U32 R3, RZ, RZ, R13 ;  /* 0x000000ffff037224 */ /* 0x000fc600078e000d */
[----:B-1----:R-:W4:Y:S04]  /*2c230*/  LDL.LU R12, [R1+0x104] ;  /* 0x00010400010c7983 */ /* 0x002f280000300800 */
[----:B------:R1:W-:Y:S04]  /*2c240*/  STL [R1+0x60], R11 ;  /* 0x0000600b01007387 */ /* 0x0003e80000100800 */
[----:B------:R-:W4:Y:S04]  /*2c250*/  LDL.LU R16, [R1+0x124] ;  /* 0x0001240001107983 */ /* 0x000f280000300800 */
[----:B--2---:R-:W2:Y:S04]  /*2c260*/  LDL.LU R13, [R1+0x100] ;  /* 0x00010000010d7983 */ /* 0x004ea80000300800 */
[----:B------:R1:W-:Y:S04]  /*2c270*/  LDGSTS.E [R0+0x2c00], [R2.64], P0 ;  /* 0x02c0000002007fae */ /* 0x0003e8000812184c */
[----:B------:R-:W2:Y:S01]  /*2c280*/  LDL.LU R17, [R1+0x120] ;  /* 0x0001200001117983 */ /* 0x000ea20000300800 */
[----:B-1----:R-:W-:-:S02]  /*2c290*/  IMAD.MOV.U32 R2, RZ, RZ, R4 ;  /* 0x000000ffff027224 */ /* 0x002fc400078e0004 */
[----:B------:R-:W-:Y:S01]  /*2c2a0*/  IMAD.MOV.U32 R3, RZ, RZ, R11 ;  /* 0x000000ffff037224 */ /* 0x000fe200078e000b */
[----:B---3--:R-:W3:Y:S04]  /*2c2b0*/  LDL.LU R4, [R1+0x144] ;  /* 0x0001440001047983 */ /* 0x008ee80000300800 */
[----:B------:R-:W3:Y:S04]  /*2c2c0*/  LDL.LU R11, [R1+0x164] ;  /* 0x00016400010b7983 */ /* 0x000ee80000300800 */
[----:B------:R1:W-:Y:S01]  /*2c2d0*/  LDGSTS.E [R0+0x3c00], [R2.64], P0 ;  /* 0x03c0000002007fae */ /* 0x0003e2000812184c */
[----:B------:R-:W-:-:S04]  /*2c2e0*/  IADD3 R8, P1, R8, UR14, RZ ;  /* 0x0000000e08087c10 */ /* 0x000fc8000ff3e0ff */
[----:B------:R-:W-:Y:S01]  /*2c2f0*/  IADD3.X R14, R14, UR11, RZ, P1, !PT ;  /* 0x0000000b0e0e7c10 */ /* 0x000fe20008ffe4ff */
[----:B------:R1:W-:Y:S02]  /*2c300*/  STL [R1+0x84], R8 ;  /* 0x0000840801007387 */ /* 0x0003e40000100800 */
[----:B-1----:R-:W-:Y:S02]  /*2c310*/  IMAD.MOV.U32 R2, RZ, RZ, R8 ;  /* 0x000000ffff027224 */ /* 0x002fe400078e0008 */
[----:B------:R1:W-:Y:S01]  /*2c320*/  STL [R1+0x80], R14 ;  /* 0x0000800e01007387 */ /* 0x0003e20000100800 */
[----:B------:R-:W-:-:S05]  /*2c330*/  IMAD.MOV.U32 R3, RZ, RZ, R14 ;  /* 0x000000ffff037224 */ /* 0x000fca00078e000e */
[----:B------:R1:W-:Y:S01]  /*2c340*/  LDGSTS.E [R0+0x4c00], [R2.64], P0 ;  /* 0x04c0000002007fae */ /* 0x0003e2000812184c */
[----:B------:R-:W-:-:S04]  /*2c350*/  IADD3 R5, P2, R5, UR14, RZ ;  /* 0x0000000e05057c10 */ /* 0x000fc8000ff5e0ff */
[----:B------:R-:W-:Y:S01]  /*2c360*/  IADD3.X R6, R6, UR11, RZ, P2, !PT ;  /* 0x0000000b06067c10 */ /* 0x000fe200097fe4ff */
[----:B------:R1:W-:Y:S04]  /*2c370*/  STL [R1+0xa4], R5 ;  /* 0x0000a40501007387 */ /* 0x0003e80000100800 */
[----:B------:R-:W3:Y:S04]  /*2c380*/  LDL.LU R8, [R1+0x140] ;  /* 0x0001400001087983 */ /* 0x000ee80000300800 */
[----:B------:R1:W-:Y:S04]  /*2c390*/  STL [R1+0xa0], R6 ;  /* 0x0000a00601007387 */ /* 0x0003e80000100800 */
[----:B-1----:R-:W3:Y:S01]  /*2c3a0*/  LDL.LU R14, [R1+0x160] ;  /* 0x00016000010e7983 */ /* 0x002ee20000300800 */
[----:B------:R-:W-:-:S02]  /*2c3b0*/  IMAD.MOV.U32 R2, RZ, RZ, R5 ;  /* 0x000000ffff027224 */ /* 0x000fc400078e0005 */
[----:B------:R-:W-:Y:S01]  /*2c3c0*/  IMAD.MOV.U32 R3, RZ, RZ, R6 ;  /* 0x000000ffff037224 */ /* 0x000fe200078e0006 */
[----:B------:R-:W3:Y:S04]  /*2c3d0*/  LDL.LU R5, [R1+0x184] ;  /* 0x0001840001057983 */ /* 0x000ee80000300800 */
[----:B------:R-:W3:Y:S04]  /*2c3e0*/  LDL.LU R6, [R1+0x1a4] ;  /* 0x0001a40001067983 */ /* 0x000ee80000300800 */
        /* <DEDUP_REMOVED lines=21> */
[----:B------:R-:W-:Y:S02]  /*2c540*/  IADD3 R16, P2, R16, UR14, RZ ;  /* 0x0000000e10107c10 */ /* 0x000fe4000ff5e0ff */
[----:B--2---:R-:W-:Y:S01]  /*2c550*/  IADD3.X R13, R13, UR11, RZ, P1, !PT ;  /* 0x0000000b0d0d7c10 */ /* 0x004fe20008ffe4ff */
[----:B-1----:R-:W-:-:S04]  /*2c560*/  IMAD.MOV.U32 R2, RZ, RZ, R12 ;  /* 0x000000ffff027224 */ /* 0x002fc800078e000c */
[----:B------:R-:W-:Y:S01]  /*2c570*/  IMAD.MOV.U32 R3, RZ, RZ, R13 ;  /* 0x000000ffff037224 */ /* 0x000fe200078e000d */
[----:B------:R1:W-:Y:S01]  /*2c580*/  STL [R1+0x100], R13 ;  /* 0x0001000d01007387 */ /* 0x0003e20000100800 */
[----:B------:R-:W-:-:S03]  /*2c590*/  IADD3.X R17, R17, UR11, RZ, P2, !PT ;  /* 0x0000000b11117c10 */ /* 0x000fc600097fe4ff */
[----:B------:R-:W-:Y:S04]  /*2c5a0*/  STL [R1+0x124], R16 ;  /* 0x0001241001007387 */ /* 0x000fe80000100800 */
[----:B------:R2:W-:Y:S04]  /*2c5b0*/  LDGSTS.E [R0+0x8c00], [R2.64], P0 ;  /* 0x08c0000002007fae */ /* 0x0005e8000812184c */
[----:B-1----:R-:W4:Y:S01]  /*2c5c0*/  LDL.LU R13, [R1+0x1c0] ;  /* 0x0001c000010d7983 */ /* 0x002f220000300800 */
[----:B---3--:R-:W-:-:S03]  /*2c5d0*/  IADD3 R4, P1, R4, UR14, RZ ;  /* 0x0000000e04047c10 */ /* 0x008fc6000ff3e0ff */
[----:B------:R-:W-:Y:S01]  /*2c5e0*/  STL [R1+0x120], R17 ;  /* 0x0001201101007387 */ /* 0x000fe20000100800 */
[----:B------:R-:W-:Y:S01]  /*2c5f0*/  IADD3 R11, P2, R11, UR14, RZ ;  /* 0x0000000e0b0b7c10 */ /* 0x000fe2000ff5e0ff */
[----:B--2---:R-:W-:Y:S02]  /*2c600*/  IMAD.MOV.U32 R2, RZ, RZ, R16 ;  /* 0x000000ffff027224 */ /* 0x004fe400078e0010 */
[----:B------:R-:W2:Y:S01]  /*2c610*/  LDL.LU R12, [R1+0x1e0] ;  /* 0x0001e000010c7983 */ /* 0x000ea20000300800 */
[----:B------:R-:W-:-:S03]  /*2c620*/  IMAD.MOV.U32 R3, RZ, RZ, R17 ;  /* 0x000000ffff037224 */ /* 0x000fc600078e0011 */
[----:B------:R-:W-:Y:S04]  /*2c630*/  STL [R1+0x144], R4 ;  /* 0x0001440401007387 */ /* 0x000fe80000100800 */
        /* <DEDUP_REMOVED lines=11> */
[----:B---3--:R-:W-:Y:S01]  /*2c6f0*/  IMAD.MOV.U32 R3, RZ, RZ, R14 ;  /* 0x000000ffff037224 */ /* 0x008fe200078e000e */
[----:B------:R-:W-:-:S02]  /*2c700*/  IADD3 R5, P1, R5, UR14, RZ ;  /* 0x0000000e05057c10 */ /* 0x000fc4000ff3e0ff */
[----:B-1----:R-:W3:Y:S01]  /*2c710*/  LDL.LU R14, [R1+0x200] ;  /* 0x00020000010e7983 */ /* 0x002ee20000300800 */
[----:B------:R-:W-:Y:S01]  /*2c720*/  IMAD.MOV.U32 R2, RZ, RZ, R11 ;  /* 0x000000ffff027224 */ /* 0x000fe200078e000b */
[----:B------:R-:W-:Y:S02]  /*2c730*/  IADD3 R6, P2, R6, UR14, RZ ;  /* 0x0000000e06067c10 */ /* 0x000fe4000ff5e0ff */
        /* <DEDUP_REMOVED lines=13> */
[----:B------:R-:W-:-:S03]  /*2c810*/  IMAD.MOV.U32 R3, RZ, RZ, R15 ;  /* 0x000000ffff037224 */ /* 0x000fc600078e000f */
[----:B-1----:R-:W3:Y:S01]  /*2c820*/  LDL.LU R15, [R1+0x240] ;  /* 0x00024000010f7983 */ /* 0x002ee20000300800 */
[----:B------:R-:W-:-:S03]  /*2c830*/  IMAD.MOV.U32 R2, RZ, RZ, R6 ;  /* 0x000000ffff027224 */ /* 0x000fc600078e0006 */
[----:B------:R-:W3:Y:S01]  /*2c840*/  LDL.LU R6, [R1+0x260] ;  /* 0x0002600001067983 */ /* 0x000ee20000300800 */
[----:B------:R-:W-:Y:S02]  /*2c850*/  IADD3 R9, P1, R9, UR14, RZ ;  /* 0x0000000e09097c10 */ /* 0x000fe4000ff3e0ff */
[----:B------:R-:W-:Y:S01]  /*2c860*/  IADD3 R7, P2, R7, UR14, RZ ;  /* 0x0000000e07077c10 */ /* 0x000fe2000ff5e0ff */
[----:B------:R1:W-:Y:S04]  /*2c870*/  LDGSTS.E [R0+0xdc00], [R2.64], P0 ;  /* 0x0dc0000002007fae */ /* 0x0003e8000812184c */
[----:B------:R2:W-:Y:S01]  /*2c880*/  STL [R1+0x1c4], R9 ;  /* 0x0001c40901007387 */ /* 0x0005e20000100800 */
[----:B-1----:R-:W-:Y:S01]  /*2c890*/  IMAD.MOV.U32 R2, RZ, RZ, R9 ;  /* 0x000000ffff027224 */ /* 0x002fe200078e0009 */
[----:B----4-:R-:W-:-:S05]  /*2c8a0*/  IADD3.X R13, R13, UR11, RZ, P1, !PT ;  /* 0x0000000b0d0d7c10 */ /* 0x010fca0008ffe4ff */
[----:B------:R1:W-:Y:S01]  /*2c8b0*/  STL [R1+0x1c0], R13 ;  /* 0x0001c00d01007387 */ /* 0x0003e20000100800 */
[----:B--2---:R-:W-:-:S03]  /*2c8c0*/  IADD3.X R12, R12, UR11, RZ, P2, !PT ;  /* 0x0000000b0c0c7c10 */ /* 0x004fc600097fe4ff */
[----:B------:R2:W-:Y:S01]  /*2c8d0*/  STL [R1+0x1e4], R7 ;  /* 0x0001e40701007387 */ /* 0x0005e20000100800 */
[----:B------:R-:W-:-:S03]  /*2c8e0*/  IMAD.MOV.U32 R3, RZ, RZ, R13 ;  /* 0x000000ffff037224 */ /* 0x000fc600078e000d */
[----:B------:R-:W4:Y:S04]  /*2c8f0*/  LDL.LU R9, [R1+0x284] ;  /* 0x0002840001097983 */ /* 0x000f280000300800 */
[----:B------:R2:W-:Y:S04]  /*2c900*/  STL [R1+0x1e0], R12 ;  /* 0x0001e00c01007387 */ /* 0x0005e80000100800 */
[----:B------:R-:W4:Y:S04]  /*2c910*/  LDL.LU R16, [R1+0x2a4] ;  /* 0x0002a40001107983 */ /* 0x000f280000300800 */
[----:B-1----:R-:W4:Y:S04]  /*2c920*/  LDL.LU R13, [R1+0x280] ;  /* 0x00028000010d7983 */ /* 0x002f280000300800 */
[----:B------:R1:W-:Y:S04]  /*2c930*/  LDGSTS.E [R0+0xec00], [R2.64], P0 ;  /* 0x0ec0000002007fae */ /* 0x0003e8000812184c */
[----:B------:R-:W4:Y:S01]  /*2c940*/  LDL.LU R17, [R1+0x2a0] ;  /* 0x0002a00001117983 */ /* 0x000f220000300800 */
[----:B-1----:R-:W-:-:S02]  /*2c950*/  IMAD.MOV.U32 R2, RZ, RZ, R7 ;  /* 0x000000ffff027224 */ /* 0x002fc400078e0007 */
[----:B------:R-:W-:Y:S01]  /*2c960*/  IMAD.MOV.U32 R3, RZ, RZ, R12 ;  /* 0x000000ffff037224 */ /* 0x000fe200078e000c */
[----:B--2---:R-:W2:Y:S04]  /*2c970*/  LDL.LU R7, [R1+0x2c4] ;  /* 0x0002c40001077983 */ /* 0x004ea80000300800 */
[----:B------:R-:W2:Y:S04]  /*2c980*/  LDL.LU R12, [R1+0x2e4] ;  /* 0x0002e400010c7983 */ /* 0x000ea80000300800 */
[----:B------:R1:W-:Y:S01]  /*2c990*/  LDGSTS.E [R0+0xfc00], [R2.64], P0 ;  /* 0x0fc0000002007fae */ /* 0x0003e2000812184c */
[----:B------:R-:W-:-:S05]  /*2c9a0*/  IADD3 R8, P1, R8, UR14, RZ ;  /* 0x0000000e08087c10 */ /* 0x000fca000ff3e0ff */
[----:B------:R1:W-:Y:S01]  /*2c9b0*/  STL [R1+0x204], R8 ;  /* 0x0002040801007387 */ /* 0x0003e20000100800 */
[----:B------:R-:W-:Y:S02]  /*2c9c0*/  IADD3 R4, P2, R4, UR14, RZ ;  /* 0x0000000e04047c10 */ /* 0x000fe4000ff5e0ff */
[----:B---3--:R-:W-:Y:S01]  /*2c9d0*/  IADD3.X R14, R14, UR11, RZ, P1, !PT ;  /* 0x0000000b0e0e7c10 */ /* 0x008fe20008ffe4ff */
[----:B-1----:R-:W-:Y:S01]  /*2c9e0*/  IMAD.MOV.U32 R2, RZ, RZ, R8 ;  /* 0x000000ffff027224 */ /* 0x002fe200078e0008 */
[----:B------:R-:W-:-:S03]  /*2c9f0*/  IADD3.X R11, R11, UR11, RZ, P2, !PT ;  /* 0x0000000b0b0b7c10 */ /* 0x000fc600097fe4ff */
[----:B------:R1:W-:Y:S04]  /*2ca00*/  STL [R1+0x200], R14 ;  /* 0x0002000e01007387 */ /* 0x0003e80000100800 */
[----:B------:R3:W-:Y:S04]  /*2ca10*/  STL [R1+0x224], R4 ;  /* 0x0002240401007387 */ /* 0x0007e80000100800 */
[----:B------:R-:W2:Y:S01]  /*2ca20*/  LDL.LU R8, [R1+0x2c0] ;  /* 0x0002c00001087983 */ /* 0x000ea20000300800 */
[----:B------:R-:W-:-:S03]  /*2ca30*/  IMAD.MOV.U32 R3, RZ, RZ, R14 ;  /* 0x000000ffff037224 */ /* 0x000fc600078e000e */
[----:B------:R3:W-:Y:S04]  /*2ca40*/  STL [R1+0x220], R11 ;  /* 0x0002200b01007387 */ /* 0x0007e80000100800 */
[----:B-1----:R-:W2:Y:S04]  /*2ca50*/  LDL.LU R14, [R1+0x2e0] ;  /* 0x0002e000010e7983 */ /* 0x002ea80000300800 */
[----:B------:R1:W-:Y:S02]  /*2ca60*/  LDGSTS.E [R0+0x10c00], [R2.64], P0 ;  /* 0x10c0000002007fae */ /* 0x0003e4000812184c */
[----:B-1----:R-:W-:-:S02]  /*2ca70*/  IMAD.MOV.U32 R2, RZ, RZ, R4 ;  /* 0x000000ffff027224 */ /* 0x002fc400078e0004 */
[----:B------:R-:W-:Y:S01]  /*2ca80*/  IMAD.MOV.U32 R3, RZ, RZ, R11 ;  /* 0x000000ffff037224 */ /* 0x000fe200078e000b */
[----:B---3--:R-:W2:Y:S04]  /*2ca90*/  LDL.LU R4, [R1+0x304] ;  /* 0x0003040001047983 */ /* 0x008ea80000300800 */
[----:B------:R-:W2:Y:S01]  /*2caa0*/  LDL.LU R11, [R1+0x324] ;  /* 0x00032400010b7983 */ /* 0x000ea20000300800 */
        /* <DEDUP_REMOVED lines=17> */
[----:B------:R-:W2:Y:S04]  /*2cbc0*/  LDL.LU R5, [R1+0x364] ;  /* 0x0003640001057983 */ /* 0x000ea80000300800 */
[----:B------:R1:W-:Y:S01]  /*2cbd0*/  LDGSTS.E [R0+0x13c00], [R2.64], P0 ;  /* 0x13c0000002007fae */ /* 0x0003e2000812184c */
[----:B----4-:R-:W-:-:S05]  /*2cbe0*/  IADD3 R9, P1, R9, UR14, RZ ;  /* 0x0000000e09097c10 */ /* 0x010fca000ff3e0ff */
[----:B------:R-:W-:Y:S01]  /*2cbf0*/  STL [R1+0x284], R9 ;  /* 0x0002840901007387 */ /* 0x000fe20000100800 */
[----:B------:R-:W-:Y:S02]  /*2cc00*/  IADD3 R16, P2, R16, UR14, RZ ;  /* 0x0000000e10107c10 */ /* 0x000fe4000ff5e0ff */
[----:B------:R-:W-:Y:S01]  /*2cc10*/  IADD3.X R13, R13, UR11, RZ, P1, !PT ;  /* 0x0000000b0d0d7c10 */ /* 0x000fe20008ffe4ff */
[----:B-1----:R-:W-:-:S04]  /*2cc20*/  IMAD.MOV.U32 R2, RZ, RZ, R9 ;  /* 0x000000ffff027224 */ /* 0x002fc800078e0009 */
[----:B------:R-:W-:Y:S01]  /*2cc30*/  IMAD.MOV.U32 R3, RZ, RZ, R13 ;  /* 0x000000ffff037224 */ /* 0x000fe200078e000d */
[----:B------:R1:W-:Y:S01]  /*2cc40*/  STL [R1+0x280], R13 ;  /* 0x0002800d01007387 */ /* 0x0003e20000100800 */
[----:B------:R-:W-:-:S03]  /*2cc50*/  IADD3.X R17, R17, UR11, RZ, P2, !PT ;  /* 0x0000000b11117c10 */ /* 0x000fc600097fe4ff */
[----:B------:R-:W-:Y:S04]  /*2cc60*/  STL [R1+0x2a4], R16 ;  /* 0x0002a41001007387 */ /* 0x000fe80000100800 */
[----:B------:R4:W-:Y:S04]  /*2cc70*/  LDGSTS.E [R0+0x14c00], [R2.64], P0 ;  /* 0x14c0000002007fae */ /* 0x0009e8000812184c */
[----:B-1----:R-:W3:Y:S01]  /*2cc80*/  LDL.LU R13, [R1+0x340] ;  /* 0x00034000010d7983 */ /* 0x002ee20000300800 */
[----:B--2---:R-:W-:-:S03]  /*2cc90*/  IADD3 R7, P1, R7, UR14, RZ ;  /* 0x0000000e07077c10 */ /* 0x004fc6000ff3e0ff */
[----:B------:R-:W-:Y:S01]  /*2cca0*/  STL [R1+0x2a0], R17 ;  /* 0x0002a01101007387 */ /* 0x000fe20000100800 */
[----:B------:R-:W-:Y:S01]  /*2ccb0*/  IADD3 R12, P2, R12, UR14, RZ ;  /* 0x0000000e0c0c7c10 */ /* 0x000fe2000ff5e0ff */
[----:B----4-:R-:W-:Y:S02]  /*2ccc0*/  IMAD.MOV.U32 R2, RZ, RZ, R16 ;  /* 0x000000ffff027224 */ /* 0x010fe400078e0010 */
        /* <DEDUP_REMOVED lines=15> */
[----:B------:R-:W-:-:S02]  /*2cdc0*/  IADD3 R4, P1, R4, UR14, RZ ;  /* 0x0000000e04047c10 */ /* 0x000fc4000ff3e0ff */
[----:B-1----:R-:W4:Y:S01]  /*2cdd0*/  LDL.LU R14, [R1+0x380] ;  /* 0x00038000010e7983 */ /* 0x002f220000300800 */
[----:B------:R-:W-:Y:S01]  /*2cde0*/  IMAD.MOV.U32 R2, RZ, RZ, R12 ;  /* 0x000000ffff027224 */ /* 0x000fe200078e000c */
[----:B------:R-:W-:Y:S02]  /*2cdf0*/  IADD3 R11, P2, R11, UR14, RZ ;  /* 0x0000000e0b0b7c10 */ /* 0x000fe4000ff5e0ff */
        /* <DEDUP_REMOVED lines=16> */
[----:B------:R-:W4:Y:S01]  /*2cf00*/  LDL.LU R11, [R1+0x3e0] ;  /* 0x0003e000010b7983 */ /* 0x000f220000300800 */
[----:B------:R-:W-:Y:S02]  /*2cf10*/  IADD3 R6, P1, R6, UR14, RZ ;  /* 0x0000000e06067c10 */ /* 0x000fe4000ff3e0ff */
[----:B------:R-:W-:Y:S01]  /*2cf20*/  IADD3 R5, P2, R5, UR14, RZ ;  /* 0x0000000e05057c10 */ /* 0x000fe2000ff5e0ff */
[----:B------:R1:W-:Y:S04]  /*2cf30*/  LDGSTS.E [R0+0x19c00], [R2.64], P0 ;  /* 0x19c0000002007fae */ /* 0x0003e8000812184c */
[----:B------:R2:W-:Y:S01]  /*2cf40*/  STL [R1+0x344], R6 ;  /* 0x0003440601007387 */ /* 0x0005e20000100800 */
[----:B-1----:R-:W-:Y:S01]  /*2cf50*/  IMAD.MOV.U32 R2, RZ, RZ, R6 ;  /* 0x000000ffff027224 */ /* 0x002fe200078e0006 */
[----:B---3--:R-:W-:-:S05]  /*2cf60*/  IADD3.X R13, R13, UR11, RZ, P1, !PT ;  /* 0x0000000b0d0d7c10 */ /* 0x008fca0008ffe4ff */
[----:B------:R1:W-:Y:S01]  /*2cf70*/  STL [R1+0x340], R13 ;  /* 0x0003400d01007387 */ /* 0x0003e20000100800 */
[----:B--2---:R-:W-:-:S03]  /*2cf80*/  IADD3.X R9, R9, UR11, RZ, P2, !PT ;  /* 0x0000000b09097c10 */ /* 0x004fc600097fe4ff */
[----:B------:R2:W-:Y:S01]  /*2cf90*/  STL [R1+0x364], R5 ;  /* 0x0003640501007387 */ /* 0x0005e20000100800 */
[----:B------:R-:W-:-:S03]  /*2cfa0*/  IMAD.MOV.U32 R3, RZ, RZ, R13 ;  /* 0x000000ffff037224 */ /* 0x000fc600078e000d */
[----:B------:R-:W3:Y:S04]  /*2cfb0*/  LDL.LU R6, [R1+0x404] ;  /* 0x0004040001067983 */ /* 0x000ee80000300800 */
[----:B------:R2:W-:Y:S04]  /*2cfc0*/  STL [R1+0x360], R9 ;  /* 0x0003600901007387 */ /* 0x0005e80000100800 */
[----:B------:R-:W3:Y:S04]  /*2cfd0*/  LDL.LU R16, [R1+0x424] ;  /* 0x0004240001107983 */ /* 0x000ee80000300800 */
[----:B-1----:R-:W3:Y:S04]  /*2cfe0*/  LDL.LU R13, [R1+0x400] ;  /* 0x00040000010d7983 */ /* 0x002ee80000300800 */
[----:B------:R1:W-:Y:S04]  /*2cff0*/  LDGSTS.E [R0+0x1ac00], [R2.64], P0 ;  /* 0x1ac0000002007fae */ /* 0x0003e8000812184c */
[----:B------:R-:W3:Y:S01]  /*2d000*/  LDL.LU R17, [R1+0x420] ;  /* 0x0004200001117983 */ /* 0x000ee20000300800 */
        /* <DEDUP_REMOVED lines=8> */
[----:B----4-:R-:W-:Y:S01]  /*2d090*/  IADD3.X R14, R14, UR11, RZ, P1, !PT ;  /* 0x0000000b0e0e7c10 */ /* 0x010fe20008ffe4ff */
        /* <DEDUP_REMOVED lines=11> */
[----:B----4-:R-:W2:Y:S04]  /*2d150*/  LDL.LU R7, [R1+0x484] ;  /* 0x0004840001077983 */ /* 0x010ea80000300800 */
        /* <DEDUP_REMOVED lines=22> */
[----:B------:R-:W-:Y:S02]  /*2d2c0*/  IADD3 R16, P2, R16, UR14, RZ ;  /* 0x0000000e10107c10 */ /* 0x000fe4000ff5e0ff */
[----:B------:R-:W-:Y:S01]  /*2d2d0*/  IADD3.X R13, R13, UR11, RZ, P1, !PT ;  /* 0x0000000b0d0d7c10 */ /* 0x000fe20008ffe4ff */
[----:B-1----:R-:W-:-:S04]  /*2d2e0*/  IMAD.MOV.U32 R2, RZ, RZ, R6 ;  /* 0x000000ffff027224 */ /* 0x002fc800078e0006 */
[----:B------:R1:W-:Y:S01]  /*2d2f0*/  STL [R1+0x400], R13 ;  /* 0x0004000d01007387 */ /* 0x0003e20000100800 */
[----:B------:R-:W-:Y:S01]  /*2d300*/  IMAD.MOV.U32 R3, RZ, RZ, R13 ;  /* 0x000000ffff037224 */ /* 0x000fe200078e000d */
[----:B------:R-:W-:Y:S02]  /*2d310*/  IADD3.X R17, R17, UR11, RZ, P2, !PT ;  /* 0x0000000b11117c10 */ /* 0x000fe400097fe4ff */
[----:B------:R-:W-:Y:S04]  /*2d320*/  STL [R1+0x424], R16 ;  /* 0x0004241001007387 */ /* 0x000fe80000100800 */
[----:B------:R3:W-:Y:S04]  /*2d330*/  LDGSTS.E [R0+0x20c00], [R2.64], P0 ;  /* 0x20c0000002007fae */ /* 0x0007e8000812184c */
[----:B-1----:R-:W4:Y:S01]  /*2d340*/  LDL.LU R13, [R1+0x4c0] ;  /* 0x0004c000010d7983 */ /* 0x002f220000300800 */
[----:B--2---:R-:W-:-:S03]  /*2d350*/  IADD3 R5, P1, R5, UR14, RZ ;  /* 0x0000000e05057c10 */ /* 0x004fc6000ff3e0ff */
[----:B------:R-:W-:Y:S01]  /*2d360*/  STL [R1+0x420], R17 ;  /* 0x0004201101007387 */ /* 0x000fe20000100800 */
[----:B------:R-:W-:-:S03]  /*2d370*/  IADD3 R9, P2, R9, UR14, RZ ;  /* 0x0000000e09097c10 */ /* 0x000fc6000ff5e0ff */
[----:B------:R-:W2:Y:S01]  /*2d380*/  LDL.LU R6, [R1+0x4e0] ;  /* 0x0004e00001067983 */ /* 0x000ea20000300800 */
[----:B---3--:R-:W-:Y:S02]  /*2d390*/  IMAD.MOV.U32 R2, RZ, RZ, R16 ;  /* 0x000000ffff027224 */ /* 0x008fe400078e0010 */
[----:B------:R-:W-:Y:S01]  /*2d3a0*/  IMAD.MOV.U32 R3, RZ, RZ, R17 ;  /* 0x000000ffff037224 */ /* 0x000fe200078e0011 */
[----:B------:R-:W-:Y:S04]  /*2d3b0*/  STL [R1+0x444], R5 ;  /* 0x0004440501007387 */ /* 0x000fe80000100800 */
[----:B------:R1:W-:Y:S02]  /*2d3c0*/  LDGSTS.E [R0+0x21c00], [R2.64], P0 ;  /* 0x21c0000002007fae */ /* 0x0003e4000812184c */
[----:B-1----:R-:W-:Y:S01]  /*2d3d0*/  IMAD.MOV.U32 R2, RZ, RZ, R5 ;  /* 0x000000ffff027224 */ /* 0x002fe200078e0005 */
[----:B------:R-:W-:-:S05]  /*2d3e0*/  IADD3.X R8, R8, UR11, RZ, P1, !PT ;  /* 0x0000000b08087c10 */ /* 0x000fca0008ffe4ff */
[----:B------:R-:W-:Y:S01]  /*2d3f0*/  IMAD.MOV.U32 R3, RZ, RZ, R8 ;  /* 0x000000ffff037224 */ /* 0x000fe200078e0008 */
[----:B------:R1:W-:Y:S01]  /*2d400*/  STL [R1+0x440], R8 ;  /* 0x0004400801007387 */ /* 0x0003e20000100800 */
[----:B------:R-:W-:-:S03]  /*2d410*/  IADD3.X R14, R14, UR11, RZ, P2, !PT ;  /* 0x0000000b0e0e7c10 */ /* 0x000fc600097fe4ff */
[----:B------:R3:W-:Y:S04]  /*2d420*/  STL [R1+0x464], R9 ;  /* 0x0004640901007387 */ /* 0x0007e80000100800 */
[----:B------:R3:W-:Y:S04]  /*2d430*/  LDGSTS.E [R0+0x22c00], [R2.64], P0 ;  /* 0x22c0000002007fae */ /* 0x0007e8000812184c */
[----:B-1----:R-:W2:Y:S04]  /*2d440*/  LDL.LU R8, [R1+0x504] ;  /* 0x0005040001087983 */ /* 0x002ea80000300800 */
[----:B------:R1:W-:Y:S04]  /*2d450*/  STL [R1+0x460], R14 ;  /* 0x0004600e01007387 */ /* 0x0003e80000100800 */
[----:B------:R-:W2:Y:S01]  /*2d460*/  LDL.LU R5, [R1+0x524] ;  /* 0x0005240001057983 */ /* 0x000ea20000300800 */
[----:B---3--:R-:W-:-:S03]  /*2d470*/  IMAD.MOV.U32 R2, RZ, RZ, R9 ;  /* 0x000000ffff027224 */ /* 0x008fc600078e0009 */
[----:B------:R-:W3:Y:S01]  /*2d480*/  LDL.LU R9, [R1+0x500] ;  /* 0x0005000001097983 */ /* 0x000ee20000300800 */
[----:B------:R-:W-:Y:S01]  /*2d490*/  IADD3 R7, P1, R7, UR14, RZ ;  /* 0x0000000e07077c10 */ /* 0x000fe2000ff3e0ff */
[----:B------:R-:W-:Y:S02]  /*2d4a0*/  IMAD.MOV.U32 R3, RZ, RZ, R14 ;  /* 0x000000ffff037224 */ /* 0x000fe400078e000e */
[----:B-1----:R-:W3:Y:S01]  /*2d4b0*/  LDL.LU R14, [R1+0x520] ;  /* 0x00052000010e7983 */ /* 0x002ee20000300800 */
[----:B------:R-:W-:-:S03]  /*2d4c0*/  IADD3 R12, P2, R12, UR14, RZ ;  /* 0x0000000e0c0c7c10 */ /* 0x000fc6000ff5e0ff */
        /* <DEDUP_REMOVED lines=12> */
[----:B------:R-:W-:-:S03]  /*2d590*/  IMAD.MOV.U32 R3, RZ, RZ, R15 ;  /* 0x000000ffff037224 */ /* 0x000fc600078e000f */
[----:B------:R-:W3:Y:S01]  /*2d5a0*/  LDL.LU R15, [R1+0x540] ;  /* 0x00054000010f7983 */ /* 0x000ee20000300800 */
        /* <DEDUP_REMOVED lines=38> */
[----:B------:R-:W3:Y:S01]  /*2d810*/  LDL.LU R14, [R1+0x604] ;  /* 0x00060400010e7983 */ /* 0x000ee20000300800 */
[----:B------:R-:W-:-:S03]  /*2d820*/  IADD3 R7, P1, R7, UR14, RZ ;  /* 0x0000000e07077c10 */ /* 0x000fc6000ff3e0ff */
[----:B------:R-:W3:Y:S04]  /*2d830*/  LDL.LU R5, [R1+0x624] ;  /* 0x0006240001057983 */ /* 0x000ee80000300800 */
[----:B------:R-:W-:Y:S04]  /*2d840*/  STL [R1+0x544], R7 ;  /* 0x0005440701007387 */ /* 0x000fe80000100800 */
[----:B------:R1:W-:Y:S01]  /*2d850*/  LDGSTS.E [R0+0x29c00], [R2.64], P0 ;  /* 0x29c0000002007fae */ /* 0x0003e2000812184c */
[----:B------:R-:W-:Y:S02]  /*2d860*/  IADD3 R10, P2, R10, UR14, RZ ;  /* 0x0000000e0a0a7c10 */ /* 0x000fe4000ff5e0ff */
[----:B------:R-:W-:-:S05]  /*2d870*/  IADD3.X R15, R15, UR11, RZ, P1, !PT ;  /* 0x0000000b0f0f7c10 */ /* 0x000fca0008ffe4ff */
[----:B------:R1:W-:Y:S02]  /*2d880*/  STL [R1+0x540], R15 ;  /* 0x0005400f01007387 */ /* 0x0003e40000100800 */
[----:B-1----:R-:W-:Y:S01]  /*2d890*/  IMAD.MOV.U32 R3, RZ, RZ, R15 ;  /* 0x000000ffff037224 */ /* 0x002fe200078e000f */
[----:B------:R-:W-:Y:S01]  /*2d8a0*/  IADD3.X R12, R12, UR11, RZ, P2, !PT ;  /* 0x0000000b0c0c7c10 */ /* 0x000fe200097fe4ff */
        /* <DEDUP_REMOVED lines=11> */
[----:B----4-:R-:W-:-:S02]  /*2d960*/  IADD3 R11, P1, R11, UR14, RZ ;  /* 0x0000000e0b0b7c10 */ /* 0x010fc4000ff3e0ff */
[----:B------:R-:W-:Y:S02]  /*2d970*/  IADD3 R16, P2, R16, UR14, RZ ;  /* 0x0000000e10107c10 */ /* 0x000fe4000ff5e0ff */
[----:B------:R-:W-:Y:S01]  /*2d980*/  IADD3.X R13, R13, UR11, RZ, P1, !PT ;  /* 0x0000000b0d0d7c10 */ /* 0x000fe20008ffe4ff */
[----:B------:R-:W-:Y:S01]  /*2d990*/  STL [R1+0x584], R11 ;  /* 0x0005840b01007387 */ /* 0x000fe20000100800 */
[----:B------:R-:W-:-:S03]  /*2d9a0*/  IADD3.X R17, R17, UR11, RZ, P2, !PT ;  /* 0x0000000b11117c10 */ /* 0x000fc600097fe4ff */
[----:B------:R4:W-:Y:S01]  /*2d9b0*/  STL [R1+0x580], R13 ;  /* 0x0005800d01007387 */ /* 0x0009e20000100800 */
[----:B-1----:R-:W-:Y:S02]  /*2d9c0*/  IMAD.MOV.U32 R2, RZ, RZ, R11 ;  /* 0x000000ffff027224 */ /* 0x002fe400078e000b */
[----:B------:R-:W-:Y:S01]  /*2d9d0*/  IMAD.MOV.U32 R3, RZ, RZ, R13 ;  /* 0x000000ffff037224 */ /* 0x000fe200078e000d */
[----:B------:R-:W-:Y:S04]  /*2d9e0*/  STL [R1+0x5a4], R16 ;  /* 0x0005a41001007387 */ /* 0x000fe80000100800 */
[----:B------:R1:W-:Y:S04]  /*2d9f0*/  LDGSTS.E [R0+0x2cc00], [R2.64], P0 ;  /* 0x2cc0000002007fae */ /* 0x0003e8000812184c */
[----:B----4-:R-:W4:Y:S04]  /*2da00*/  LDL.LU R13, [R1+0x640] ;  /* 0x00064000010d7983 */ /* 0x010f280000300800 */
[----:B------:R-:W-:Y:S01]  /*2da10*/  STL [R1+0x5a0], R17 ;  /* 0x0005a01101007387 */ /* 0x000fe20000100800 */
[----:B--2---:R-:W-:-:S03]  /*2da20*/  IADD3 R4, P1, R4, UR14, RZ ;  /* 0x0000000e04047c10 */ /* 0x004fc6000ff3e0ff */
[----:B------:R-:W2:Y:S01]  /*2da30*/  LDL.LU R11, [R1+0x660] ;  /* 0x00066000010b7983 */ /* 0x000ea20000300800 */
[----:B-1----:R-:W-:Y:S02]  /*2da40*/  IMAD.MOV.U32 R2, RZ, RZ, R16 ;  /* 0x000000ffff027224 */ /* 0x002fe400078e0010 */
[----:B------:R-:W-:Y:S01]  /*2da50*/  IMAD.MOV.U32 R3, RZ, RZ, R17 ;  /* 0x000000ffff037224 */ /* 0x000fe200078e0011 */
[----:B------:R-:W-:Y:S01]  /*2da60*/  IADD3 R6, P2, R6, UR14, RZ ;  /* 0x0000000e06067c10 */ /* 0x000fe2000ff5e0ff */
[----:B------:R-:W-:Y:S04]  /*2da70*/  STL [R1+0x5c4], R4 ;  /* 0x0005c40401007387 */ /* 0x000fe80000100800 */
        /* <DEDUP_REMOVED lines=22> */
[----:B------:R-:W-:Y:S01]  /*2dbe0*/  IADD3.X R7, R7, UR11, RZ, P2, !PT ;  /* 0x0000000b07077c10 */ /* 0x000fe200097fe4ff */
[----:B------:R-:W-:Y:S04]  /*2dbf0*/  STL [R1+0x600], R15 ;  /* 0x0006000f01007387 */ /* 0x000fe80000100800 */
[----:B------:R-:W-:Y:S04]  /*2dc00*/  STL [R1+0x624], R5 ;  /* 0x0006240501007387 */ /* 0x000fe80000100800 */
[----:B------:R1:W-:Y:S04]  /*2dc10*/  LDGSTS.E [R0+0x30c00], [R2.64], P0 ;  /* 0x30c0000002007fae */ /* 0x0003e8000812184c */
[----:B------:R1:W-:Y:S02]  /*2dc20*/  STL [R1+0x620], R7 ;  /* 0x0006200701007387 */ /* 0x0003e40000100800 */
[----:B-1----:R-:W-:-:S02]  /*2dc30*/  IMAD.MOV.U32 R3, RZ, RZ, R7 ;  /* 0x000000ffff037224 */ /* 0x002fc400078e0007 */
[----:B------:R-:W-:Y:S01]  /*2dc40*/  IMAD.MOV.U32 R2, RZ, RZ, R5 ;  /* 0x000000ffff027224 */ /* 0x000fe200078e0005 */
[----:B------:R-:W3:Y:S04]  /*2dc50*/  LDL.LU R7, [R1+0x6c0] ;  /* 0x0006c00001077983 */ /* 0x000ee80000300800 */
[----:B------:R-:W3:Y:S04]  /*2dc60*/  LDL.LU R5, [R1+0x6c4] ;  /* 0x0006c40001057983 */ /* 0x000ee80000300800 */
[----:B------:R-:W3:Y:S04]  /*2dc70*/  LDL.LU R21, [R1+0x6e0] ;  /* 0x0006e00001157983 */ /* 0x000ee80000300800 */
[----:B------:R-:W3:Y:S01]  /*2dc80*/  LDL.LU R20, [R1+0x6e4] ;  /* 0x0006e40001147983 */ /* 0x000ee20000300800 */
[----:B------:R-:W-:-:S02]  /*2dc90*/  IADD3 R12, P1, R12, UR14, RZ ;  /* 0x0000000e0c0c7c10 */ /* 0x000fc4000ff3e0ff */
[----:B------:R-:W-:Y:S01]  /*2dca0*/  IADD3 R10, P2, R10, UR14, RZ ;  /* 0x0000000e0a0a7c10 */ /* 0x000fe2000ff5e0ff */
[----:B------:R1:W-:Y:S04]  /*2dcb0*/  LDGSTS.E [R0+0x31c00], [R2.64], P0 ;  /* 0x31c0000002007fae */ /* 0x0003e8000812184c */
[----:B------:R2:W-:Y:S01]  /*2dcc0*/  STL [R1+0x644], R12 ;  /* 0x0006440c01007387 */ /* 0x0005e20000100800 */
[----:B-1----:R-:W-:Y:S01]  /*2dcd0*/  IMAD.MOV.U32 R2, RZ, RZ, R12 ;  /* 0x000000ffff027224 */ /* 0x002fe200078e000c */
[----:B----4-:R-:W-:-:S05]  /*2dce0*/  IADD3.X R13, R13, UR11, RZ, P1, !PT ;  /* 0x0000000b0d0d7c10 */ /* 0x010fca0008ffe4ff */
[----:B------:R1:W-:Y:S01]  /*2dcf0*/  STL [R1+0x640], R13 ;  /* 0x0006400d01007387 */ /* 0x0003e20000100800 */
[----:B--2---:R-:W-:-:S03]  /*2dd00*/  IADD3.X R11, R11, UR11, RZ, P2, !PT ;  /* 0x0000000b0b0b7c10 */ /* 0x004fc600097fe4ff */
[----:B------:R-:W-:Y:S04]  /*2dd10*/  STL [R1+0x664], R10 ;  /* 0x0006640a01007387 */ /* 0x000fe80000100800 */
[----:B------:R2:W-:Y:S04]  /*2dd20*/  STL [R1+0x660], R11 ;  /* 0x0006600b01007387 */ /* 0x0005e80000100800 */
[----:B------:R-:W4:Y:S04]  /*2dd30*/  LDL.LU R19, [R1+0x700] ;  /* 0x0007000001137983 */ /* 0x000f280000300800 */
[----:B------:R-:W4:Y:S04]  /*2dd40*/  LDL.LU R18, [R1+0x704] ;  /* 0x0007040001127983 */ /* 0x000f280000300800 */
[----:B------:R-:W4:Y:S04]  /*2dd50*/  LDL.LU R17, [R1+0x720] ;  /* 0x0007200001117983 */ /* 0x000f280000300800 */
[----:B------:R-:W4:Y:S04]  /*2dd60*/  LDL.LU R16, [R1+0x724] ;  /* 0x0007240001107983 */ /* 0x000f280000300800 */
[----:B------:R-:W4:Y:S01]  /*2dd70*/  LDL.LU R14, [R1+0x744] ;  /* 0x00074400010e7983 */ /* 0x000f220000300800 */
[----:B------:R-:W-:-:S03]  /*2dd80*/  IMAD.MOV.U32 R3, RZ, RZ, R13 ;  /* 0x000000ffff037224 */ /* 0x000fc600078e000d */
[----:B------:R-:W4:Y:S04]  /*2dd90*/  LDL.LU R12, [R1+0x764] ;  /* 0x00076400010c7983 */ /* 0x000f280000300800 */
[----:B------:R1:W-:Y:S02]  /*2dda0*/  LDGSTS.E [R0+0x32c00], [R2.64], P0 ;  /* 0x32c0000002007fae */ /* 0x0003e4000812184c */
[----:B-1----:R-:W-:Y:S01]  /*2ddb0*/  IMAD.MOV.U32 R2, RZ, RZ, R10 ;  /* 0x000000ffff027224 */ /* 0x002fe200078e000a */
[----:B------:R-:W-:-:S05]  /*2ddc0*/  IADD3 R8, P1, R8, UR14, RZ ;  /* 0x0000000e08087c10 */ /* 0x000fca000ff3e0ff */
[----:B------:R-:W-:Y:S01]  /*2ddd0*/  STL [R1+0x684], R8 ;  /* 0x0006840801007387 */ /* 0x000fe20000100800 */
[----:B------:R-:W-:Y:S02]  /*2dde0*/  IADD3 R4, P2, R4, UR14, RZ ;  /* 0x0000000e04047c10 */ /* 0x000fe4000ff5e0ff */
[----:B---3--:R-:W-:-:S05]  /*2ddf0*/  IADD3.X R9, R9, UR11, RZ, P1, !PT ;  /* 0x0000000b09097c10 */ /* 0x008fca0008ffe4ff */
[----:B------:R1:W-:Y:S01]  /*2de00*/  STL [R1+0x680], R9 ;  /* 0x0006800901007387 */ /* 0x0003e20000100800 */
[----:B------:R-:W-:-:S03]  /*2de10*/  IADD3.X R6, R6, UR11, RZ, P2, !PT ;  /* 0x0000000b06067c10 */ /* 0x000fc600097fe4ff */
[----:B------:R-:W-:Y:S04]  /*2de20*/  STL [R1+0x6a4], R4 ;  /* 0x0006a40401007387 */ /* 0x000fe80000100800 */
[----:B------:R-:W3:Y:S01]  /*2de30*/  LDL.LU R15, [R1+0x740] ;  /* 0x00074000010f7983 */ /* 0x000ee20000300800 */
[----:B------:R-:W-:-:S03]  /*2de40*/  IMAD.MOV.U32 R3, RZ, RZ, R11 ;  /* 0x000000ffff037224 */ /* 0x000fc600078e000b */
[----:B------:R1:W-:Y:S04]  /*2de50*/  STL [R1+0x6a0], R6 ;  /* 0x0006a00601007387 */ /* 0x0003e80000100800 */
[----:B------:R-:W3:Y:S04]  /*2de60*/  LDL.LU R13, [R1+0x760] ;  /* 0x00076000010d7983 */ /* 0x000ee80000300800 */
[----:B--2---:R-:W2:Y:S04]  /*2de70*/  LDL.LU R11, [R1+0x780] ;  /* 0x00078000010b7983 */ /* 0x004ea80000300800 */
[----:B------:R-:W2:Y:S04]  /*2de80*/  LDL.LU R10, [R1+0x784] ;  /* 0x00078400010a7983 */ /* 0x000ea80000300800 */
[----:B------:R1:W-:Y:S02]  /*2de90*/  LDGSTS.E [R0+0x33c00], [R2.64], P0 ;  /* 0x33c0000002007fae */ /* 0x0003e4000812184c */
[----:B-1----:R-:W-:-:S02]  /*2dea0*/  IMAD.MOV.U32 R2, RZ, RZ, R8 ;  /* 0x000000ffff027224 */ /* 0x002fc400078e0008 */
[----:B------:R-:W-:Y:S02]  /*2deb0*/  IMAD.MOV.U32 R3, RZ, RZ, R9 ;  /* 0x000000ffff037224 */ /* 0x000fe400078e0009 */
[----:B------:R-:W2:Y:S04]  /*2dec0*/  LDL.LU R9, [R1+0x7a0] ;  /* 0x0007a00001097983 */ /* 0x000ea80000300800 */
[----:B------:R-:W2:Y:S04]  /*2ded0*/  LDL.LU R8, [R1+0x7a4] ;  /* 0x0007a40001087983 */ /* 0x000ea80000300800 */
[----:B------:R1:W-:Y:S02]  /*2dee0*/  LDGSTS.E [R0+0x34c00], [R2.64], P0 ;  /* 0x34c0000002007fae */ /* 0x0003e4000812184c */
[----:B-1----:R-:W-:Y:S01]  /*2def0*/  IMAD.MOV.U32 R2, RZ, RZ, R4 ;  /* 0x000000ffff027224 */ /* 0x002fe200078e0004 */
[----:B------:R-:W-:Y:S01]  /*2df00*/  IADD3 R5, P1, R5, UR14, RZ ;  /* 0x0000000e05057c10 */ /* 0x000fe2000ff3e0ff */
[----:B------:R-:W-:-:S02]  /*2df10*/  IMAD.MOV.U32 R3, RZ, RZ, R6 ;  /* 0x000000ffff037224 */ /* 0x000fc400078e0006 */
[----:B------:R-:W2:Y:S01]  /*2df20*/  LDL.LU R6, [R1+0x7c4] ;  /* 0x0007c40001067983 */ /* 0x000ea20000300800 */
[----:B------:R-:W-:-:S03]  /*2df30*/  IADD3.X R7, R7, UR11, RZ, P1, !PT ;  /* 0x0000000b07077c10 */ /* 0x000fc60008ffe4ff */
[----:B------:R-:W2:Y:S01]  /*2df40*/  LDL.LU R4, [R1+0x7e4] ;  /* 0x0007e40001047983 */ /* 0x000ea20000300800 */
[----:B------:R-:W-:-:S03]  /*2df50*/  IADD3 R20, P2, R20, UR14, RZ ;  /* 0x0000000e14147c10 */ /* 0x000fc6000ff5e0ff */
[----:B------:R-:W-:Y:S04]  /*2df60*/  STL [R1+0x6c4], R5 ;  /* 0x0006c40501007387 */ /* 0x000fe80000100800 */
[----:B------:R1:W-:Y:S04]  /*2df70*/  LDGSTS.E [R0+0x35c00], [R2.64], P0 ;  /* 0x35c0000002007fae */ /* 0x0003e8000812184c */
[----:B------:R1:W-:Y:S04]  /*2df80*/  STL [R1+0x6c0], R7 ;  /* 0x0006c00701007387 */ /* 0x0003e80000100800 */
[----:B------:R-:W-:Y:S01]  /*2df90*/  STL [R1+0x6e4], R20 ;  /* 0x0006e41401007387 */ /* 0x000fe20000100800 */
[----:B-1----:R-:W-:-:S03]  /*2dfa0*/  IMAD.MOV.U32 R3, RZ, RZ, R7 ;  /* 0x000000ffff037224 */ /* 0x002fc600078e0007 */
[----:B------:R-:W2:Y:S01]  /*2dfb0*/  LDL.LU R7, [R1+0x7c0] ;  /* 0x0007c00001077983 */ /* 0x000ea20000300800 */
[----:B------:R-:W-:Y:S01]  /*2dfc0*/  IADD3.X R21, R21, UR11, RZ, P2, !PT ;  /* 0x0000000b15157c10 */ /* 0x000fe200097fe4ff */
[----:B------:R-:W-:-:S04]  /*2dfd0*/  IMAD.MOV.U32 R2, RZ, RZ, R5 ;  /* 0x000000ffff027224 */ /* 0x000fc800078e0005 */
[----:B------:R-:W-:Y:S04]  /*2dfe0*/  STL [R1+0x6e0], R21 ;  /* 0x0006e01501007387 */ /* 0x000fe80000100800 */
[----:B------:R-:W2:Y:S04]  /*2dff0*/  LDL.LU R5, [R1+0x7e0] ;  /* 0x0007e00001057983 */ /* 0x000ea80000300800 */
[----:B------:R1:W-:Y:S02]  /*2e000*/  LDGSTS.E [R0+0x36c00], [R2.64], P0 ;  /* 0x36c0000002007fae */ /* 0x0003e4000812184c */
[----:B-1----:R-:W-:-:S02]  /*2e010*/  IMAD.MOV.U32 R2, RZ, RZ, R20 ;  /* 0x000000ffff027224 */ /* 0x002fc400078e0014 */
[----:B------:R-:W-:-:S05]  /*2e020*/  IMAD.MOV.U32 R3, RZ, RZ, R21 ;  /* 0x000000ffff037224 */ /* 0x000fca00078e0015 */
[----:B------:R1:W-:Y:S01]  /*2e030*/  LDGSTS.E [R0+0x37c00], [R2.64], P0 ;  /* 0x37c0000002007fae */ /* 0x0003e2000812184c */
[----:B------:R-:W-:-:S05]  /*2e040*/  IMAD.MOV.U32 R186, RZ, RZ, 0x7f ;  /* 0x0000007fffba7424 */ /* 0x000fca00078e00ff */
[----:B------:R-:W-:Y:S01]  /*2e050*/  IADD3 R186, R186, c[0x0][0x180], RZ ;  /* 0x00006000baba7a10 */ /* 0x000fe20007ffe0ff */
[----:B------:R-:W-:Y:S01]  /*2e060*/  UIADD3 UR4, UR4, 0x1, URZ ;  /* 0x0000000104047890 */ /* 0x000fe2000fffe03f */
[----:B----4-:R-:W-:-:S04]  /*2e070*/  IADD3 R18, P1, R18, UR14, RZ ;  /* 0x0000000e12127c10 */ /* 0x010fc8000ff3e0ff */
[----:B------:R-:W-:Y:S01]  /*2e080*/  IADD3.X R19, R19, UR11, RZ, P1, !PT ;  /* 0x0000000b13137c10 */ /* 0x000fe20008ffe4ff */
[----:B-1----:R-:W-:Y:S01]  /*2e090*/  IMAD.MOV.U32 R2, RZ, RZ, R18 ;  /* 0x000000ffff027224 */ /* 0x002fe200078e0012 */
[----:B------:R-:W-:-:S03]  /*2e0a0*/  IADD3 R16, P2, R16, UR14, RZ ;  /* 0x0000000e10107c10 */ /* 0x000fc6000ff5e0ff */
[----:B------:R-:W-:Y:S01]  /*2e0b0*/  IMAD.MOV.U32 R3, RZ, RZ, R19 ;  /* 0x000000ffff037224 */ /* 0x000fe200078e0013 */
[----:B------:R-:W-:Y:S02]  /*2e0c0*/  IADD3.X R17, R17, UR11, RZ, P2, !PT ;  /* 0x0000000b11117c10 */ /* 0x000fe400097fe4ff */
[----:B------:R-:W-:Y:S02]  /*2e0d0*/  IADD3 R14, P1, R14, UR14, RZ ;  /* 0x0000000e0e0e7c10 */ /* 0x000fe4000ff3e0ff */
[----:B------:R1:W-:Y:S01]  /*2e0e0*/  LDGSTS.E [R0+0x38c00], [R2.64], P0 ;  /* 0x38c0000002007fae */ /* 0x0003e2000812184c */
[----:B------:R-:W-:Y:S01]  /*2e0f0*/  IADD3 R12, P2, R12, UR14, RZ ;  /* 0x0000000e0c0c7c10 */ /* 0x000fe2000ff5e0ff */
[----:B-1----:R-:W-:Y:S02]  /*2e100*/  IMAD.MOV.U32 R2, RZ, RZ, R16 ;  /* 0x000000ffff027224 */ /* 0x002fe400078e0010 */
[----:B------:R-:W-:-:S05]  /*2e110*/  IMAD.MOV.U32 R3, RZ, RZ, R17 ;  /* 0x000000ffff037224 */ /* 0x000fca00078e0011 */
[----:B------:R1:W-:Y:S02]  /*2e120*/  LDGSTS.E [R0+0x39c00], [R2.64], P0 ;  /* 0x39c0000002007fae */ /* 0x0003e4000812184c */
[----:B-1----:R-:W-:Y:S02]  /*2e130*/  IMAD.MOV.U32 R2, RZ, RZ, R14 ;  /* 0x000000ffff027224 */ /* 0x002fe400078e000e */
[----:B------:R-:W-:Y:S04]  /*2e140*/  STL [R1+0x704], R18 ;  /* 0x0007041201007387 */ /* 0x000fe80000100800 */
[----:B------:R-:W-:Y:S01]  /*2e150*/  STL [R1+0x700], R19 ;  /* 0x0007001301007387 */ /* 0x000fe20000100800 */
[----:B---3--:R-:W-:-:S05]  /*2e160*/  IADD3.X R15, R15, UR11, RZ, P1, !PT ;  /* 0x0000000b0f0f7c10 */ /* 0x008fca0008ffe4ff */
[----:B------:R-:W-:Y:S01]  /*2e170*/  IMAD.MOV.U32 R3, RZ, RZ, R15 ;  /* 0x000000ffff037224 */ /* 0x000fe200078e000f */
[----:B------:R-:W-:-:S04]  /*2e180*/  IADD3.X R13, R13, UR11, RZ, P2, !PT ;  /* 0x0000000b0d0d7c10 */ /* 0x000fc800097fe4ff */
[----:B------:R1:W-:Y:S01]  /*2e190*/  LDGSTS.E [R0+0x3ac00], [R2.64], P0 ;  /* 0x3ac0000002007fae */ /* 0x0003e2000812184c */
[----:B--2---:R-:W-:-:S04]  /*2e1a0*/  IADD3 R10, P1, R10, UR14, RZ ;  /* 0x0000000e0a0a7c10 */ /* 0x004fc8000ff3e0ff */
[----:B------:R-:W-:Y:S01]  /*2e1b0*/  IADD3.X R11, R11, UR11, RZ, P1, !PT ;  /* 0x0000000b0b0b7c10 */ /* 0x000fe20008ffe4ff */
[----:B-1----:R-:W-:Y:S02]  /*2e1c0*/  IMAD.MOV.U32 R2, RZ, RZ, R12 ;  /* 0x000000ffff027224 */ /* 0x002fe400078e000c */
[----:B------:R-:W-:-:S05]  /*2e1d0*/  IMAD.MOV.U32 R3, RZ, RZ, R13 ;  /* 0x000000ffff037224 */ /* 0x000fca00078e000d */
[----:B------:R1:W-:Y:S01]  /*2e1e0*/  LDGSTS.E [R0+0x3bc00], [R2.64], P0 ;  /* 0x3bc0000002007fae */ /* 0x0003e2000812184c */
[----:B------:R-:W-:Y:S01]  /*2e1f0*/  IADD3 R8, P2, R8, UR14, RZ ;  /* 0x0000000e08087c10 */ /* 0x000fe2000ff5e0ff */
[----:B-1----:R-:W-:Y:S02]  /*2e200*/  IMAD.MOV.U32 R2, RZ, RZ, R10 ;  /* 0x000000ffff027224 */ /* 0x002fe400078e000a */
[----:B------:R-:W-:Y:S01]  /*2e210*/  IMAD.MOV.U32 R3, RZ, RZ, R11 ;  /* 0x000000ffff037224 */ /* 0x000fe200078e000b */
[----:B------:R-:W-:Y:S01]  /*2e220*/  IADD3.X R9, R9, UR11, RZ, P2, !PT ;  /* 0x0000000b09097c10 */ /* 0x000fe200097fe4ff */
[----:B------:R-:W-:Y:S04]  /*2e230*/  STL [R1+0x724], R16 ;  /* 0x0007241001007387 */ /* 0x000fe80000100800 */
[----:B------:R1:W-:Y:S04]  /*2e240*/  LDGSTS.E [R0+0x3cc00], [R2.64], P0 ;  /* 0x3cc0000002007fae */ /* 0x0003e8000812184c */
[----:B------:R-:W-:Y:S04]  /*2e250*/  STL [R1+0x720], R17 ;  /* 0x0007201101007387 */ /* 0x000fe80000100800 */
[----:B------:R-:W-:Y:S01]  /*2e260*/  STL [R1+0x744], R14 ;  /* 0x0007440e01007387 */ /* 0x000fe20000100800 */
[----:B------:R-:W-:Y:S01]  /*2e270*/  IADD3 R6, P1, R6, UR14, RZ ;  /* 0x0000000e06067c10 */ /* 0x000fe2000ff3e0ff */
[----:B-1----:R-:W-:-:S02]  /*2e280*/  IMAD.MOV.U32 R2, RZ, RZ, R8 ;  /* 0x000000ffff027224 */ /* 0x002fc400078e0008 */
[----:B------:R-:W-:Y:S01]  /*2e290*/  IMAD.MOV.U32 R3, RZ, RZ, R9 ;  /* 0x000000ffff037224 */ /* 0x000fe200078e0009 */
[----:B------:R-:W-:Y:S01]  /*2e2a0*/  STL [R1+0x740], R15 ;  /* 0x0007400f01007387 */ /* 0x000fe20000100800 */
[----:B------:R-:W-:-:S03]  /*2e2b0*/  IADD3 R4, P2, R4, UR14, RZ ;  /* 0x0000000e04047c10 */ /* 0x000fc6000ff5e0ff */
[----:B------:R-:W-:Y:S04]  /*2e2c0*/  STL [R1+0x764], R12 ;  /* 0x0007640c01007387 */ /* 0x000fe80000100800 */
[----:B------:R-:W-:Y:S04]  /*2e2d0*/  STL [R1+0x760], R13 ;  /* 0x0007600d01007387 */ /* 0x000fe80000100800 */
[----:B------:R1:W-:Y:S04]  /*2e2e0*/  LDGSTS.E [R0+0x3dc00], [R2.64], P0 ;  /* 0x3dc0000002007fae */ /* 0x0003e8000812184c */
[----:B------:R-:W-:Y:S01]  /*2e2f0*/  STL [R1+0x784], R10 ;  /* 0x0007840a01007387 */ /* 0x000fe20000100800 */
[----:B------:R-:W-:-:S03]  /*2e300*/  IADD3.X R7, R7, UR11, RZ, P1, !PT ;  /* 0x0000000b07077c10 */ /* 0x000fc60008ffe4ff */
[----:B------:R-:W-:Y:S01]  /*2e310*/  STL [R1+0x780], R11 ;  /* 0x0007800b01007387 */ /* 0x000fe20000100800 */
[----:B-1----:R-:W-:Y:S02]  /*2e320*/  IMAD.MOV.U32 R2, RZ, RZ, R6 ;  /* 0x000000ffff027224 */ /* 0x002fe400078e0006 */
[----:B------:R-:W-:Y:S01]  /*2e330*/  IMAD.MOV.U32 R3, RZ, RZ, R7 ;  /* 0x000000ffff037224 */ /* 0x000fe200078e0007 */
[----:B------:R-:W-:Y:S04]  /*2e340*/  STL [R1+0x7a4], R8 ;  /* 0x0007a40801007387 */ /* 0x000fe80000100800 */
[----:B------:R-:W-:Y:S04]  /*2e350*/  STL [R1+0x7a0], R9 ;  /* 0x0007a00901007387 */ /* 0x000fe80000100800 */
[----:B------:R-:W-:Y:S01]  /*2e360*/  STL [R1+0x7c4], R6 ;  /* 0x0007c40601007387 */ /* 0x000fe20000100800 */
[----:B------:R-:W-:-:S03]  /*2e370*/  IADD3.X R5, R5, UR11, RZ, P2, !PT ;  /* 0x0000000b05057c10 */ /* 0x000fc600097fe4ff */
[----:B------:R-:W-:Y:S04]  /*2e380*/  STL [R1+0x7c0], R7 ;  /* 0x0007c00701007387 */ /* 0x000fe80000100800 */
[----:B------:R1:W-:Y:S04]  /*2e390*/  LDGSTS.E [R0+0x3ec00], [R2.64], P0 ;  /* 0x3ec0000002007fae */ /* 0x0003e8000812184c */
[----:B------:R2:W-:Y:S01]  /*2e3a0*/  STL [R1+0x7e4], R4 ;  /* 0x0007e40401007387 */ /* 0x0005e20000100800 */
[----:B-1----:R-:W-:Y:S01]  /*2e3b0*/  IMAD.MOV.U32 R2, RZ, RZ, R4 ;  /* 0x000000ffff027224 */ /* 0x002fe200078e0004 */
[----:B--2---:R-:W-:Y:S01]  /*2e3c0*/  SHF.R.S32.HI R4, RZ, 0x1f, R186 ;  /* 0x0000001fff047819 */ /* 0x004fe200000114ba */
[----:B------:R-:W-:-:S03]  /*2e3d0*/  IMAD.MOV.U32 R3, RZ, RZ, R5 ;  /* 0x000000ffff037224 */ /* 0x000fc600078e0005 */
[----:B------:R-:W-:Y:S01]  /*2e3e0*/  LEA.HI R4, R4, R186, RZ, 0x7 ;  /* 0x000000ba04047211 */ /* 0x000fe200078f38ff */
[----:B------:R1:W-:Y:S03]  /*2e3f0*/  STL [R1+0x7e0], R5 ;  /* 0x0007e00501007387 */ /* 0x0003e60000100800 */
[----:B------:R-:W-:Y:S01]  /*2e400*/  SHF.R.S32.HI R4, RZ, 0x7, R4 ;  /* 0x00000007ff047819 */ /* 0x000fe20000011404 */
[----:B------:R1:W-:Y:S03]  /*2e410*/  LDGSTS.E [R0+0x3fc00], [R2.64], P0 ;  /* 0x3fc0000002007fae */ /* 0x0003e6000812184c */
[----:B------:R-:W-:Y:S01]  /*2e420*/  ISETP.NE.U32.AND P0, PT, R4, UR4, PT ;  /* 0x0000000404007c0c */ /* 0x000fe2000bf05070 */
[----:B------:R-:W0:-:S12]  /*2e430*/  LDGDEPBAR ;  /* 0x00000000000079af */ /* 0x000e180000000000 */
[----:B-1----:R-:W-:Y:S01]  /*2e440*/  @!P0 CALL.REL.NOINC `(.L_x_0) ;  /* 0x0000001000008944 */ /* 0x002fe20003c00000 */
[----:B------:R-:W-:Y:S05]  /*2e450*/  BRA `(.L_x_1) ;  /* 0xffff22a000007947 */ /* 0x000fea000383ffff */
.L_x_0:
[----:B------:R-:W1:Y:S01]  /*2e460*/  S2R R4, SR_TID.X ;  /* 0x0000000000047919 */ /* 0x000e620000002100 */
[----:B-----5:R-:W-:Y:S01]  /*2e470*/  LOP3.LUT R49, R188, 0x1b0, R191, 0xfe, !PT ;  /* 0x000001b0bc317812 */ /* 0x020fe200078efebf */
[----:B------:R-:W-:-:S04]  /*2e480*/  DEPBAR.LE SB0, 0x0 ;  /* 0x000080000000791a */ /* 0x000fc80000000000 */
[C-C-:B------:R-:W-:Y:S01]  /*2e490*/  LOP3.LUT R50, R188.reuse, 0x1b4, R191.reuse, 0xfe, !PT ;  /* 0x000001b4bc327812 */ /* 0x140fe200078efebf */
[----:B------:R2:W-:Y:S01]  /*2e4a0*/  STL [R1], R49 ;  /* 0x0000003101007387 */ /* 0x0005e20000100800 */
[C---:B------:R-:W-:Y:S01]  /*2e4b0*/  LOP3.LUT R48, R188.reuse, 0x1b8, R191, 0xfe, !PT ;  /* 0x000001b8bc307812 */ /* 0x040fe200078efebf */
[----:B------:R-:W-:Y:S01]  /*2e4c0*/  IMAD.MOV.U32 R51, RZ, RZ, R80 ;  /* 0x000000ffff337224 */ /* 0x000fe200078e0050 */
[----:B------:R-:W-:Y:S01]  /*2e4d0*/  USHF.R.U32.HI UR5, URZ, 0x2, UR5 ;  /* 0x000000023f057899 */ /* 0x000fe20008011605 */
[----:B------:R3:W-:Y:S01]  /*2e4e0*/  STL [R1+0x4], R50 ;  /* 0x0000043201007387 */ /* 0x0007e20000100800 */
[----:B------:R-:W-:Y:S01]  /*2e4f0*/  IMAD.MOV.U32 R99, RZ, RZ, R81 ;  /* 0x000000ffff637224 */ /* 0x000fe200078e0051 */
[C---:B------:R-:W-:Y:S01]  /*2e500*/  LOP3.LUT R174, R188.reuse, R191, RZ, 0xfc, !PT ;  /* 0x000000bfbcae7212 */ /* 0x040fe200078efcff */
[----:B------:R-:W-:Y:S01]  /*2e510*/  IMAD.MOV.U32 R81, RZ, RZ, R71 ;  /* 0x000000ffff517224 */ /* 0x000fe200078e0047 */
[----:B------:R4:W-:Y:S01]  /*2e520*/  STL [R1+0x8], R48 ;  /* 0x0000083001007387 */ /* 0x0009e20000100800 */
[----:B------:R-:W-:Y:S01]  /*2e530*/  IMAD.MOV.U32 R71, RZ, RZ, R166 ;  /* 0x000000ffff477224 */ /* 0x000fe200078e00a6 */
[C---:B--2---:R-:W-:Y:S01]  /*2e540*/  LOP3.LUT R49, R188.reuse, 0x1bc, R191, 0xfe, !PT ;  /* 0x000001bcbc317812 */ /* 0x044fe200078efebf */
[----:B------:R-:W-:Y:S01]  /*2e550*/  IMAD.MOV.U32 R166, RZ, RZ, R39 ;  /* 0x000000ffffa67224 */ /* 0x000fe200078e0027 */
[C-C-:B------:R-:W-:Y:S01]  /*2e560*/  LOP3.LUT R29, R188.reuse, 0xc, R191.reuse, 0xfe, !PT ;  /* 0x0000000cbc1d7812 */ /* 0x140fe200078efebf */
[----:B------:R-:W-:Y:S01]  /*2e570*/  IMAD.MOV.U32 R102, RZ, RZ, R66 ;  /* 0x000000ffff667224 */ /* 0x000fe200078e0042 */
[C-C-:B---3--:R-:W-:Y:S01]  /*2e580*/  LOP3.LUT R50, R188.reuse, 0x1c0, R191.reuse, 0xfe, !PT ;  /* 0x000001c0bc327812 */ /* 0x148fe200078efebf */
[----:B------:R2:W-:Y:S01]  /*2e590*/  STL [R1+0xc], R49 ;  /* 0x00000c3101007387 */ /* 0x0005e20000100800 */
[----:B------:R-:W-:Y:S01]  /*2e5a0*/  IMAD.MOV.U32 R103, RZ, RZ, R82 ;  /* 0x000000ffff677224 */ /* 0x000fe200078e0052 */
[--C-:B------:R-:W-:Y:S01]  /*2e5b0*/  LOP3.LUT R28, R188, 0x10, R191.reuse, 0xfe, !PT ;  /* 0x00000010bc1c7812 */ /* 0x100fe200078efebf */
[----:B-1----:R-:W-:Y:S01]  /*2e5c0*/  IMAD.SHL.U32 R0, R4, 0x40, RZ ;  /* 0x0000004004007824 */ /* 0x002fe200078e00ff */
[--C-:B----4-:R-:W-:Y:S01]  /*2e5d0*/  LOP3.LUT R48, R188, 0x1c4, R191.reuse, 0xfe, !PT ;  /* 0x000001c4bc307812 */ /* 0x110fe200078efebf */
[----:B------:R1:W-:Y:S01]  /*2e5e0*/  STL [R1+0x10], R50 ;  /* 0x0000103201007387 */ /* 0x0003e20000100800 */
[----:B------:R-:W-:Y:S01]  /*2e5f0*/  IMAD.SHL.U32 R3, R4, 0x20, RZ ;  /* 0x0000002004037824 */ /* 0x000fe200078e00ff */
[--C-:B------:R-:W-:Y:S01]  /*2e600*/  LOP3.LUT R27, R188, 0x14, R191.reuse, 0xfe, !PT ;  /* 0x00000014bc1b7812 */ /* 0x100fe200078efebf */
[----:B------:R-:W-:Y:S01]  /*2e610*/  IMAD.SHL.U32 R5, R4, 0x4, RZ ;  /* 0x0000000404057824 */ /* 0x000fe200078e00ff */
[----:B------:R3:W-:Y:S01]  /*2e620*/  STL [R1+0x14], R48 ;  /* 0x0000143001007387 */ /* 0x0007e20000100800 */
[--C-:B--2---:R-:W-:Y:S01]  /*2e630*/  LOP3.LUT R49, R188, 0x1c8, R191.reuse, 0xfe, !PT ;  /* 0x000001c8bc317812 */ /* 0x104fe200078efebf */
[----:B------:R-:W-:Y:S01]  /*2e640*/  IMAD.MOV.U32 R39, RZ, RZ, R140 ;  /* 0x000000ffff277224 */ /* 0x000fe200078e008c */
[----:B------:R-:W-:Y:S01]  /*2e650*/  LOP3.LUT R0, R0, 0x3800, RZ, 0xc0, !PT ;  /* 0x0000380000007812 */ /* 0x000fe200078ec0ff */
[----:B------:R-:W-:Y:S01]  /*2e660*/  IMAD.MOV.U32 R101, RZ, RZ, R70 ;  /* 0x000000ffff657224 */ /* 0x000fe200078e0046 */
[C-C-:B------:R-:W-:Y:S01]  /*2e670*/  LOP3.LUT R25, R188.reuse, 0x18, R191.reuse, 0xfe, !PT ;  /* 0x00000018bc197812 */ /* 0x140fe200078efebf */
[----:B------:R2:W-:Y:S01]  /*2e680*/  STL [R1+0x18], R49 ;  /* 0x0000183101007387 */ /* 0x0005e20000100800 */
[----:B-1----:R-:W-:Y:S01]  /*2e690*/  LOP3.LUT R50, R188, 0x1cc, R191, 0xfe, !PT ;  /* 0x000001ccbc327812 */ /* 0x002fe200078efebf */
[----:B------:R-:W-:Y:S01]  /*2e6a0*/  IMAD.MOV.U32 R82, RZ, RZ, R67 ;  /* 0x000000ffff527224 */ /* 0x000fe200078e0043 */
[----:B------:R-:W-:Y:S01]  /*2e6b0*/  LOP3.LUT R3, R0, 0x60, R3, 0xf8, !PT ;  /* 0x0000006000037812 */ /* 0x000fe200078ef803 */
[----:B------:R-:W-:Y:S01]  /*2e6c0*/  IMAD.SHL.U32 R0, R4, 0x800, RZ ;  /* 0x0000080004007824 */ /* 0x000fe200078e00ff */
[----:B---3--:R-:W-:Y:S01]  /*2e6d0*/  LOP3.LUT R48, R188, 0x1d0, R191, 0xfe, !PT ;  /* 0x000001d0bc307812 */ /* 0x008fe200078efebf */
[----:B------:R1:W-:Y:S01]  /*2e6e0*/  STL [R1+0x1c], R50 ;  /* 0x00001c3201007387 */ /* 0x0003e20000100800 */
[----:B------:R-:W-:Y:S01]  /*2e6f0*/  LOP3.LUT R3, R3, 0x70, R5, 0x78, !PT ;  /* 0x0000007003037812 */ /* 0x000fe200078e7805 */
[----:B------:R-:W-:Y:S01]  /*2e700*/  IMAD.MOV.U32 R66, RZ, RZ, R37 ;  /* 0x000000ffff427224 */ /* 0x000fe200078e0025 */
[----:B------:R-:W-:Y:S01]  /*2e710*/  LOP3.LUT R0, R0, 0xc000, RZ, 0xc0, !PT ;  /* 0x0000c00000007812 */ /* 0x000fe200078ec0ff */
[----:B------:R3:W-:Y:S01]  /*2e720*/  STL [R1+0x20], R48 ;  /* 0x0000203001007387 */ /* 0x0007e20000100800 */
[C---:B--2---:R-:W-:Y:S01]  /*2e730*/  LOP3.LUT R49, R188.reuse, 0x1d4, R191, 0xfe, !PT ;  /* 0x000001d4bc317812 */ /* 0x044fe200078efebf */
[----:B------:R-:W-:Y:S01]  /*2e740*/  IMAD.MOV.U32 R140, RZ, RZ, R63 ;  /* 0x000000ffff8c7224 */ /* 0x000fe200078e003f */
[----:B------:R-:W-:Y:S01]  /*2e750*/  LOP3.LUT R26, R188, 0x1c, R191, 0xfe, !PT ;  /* 0x0000001cbc1a7812 */ /* 0x000fe200078efebf */
[----:B------:R-:W-:Y:S01]  /*2e760*/  IMAD.IADD R3, R0, 0x1, R3 ;  /* 0x0000000100037824 */ /* 0x000fe200078e0203 */
[C-C-:B------:R-:W-:Y:S01]  /*2e770*/  LOP3.LUT R0, R188.reuse, 0x4, R191.reuse, 0xfe, !PT ;  /* 0x00000004bc007812 */ /* 0x140fe200078efebf */
[----:B------:R2:W-:Y:S01]  /*2e780*/  STL [R1+0x24], R49 ;  /* 0x0000243101007387 */ /* 0x0005e20000100800 */
[C---:B-1----:R-:W-:Y:S01]  /*2e790*/  LOP3.LUT R50, R188.reuse, 0x1d8, R191, 0xfe, !PT ;  /* 0x000001d8bc327812 */ /* 0x042fe200078efebf */
[----:B------:R-:W-:Y:S01]  /*2e7a0*/  IMAD.MOV.U32 R97, RZ, RZ, R69 ;  /* 0x000000ffff617224 */ /* 0x000fe200078e0045 */
[C---:B------:R-:W-:Y:S01]  /*2e7b0*/  LOP3.LUT R23, R188.reuse, 0x20, R191, 0xfe, !PT ;  /* 0x00000020bc177812 */ /* 0x040fe200078efebf */
[----:B------:R-:W-:Y:S01]  /*2e7c0*/  IMAD.MOV.U32 R98, RZ, RZ, R65 ;  /* 0x000000ffff627224 */ /* 0x000fe200078e0041 */
[C---:B---3--:R-:W-:Y:S01]  /*2e7d0*/  LOP3.LUT R48, R188.reuse, 0x1dc, R191, 0xfe, !PT ;  /* 0x000001dcbc307812 */ /* 0x048fe200078efebf */
[----:B------:R1:W-:Y:S01]  /*2e7e0*/  STL [R1+0x28], R50 ;  /* 0x0000283201007387 */ /* 0x0003e20000100800 */
[----:B------:R-:W-:Y:S01]  /*2e7f0*/  IMAD.MOV.U32 R67, RZ, RZ, R165 ;  /* 0x000000ffff437224 */ /* 0x000fe200078e00a5 */
[C-C-:B------:R-:W-:Y:S01]  /*2e800*/  LOP3.LUT R24, R188.reuse, 0x24, R191.reuse, 0xfe, !PT ;  /* 0x00000024bc187812 */ /* 0x140fe200078efebf */
[----:B------:R-:W-:Y:S01]  /*2e810*/  IMAD.MOV.U32 R70, RZ, RZ, R38 ;  /* 0x000000ffff467224 */ /* 0x000fe200078e0026 */
[C-C-:B--2---:R-:W-:Y:S01]  /*2e820*/  LOP3.LUT R49, R188.reuse, 0x1e0, R191.reuse, 0xfe, !PT ;  /* 0x000001e0bc317812 */ /* 0x144fe200078efebf */
[----:B------:R2:W-:Y:S01]  /*2e830*/  STL [R1+0x2c], R48 ;  /* 0x00002c3001007387 */ /* 0x0005e20000100800 */
[----:B------:R-:W-:Y:S01]  /*2e840*/  IMAD.MOV.U32 R37, RZ, RZ, R44 ;  /* 0x000000ffff257224 */ /* 0x000fe200078e002c */
[C---:B------:R-:W-:Y:S01]  /*2e850*/  LOP3.LUT R22, R188.reuse, 0x28, R191, 0xfe, !PT ;  /* 0x00000028bc167812 */ /* 0x040fe200078efebf */
[----:B------:R-:W-:Y:S01]  /*2e860*/  IMAD.MOV.U32 R63, RZ, RZ, R117 ;  /* 0x000000ffff3f7224 */ /* 0x000fe200078e0075 */
[----:B------:R3:W-:Y:S01]  /*2e870*/  STL [R1+0x30], R49 ;  /* 0x0000303101007387 */ /* 0x0007e20000100800 */
[C---:B-1----:R-:W-:Y:S01]  /*2e880*/  LOP3.LUT R50, R188.reuse, 0x1e4, R191, 0xfe, !PT ;  /* 0x000001e4bc327812 */ /* 0x042fe200078efebf */
[----:B------:R-:W-:Y:S01]  /*2e890*/  IMAD.MOV.U32 R96, RZ, RZ, R77 ;  /* 0x000000ffff607224 */ /* 0x000fe200078e004d */
[C-C-:B------:R-:W-:Y:S01]  /*2e8a0*/  LOP3.LUT R14, R188.reuse, 0x2c, R191.reuse, 0xfe, !PT ;  /* 0x0000002cbc0e7812 */ /* 0x140fe200078efebf */
[----:B------:R-:W-:Y:S01]  /*2e8b0*/  BAR.SYNC.DEFER_BLOCKING 0x0 ;  /* 0x0000000000007b1d */ /* 0x000fe20000010000 */
[----:B------:R-:W-:Y:S01]  /*2e8c0*/  IMAD.MOV.U32 R100, RZ, RZ, R78 ;  /* 0x000000ffff647224 */ /* 0x000fe200078e004e */
[C---:B--2---:R-:W-:Y:S01]  /*2e8d0*/  LOP3.LUT R48, R188.reuse, 0x1e8, R191, 0xfe, !PT ;  /* 0x000001e8bc307812 */ /* 0x044fe200078efebf */
[----:B------:R-:W-:Y:S01]  /*2e8e0*/  IMAD.MOV.U32 R80, RZ, RZ, R79 ;  /* 0x000000ffff507224 */ /* 0x000fe200078e004f */
[C---:B------:R-:W-:Y:S01]  /*2e8f0*/  LOP3.LUT R21, R188.reuse, 0x30, R191, 0xfe, !PT ;  /* 0x00000030bc157812 */ /* 0x040fe200078efebf */
[----:B------:R-:W-:Y:S01]  /*2e900*/  IMAD.MOV.U32 R65, RZ, RZ, R73 ;  /* 0x000000ffff417224 */ /* 0x000fe200078e0049 */
[C-C-:B---3--:R-:W-:Y:S01]  /*2e910*/  LOP3.LUT R49, R188.reuse, 0x1ec, R191.reuse, 0xfe, !PT ;  /* 0x000001ecbc317812 */ /* 0x148fe200078efebf */
[----:B------:R1:W-:Y:S01]  /*2e920*/  STL [R1+0x34], R50 ;  /* 0x0000343201007387 */ /* 0x0003e20000100800 */
[----:B------:R-:W-:Y:S01]  /*2e930*/  IMAD.MOV.U32 R69, RZ, RZ, R74 ;  /* 0x000000ffff457224 */ /* 0x000fe200078e004a */
[C---:B------:R-:W-:Y:S01]  /*2e940*/  LOP3.LUT R20, R188.reuse, 0x34, R191, 0xfe, !PT ;  /* 0x00000034bc147812 */ /* 0x040fe200078efebf */
[----:B------:R-:W-:Y:S01]  /*2e950*/  IMAD.MOV.U32 R165, RZ, RZ, R75 ;  /* 0x000000ffffa57224 */ /* 0x000fe200078e004b */
[----:B------:R2:W-:Y:S01]  /*2e960*/  STL [R1+0x38], R48 ;  /* 0x0000383001007387 */ /* 0x0005e20000100800 */
[----:B------:R-:W-:Y:S01]  /*2e970*/  IMAD.MOV.U32 R38, RZ, RZ, R148 ;  /* 0x000000ffff267224 */ /* 0x000fe200078e0094 */
[C---:B------:R-:W-:Y:S01]  /*2e980*/  LOP3.LUT R19, R188.reuse, 0x38, R191, 0xfe, !PT ;  /* 0x00000038bc137812 */ /* 0x040fe200078efebf */
[----:B------:R-:W-:Y:S01]  /*2e990*/  IMAD.MOV.U32 R44, RZ, RZ, R56 ;  /* 0x000000ffff2c7224 */ /* 0x000fe200078e0038 */
[----:B------:R3:W-:Y:S01]  /*2e9a0*/  STL [R1+0x3c], R49 ;  /* 0x00003c3101007387 */ /* 0x0007e20000100800 */
[----:B------:R-:W-:Y:S01]  /*2e9b0*/  IMAD.MOV.U32 R117, RZ, RZ, R35 ;  /* 0x000000ffff757224 */ /* 0x000fe200078e0023 */
[----:B-1----:R-:W-:Y:S01]  /*2e9c0*/  LOP3.LUT R50, R188, 0x1f0, R191, 0xfe, !PT ;  /* 0x000001f0bc327812 */ /* 0x002fe200078efebf */
[C---:B------:R-:W-:Y:S01]  /*2e9d0*/  IMAD.SHL.U32 R2, R4.reuse, 0x2000, RZ ;  /* 0x0000200004027824 */ /* 0x040fe200078e00ff */
[----:B------:R-:W-:-:S02]  /*2e9e0*/  LOP3.LUT R4, R4, 0x7f, RZ, 0xc0, !PT ;  /* 0x0000007f04047812 */ /* 0x000fc400078ec0ff */
[--C-:B--2---:R-:W-:Y:S01]  /*2e9f0*/  LOP3.LUT R48, R188, 0x1f4, R191.reuse, 0xfe, !PT ;  /* 0x000001f4bc307812 */ /* 0x104fe200078efebf */
[----:B------:R1:W-:Y:S01]  /*2ea00*/  STL [R1+0x40], R50 ;  /* 0x0000403201007387 */ /* 0x0003e20000100800 */
[----:B------:R-:W-:Y:S02]  /*2ea10*/  LOP3.LUT R2, R2, 0xc000, RZ, 0xc0, !PT ;  /* 0x0000c00002027812 */ /* 0x000fe400078ec0ff */
[C-C-:B---3--:R-:W-:Y:S01]  /*2ea20*/  LOP3.LUT R49, R188.reuse, 0x1f8, R191.reuse, 0xfe, !PT ;  /* 0x000001f8bc317812 */ /* 0x148fe200078efebf */
[----:B------:R2:W-:Y:S01]  /*2ea30*/  STL [R1+0x44], R48 ;  /* 0x0000443001007387 */ /* 0x0005e20000100800 */
[--C-:B------:R-:W-:Y:S01]  /*2ea40*/  LOP3.LUT R17, R188, 0x3c, R191.reuse, 0xfe, !PT ;  /* 0x0000003cbc117812 */ /* 0x100fe200078efebf */
[----:B------:R-:W-:Y:S01]  /*2ea50*/  IMAD R198, R4, 0x10, R2 ;  /* 0x0000001004c67824 */ /* 0x000fe200078e0202 */
[C-C-:B------:R-:W-:Y:S01]  /*2ea60*/  LOP3.LUT R2, R188.reuse, 0x8, R191.reuse, 0xfe, !PT ;  /* 0x00000008bc027812 */ /* 0x140fe200078efebf */
[----:B------:R3:W-:Y:S01]  /*2ea70*/  STL [R1+0x48], R49 ;  /* 0x0000483101007387 */ /* 0x0007e20000100800 */
[----:B------:R-:W-:Y:S01]  /*2ea80*/  LOP3.LUT R18, R188, 0x40, R191, 0xfe, !PT ;  /* 0x00000040bc127812 */ /* 0x000fe200078efebf */
[----:B-1----:R-:W-:Y:S01]  /*2ea90*/  IMAD.MOV.U32 R50, RZ, RZ, R64 ;  /* 0x000000ffff327224 */ /* 0x002fe200078e0040 */
[----:B------:R-:W-:Y:S01]  /*2eaa0*/  LOP3.LUT R198, R198, UR5, RZ, 0x3c, !PT ;  /* 0x00000005c6c67c12 */ /* 0x000fe2000f8e3cff */
[----:B------:R-:W-:Y:S01]  /*2eab0*/  IMAD.MOV.U32 R64, RZ, RZ, R41 ;  /* 0x000000ffff407224 */ /* 0x000fe200078e0029 */
[----:B------:R-:W-:Y:S01]  /*2eac0*/  STS.128 [R3+0x400], R96 ;  /* 0x0004006003007388 */ /* 0x000fe20000000c00 */
[----:B--2---:R-:W-:Y:S01]  /*2ead0*/  IMAD.MOV.U32 R48, RZ, RZ, R76 ;  /* 0x000000ffff307224 */ /* 0x004fe200078e004c */
[C---:B------:R-:W-:Y:S01]  /*2eae0*/  LOP3.LUT R15, R188.reuse, 0x44, R191, 0xfe, !PT ;  /* 0x00000044bc0f7812 */ /* 0x040fe200078efebf */
[----:B------:R-:W-:Y:S01]  /*2eaf0*/  IMAD.MOV.U32 R41, RZ, RZ, R45 ;  /* 0x000000ffff297224 */ /* 0x000fe200078e002d */
[----:B------:R-:W-:Y:S01]  /*2eb00*/  STS.128 [R3+0x80], R100 ;  /* 0x0000806403007388 */ /* 0x000fe20000000c00 */
[----:B---3--:R-:W-:Y:S01]  /*2eb10*/  IMAD.MOV.U32 R49, RZ, RZ, R68 ;  /* 0x000000ffff317224 */ /* 0x008fe200078e0044 */
[C---:B------:R-:W-:Y:S01]  /*2eb20*/  LOP3.LUT R16, R188.reuse, 0x48, R191, 0xfe, !PT ;  /* 0x00000048bc107812 */ /* 0x040fe200078efebf */
[----:B------:R-:W-:Y:S01]  /*2eb30*/  IMAD.MOV.U32 R68, RZ, RZ, R42 ;  /* 0x000000ffff447224 */ /* 0x000fe200078e002a */
[----:B------:R-:W-:Y:S01]  /*2eb40*/  STS.128 [R3+0x480], R80 ;  /* 0x0004805003007388 */ /* 0x000fe20000000c00 */
[----:B------:R-:W-:Y:S01]  /*2eb50*/  IMAD.MOV.U32 R42, RZ, RZ, R149 ;  /* 0x000000ffff2a7224 */ /* 0x000fe200078e0095 */
[C-C-:B------:R-:W-:Y:S01]  /*2eb60*/  LOP3.LUT R13, R188.reuse, 0x4c, R191.reuse, 0xfe, !PT ;  /* 0x0000004cbc0d7812 */ /* 0x140fe200078efebf */
[----:B------:R-:W-:Y:S01]  /*2eb70*/  IMAD.MOV.U32 R45, RZ, RZ, R32 ;  /* 0x000000ffff2d7224 */ /* 0x000fe200078e0020 */
[----:B------:R1:W-:Y:S01]  /*2eb80*/  STS.128 [R3], R48 ;  /* 0x0000003003007388 */ /* 0x0003e20000000c00 */
[----:B------:R-:W-:-:S02]  /*2eb90*/  LOP3.LUT R6, R188, 0x50, R191, 0xfe, !PT ;  /* 0x00000050bc067812 */ /* 0x000fc400078efebf */
[C-C-:B------:R-:W-:Y:S01]  /*2eba0*/  LOP3.LUT R12, R188.reuse, 0x54, R191.reuse, 0xfe, !PT ;  /* 0x00000054bc0c7812 */ /* 0x140fe200078efebf */
[----:B------:R-:W-:Y:S01]  /*2ebb0*/  STS.128 [R3+0x500], R64 ;  /* 0x0005004003007388 */ /* 0x000fe20000000c00 */
[C-C-:B------:R-:W-:Y:S02]  /*2ebc0*/  LOP3.LUT R11, R188.reuse, 0x58, R191.reuse, 0xfe, !PT ;  /* 0x00000058bc0b7812 */ /* 0x140fe400078efebf */
[C-C-:B------:R-:W-:Y:S01]  /*2ebd0*/  LOP3.LUT R10, R188.reuse, 0x5c, R191.reuse, 0xfe, !PT ;  /* 0x0000005cbc0a7812 */ /* 0x140fe200078efebf */
[----:B------:R-:W-:Y:S01]  /*2ebe0*/  STS.128 [R3+0x180], R68 ;  /* 0x0001804403007388 */ /* 0x000fe20000000c00 */
[C-C-:B------:R-:W-:Y:S02]  /*2ebf0*/  LOP3.LUT R8, R188.reuse, 0x60, R191.reuse, 0xfe, !PT ;  /* 0x00000060bc087812 */ /* 0x140fe400078efebf */
[C-C-:B------:R-:W-:Y:S02]  /*2ec00*/  LOP3.LUT R9, R188.reuse, 0x64, R191.reuse, 0xfe, !PT ;  /* 0x00000064bc097812 */ /* 0x140fe400078efebf */
[----:B------:R-:W-:-:S02]  /*2ec10*/  LOP3.LUT R5, R188, 0x68, R191, 0xfe, !PT ;  /* 0x00000068bc057812 */ /* 0x000fc400078efebf */
[C-C-:B------:R-:W-:Y:S01]  /*2ec20*/  LOP3.LUT R7, R188.reuse, 0x6c, R191.reuse, 0xfe, !PT ;  /* 0x0000006cbc077812 */ /* 0x140fe200078efebf */
[----:B-1----:R-:W-:Y:S01]  /*2ec30*/  IMAD.MOV.U32 R51, RZ, RZ, R164 ;  /* 0x000000ffff337224 */ /* 0x002fe200078e00a4 */
[C-C-:B------:R-:W-:Y:S01]  /*2ec40*/  LOP3.LUT R4, R188.reuse, 0x70, R191.reuse, 0xfe, !PT ;  /* 0x00000070bc047812 */ /* 0x140fe200078efebf */
[----:B------:R-:W-:Y:S01]  /*2ec50*/  IMAD.MOV.U32 R48, RZ, RZ, R40 ;  /* 0x000000ffff307224 */ /* 0x000fe200078e0028 */
[C---:B------:R-:W-:Y:S01]  /*2ec60*/  LOP3.LUT R30, R188.reuse, 0x74, R191, 0xfe, !PT ;  /* 0x00000074bc1e7812 */ /* 0x040fe200078efebf */
[----:B------:R-:W-:Y:S01]  /*2ec70*/  IMAD.MOV.U32 R164, RZ, RZ, R43 ;  /* 0x000000ffffa47224 */ /* 0x000fe200078e002b */
[C-C-:B------:R-:W-:Y:S01]  /*2ec80*/  LOP3.LUT R31, R188.reuse, 0x78, R191.reuse, 0xfe, !PT ;  /* 0x00000078bc1f7812 */ /* 0x140fe200078efebf */
[----:B------:R-:W-:Y:S01]  /*2ec90*/  IMAD.MOV.U32 R49, RZ, RZ, R72 ;  /* 0x000000ffff317224 */ /* 0x000fe200078e0048 */
[C---:B------:R-:W-:Y:S01]  /*2eca0*/  LOP3.LUT R172, R188.reuse, 0x7c, R191, 0xfe, !PT ;  /* 0x0000007cbcac7812 */ /* 0x040fe200078efebf */
[----:B------:R-:W-:Y:S01]  /*2ecb0*/  IMAD.MOV.U32 R50, RZ, RZ, R36 ;  /* 0x000000ffff327224 */ /* 0x000fe200078e0024 */
[----:B------:R1:W-:Y:S01]  /*2ecc0*/  STS.128 [R3+0x580], R164 ;  /* 0x000580a403007388 */ /* 0x0003e20000000c00 */
[----:B------:R-:W-:Y:S01]  /*2ecd0*/  IMAD.MOV.U32 R40, RZ, RZ, R61 ;  /* 0x000000ffff287224 */ /* 0x000fe200078e003d */
[C---:B------:R-:W-:Y:S01]  /*2ece0*/  LOP3.LUT R173, R188.reuse, 0x80, R191, 0xfe, !PT ;  /* 0x00000080bcad7812 */ /* 0x040fe200078efebf */
[----:B------:R-:W-:Y:S01]  /*2ecf0*/  IMAD.MOV.U32 R43, RZ, RZ, R141 ;  /* 0x000000ffff2b7224 */ /* 0x000fe200078e008d */
[----:B------:R2:W-:Y:S01]  /*2ed00*/  STS.128 [R3+0x100], R48 ;  /* 0x0001003003007388 */ /* 0x0005e20000000c00 */
[----:B------:R-:W-:Y:S01]  /*2ed10*/  IMAD.MOV.U32 R141, RZ, RZ, R47 ;  /* 0x000000ffff8d7224 */ /* 0x000fe200078e002f */
[C-C-:B------:R-:W-:Y:S01]  /*2ed20*/  LOP3.LUT R175, R188.reuse, 0x84, R191.reuse, 0xfe, !PT ;  /* 0x00000084bcaf7812 */ /* 0x140fe200078efebf */
[----:B------:R-:W-:Y:S01]  /*2ed30*/  IMAD.MOV.U32 R36, RZ, RZ, R60 ;  /* 0x000000ffff247224 */ /* 0x000fe200078e003c */
[----:B------:R3:W-:Y:S01]  /*2ed40*/  STS.128 [R3+0x600], R40 ;  /* 0x0006002803007388 */ /* 0x0007e20000000c00 */
[----:B------:R-:W-:Y:S01]  /*2ed50*/  IMAD.MOV.U32 R47, RZ, RZ, R116 ;  /* 0x000000ffff2f7224 */ /* 0x000fe200078e0074 */
[C---:B------:R-:W-:Y:S01]  /*2ed60*/  LOP3.LUT R176, R188.reuse, 0x88, R191, 0xfe, !PT ;  /* 0x00000088bcb07812 */ /* 0x040fe200078efebf */
[----:B------:R-:W-:Y:S01]  /*2ed70*/  IMAD.MOV.U32 R60, RZ, RZ, R57 ;  /* 0x000000ffff3c7224 */ /* 0x000fe200078e0039 */
[----:B------:R-:W-:Y:S01]  /*2ed80*/  STS.128 [R3+0x200], R36 ;  /* 0x0002002403007388 */ /* 0x000fe20000000c00 */
[----:B------:R-:W-:Y:S01]  /*2ed90*/  IMAD.MOV.U32 R61, RZ, RZ, R33 ;  /* 0x000000ffff3d7224 */ /* 0x000fe200078e0021 */
[C---:B------:R-:W-:Y:S01]  /*2eda0*/  LOP3.LUT R177, R188.reuse, 0x8c, R191, 0xfe, !PT ;  /* 0x0000008cbcb17812 */ /* 0x040fe200078efebf */
[----:B------:R-:W-:Y:S01]  /*2edb0*/  IMAD.MOV.U32 R116, RZ, RZ, R59 ;  /* 0x000000ffff747224 */ /* 0x000fe200078e003b */
[C-C-:B------:R-:W-:Y:S01]  /*2edc0*/  LOP3.LUT R178, R188.reuse, 0x90, R191.reuse, 0xfe, !PT ;  /* 0x00000090bcb27812 */ /* 0x140fe200078efebf */
[----:B-1----:R-:W-:Y:S01]  /*2edd0*/  IMAD.MOV.U32 R164, RZ, RZ, R84 ;  /* 0x000000ffffa47224 */ /* 0x002fe200078e0054 */
[C-C-:B------:R-:W-:Y:S01]  /*2ede0*/  LOP3.LUT R179, R188.reuse, 0x94, R191.reuse, 0xfe, !PT ;  /* 0x00000094bcb37812 */ /* 0x140fe200078efebf */
[----:B------:R-:W-:Y:S01]  /*2edf0*/  IMAD.MOV.U32 R165, RZ, RZ, R88 ;  /* 0x000000ffffa57224 */ /* 0x000fe200078e0058 */
[C-C-:B------:R-:W-:Y:S01]  /*2ee00*/  LOP3.LUT R180, R188.reuse, 0x98, R191.reuse, 0xfe, !PT ;  /* 0x00000098bcb47812 */ /* 0x140fe200078efebf */
[----:B--2---:R-:W-:Y:S01]  /*2ee10*/  IMAD.MOV.U32 R48, RZ, RZ, R62 ;  /* 0x000000ffff307224 */ /* 0x004fe200078e003e */
[C-C-:B------:R-:W-:Y:S01]  /*2ee20*/  LOP3.LUT R181, R188.reuse, 0x9c, R191.reuse, 0xfe, !PT ;  /* 0x0000009cbcb57812 */ /* 0x140fe200078efebf */
[----:B------:R-:W-:Y:S01]  /*2ee30*/  IMAD.MOV.U32 R49, RZ, RZ, R46 ;  /* 0x000000ffff317224 */ /* 0x000fe200078e002e */
[C-C-:B------:R-:W-:Y:S01]  /*2ee40*/  LOP3.LUT R182, R188.reuse, 0xa0, R191.reuse, 0xfe, !PT ;  /* 0x000000a0bcb67812 */ /* 0x140fe200078efebf */
[----:B------:R-:W-:Y:S01]  /*2ee50*/  IMAD.MOV.U32 R51, RZ, RZ, R142 ;  /* 0x000000ffff337224 */ /* 0x000fe200078e008e */
[C-C-:B------:R-:W-:Y:S01]  /*2ee60*/  LOP3.LUT R183, R188.reuse, 0xa4, R191.reuse, 0xfe, !PT ;  /* 0x000000a4bcb77812 */ /* 0x140fe200078efebf */
[----:B---3--:R-:W-:Y:S01]  /*2ee70*/  IMAD.MOV.U32 R43, RZ, RZ, R118 ;  /* 0x000000ffff2b7224 */ /* 0x008fe200078e0076 */
[C-C-:B------:R-:W-:Y:S01]  /*2ee80*/  LOP3.LUT R184, R188.reuse, 0xa8, R191.reuse, 0xfe, !PT ;  /* 0x000000a8bcb87812 */ /* 0x140fe200078efebf */
[----:B------:R-:W-:Y:S01]  /*2ee90*/  IMAD.MOV.U32 R50, RZ, RZ, R150 ;  /* 0x000000ffff327224 */ /* 0x000fe200078e0096 */
[C---:B------:R-:W-:Y:S01]  /*2eea0*/  LOP3.LUT R185, R188.reuse, 0xac, R191, 0xfe, !PT ;  /* 0x000000acbcb97812 */ /* 0x040fe200078efebf */
[----:B------:R-:W-:Y:S01]  /*2eeb0*/  IMAD.MOV.U32 R142, RZ, RZ, R151 ;  /* 0x000000ffff8e7224 */ /* 0x000fe200078e0097 */
[C---:B------:R-:W-:Y:S01]  /*2eec0*/  LOP3.LUT R186, R188.reuse, 0xb0, R191, 0xfe, !PT ;  /* 0x000000b0bcba7812 */ /* 0x040fe200078efebf */
[----:B------:R-:W-:Y:S01]  /*2eed0*/  IMAD.MOV.U32 R46, RZ, RZ, R124 ;  /* 0x000000ffff2e7224 */ /* 0x000fe200078e007c */
[----:B------:R-:W-:Y:S01]  /*2eee0*/  STS.128 [R3+0x280], R48 ;  /* 0x0002803003007388 */ /* 0x000fe20000000c00 */
[----:B------:R-:W-:Y:S01]  /*2eef0*/  IMAD.MOV.U32 R62, RZ, RZ, R125 ;  /* 0x000000ffff3e7224 */ /* 0x000fe200078e007d */
[C-C-:B------:R-:W-:Y:S01]  /*2ef00*/  LOP3.LUT R187, R188.reuse, 0xb4, R191.reuse, 0xfe, !PT ;  /* 0x000000b4bcbb7812 */ /* 0x140fe200078efebf */
[----:B------:R-:W-:Y:S01]  /*2ef10*/  IMAD.MOV.U32 R40, RZ, RZ, R58 ;  /* 0x000000ffff287224 */ /* 0x000fe200078e003a */
[----:B------:R-:W-:Y:S01]  /*2ef20*/  STS.128 [R3+0x680], R140 ;  /* 0x0006808c03007388 */ /* 0x000fe20000000c00 */
        /* <DEDUP_REMOVED lines=8> */
[C-C-:B------:R-:W-:Y:S01]  /*2efb0*/  LOP3.LUT R192, R188.reuse, 0xc0, R191.reuse, 0xfe, !PT ;  /* 0x000000c0bcc07812 */ /* 0x140fe200078efebf */
[----:B------:R-:W-:Y:S01]  /*2efc0*/  IMAD.MOV.U32 R167, RZ, RZ, R168 ;  /* 0x000000ffffa77224 */ /* 0x000fe200078e00a8 */
[C-C-:B------:R-:W-:Y:S01]  /*2efd0*/  LOP3.LUT R193, R188.reuse, 0xc4, R191.reuse, 0xfe, !PT ;  /* 0x000000c4bcc17812 */ /* 0x140fe200078efebf */
[----:B------:R-:W-:Y:S01]  /*2efe0*/  STS.128 [R3+0x380], R40 ;  /* 0x0003802803007388 */ /* 0x000fe20000000c00 */
[----:B------:R-:W-:-:S02]  /*2eff0*/  LOP3.LUT R194, R188, 0xc8, R191, 0xfe, !PT ;  /* 0x000000c8bcc27812 */ /* 0x000fc400078efebf */
[C-C-:B------:R-:W-:Y:S01]  /*2f000*/  LOP3.LUT R195, R188.reuse, 0xcc, R191.reuse, 0xfe, !PT ;  /* 0x000000ccbcc37812 */ /* 0x140fe200078efebf */
[----:B------:R-:W-:Y:S01]  /*2f010*/  STS.128 [R3+0x780], R116 ;  /* 0x0007807403007388 */ /* 0x000fe20000000c00 */
[C-C-:B------:R-:W-:Y:S02]  /*2f020*/  LOP3.LUT R196, R188.reuse, 0xd0, R191.reuse, 0xfe, !PT ;  /* 0x000000d0bcc47812 */ /* 0x140fe400078efebf */
[C-C-:B------:R-:W-:Y:S01]  /*2f030*/  LOP3.LUT R197, R188.reuse, 0xd4, R191.reuse, 0xfe, !PT ;  /* 0x000000d4bcc57812 */ /* 0x140fe200078efebf */
[----:B------:R-:W-:Y:S01]  /*2f040*/  BAR.SYNC.DEFER_BLOCKING 0x0 ;  /* 0x0000000000007b1d */ /* 0x000fe20000010000 */
[C-C-:B------:R-:W-:Y:S02]  /*2f050*/  LOP3.LUT R199, R188.reuse, 0xd8, R191.reuse, 0xfe, !PT ;  /* 0x000000d8bcc77812 */ /* 0x140fe400078efebf */
[C-C-:B------:R-:W-:Y:S02]  /*2f060*/  LOP3.LUT R200, R188.reuse, 0xdc, R191.reuse, 0xfe, !PT ;  /* 0x000000dcbcc87812 */ /* 0x140fe400078efebf */
[----:B------:R-:W-:-:S02]  /*2f070*/  LOP3.LUT R201, R188, 0xe0, R191, 0xfe, !PT ;  /* 0x000000e0bcc97812 */ /* 0x000fc400078efebf */
[C-C-:B------:R-:W-:Y:S02]  /*2f080*/  LOP3.LUT R202, R188.reuse, 0xe4, R191.reuse, 0xfe, !PT ;  /* 0x000000e4bcca7812 */ /* 0x140fe400078efebf */
[C-C-:B------:R-:W-:Y:S02]  /*2f090*/  LOP3.LUT R203, R188.reuse, 0xe8, R191.reuse, 0xfe, !PT ;  /* 0x000000e8bccb7812 */ /* 0x140fe400078efebf */
[C-C-:B------:R-:W-:Y:S02]  /*2f0a0*/  LOP3.LUT R204, R188.reuse, 0xec, R191.reuse, 0xfe, !PT ;  /* 0x000000ecbccc7812 */ /* 0x140fe400078efebf */
[C-C-:B------:R-:W-:Y:S02]  /*2f0b0*/  LOP3.LUT R205, R188.reuse, 0xf0, R191.reuse, 0xfe, !PT ;  /* 0x000000f0bccd7812 */ /* 0x140fe400078efebf */
[C-C-:B------:R-:W-:Y:S02]  /*2f0c0*/  LOP3.LUT R206, R188.reuse, 0xf4, R191.reuse, 0xfe, !PT ;  /* 0x000000f4bcce7812 */ /* 0x140fe400078efebf */
[----:B------:R-:W-:-:S02]  /*2f0d0*/  LOP3.LUT R207, R188, 0xf8, R191, 0xfe, !PT ;  /* 0x000000f8bccf7812 */ /* 0x000fc400078efebf */
[C-C-:B------:R-:W-:Y:S02]  /*2f0e0*/  LOP3.LUT R208, R188.reuse, 0xfc, R191.reuse, 0xfe, !PT ;  /* 0x000000fcbcd07812 */ /* 0x140fe400078efebf */
[C-C-:B------:R-:W-:Y:S02]  /*2f0f0*/  LOP3.LUT R209, R188.reuse, 0x100, R191.reuse, 0xfe, !PT ;  /* 0x00000100bcd17812 */ /* 0x140fe400078efebf */
[C-C-:B------:R-:W-:Y:S01]  /*2f100*/  LOP3.LUT R210, R188.reuse, 0x104, R191.reuse, 0xfe, !PT ;  /* 0x00000104bcd27812 */ /* 0x140fe200078efebf */
[----:B------:R-:W1:Y:S01]  /*2f110*/  LDS.128 R32, [R198] ;  /* 0x00000000c6207984 */ /* 0x000e620000000c00 */
[C-C-:B------:R-:W-:Y:S02]  /*2f120*/  LOP3.LUT R211, R188.reuse, 0x108, R191.reuse, 0xfe, !PT ;  /* 0x00000108bcd37812 */ /* 0x140fe400078efebf */
[C-C-:B------:R-:W-:Y:S01]  /*2f130*/  LOP3.LUT R212, R188.reuse, 0x10c, R191.reuse, 0xfe, !PT ;  /* 0x0000010cbcd47812 */ /* 0x140fe200078efebf */
[----:B------:R-:W-:Y:S01]  /*2f140*/  LDS.128 R36, [R198+0x800] ;  /* 0x00080000c6247984 */ /* 0x000fe20000000c00 */
[----:B------:R-:W-:-:S02]  /*2f150*/  LOP3.LUT R213, R188, 0x110, R191, 0xfe, !PT ;  /* 0x00000110bcd57812 */ /* 0x000fc400078efebf */
[C-C-:B------:R-:W-:Y:S01]  /*2f160*/  LOP3.LUT R214, R188.reuse, 0x114, R191.reuse, 0xfe, !PT ;  /* 0x00000114bcd67812 */ /* 0x140fe200078efebf */
[----:B------:R-:W-:Y:S01]  /*2f170*/  LDS.128 R40, [R198+0x1000] ;  /* 0x00100000c6287984 */ /* 0x000fe20000000c00 */
[C-C-:B------:R-:W-:Y:S02]  /*2f180*/  LOP3.LUT R215, R188.reuse, 0x118, R191.reuse, 0xfe, !PT ;  /* 0x00000118bcd77812 */ /* 0x140fe400078efebf */
[C-C-:B------:R-:W-:Y:S01]  /*2f190*/  LOP3.LUT R216, R188.reuse, 0x11c, R191.reuse, 0xfe, !PT ;  /* 0x0000011cbcd87812 */ /* 0x140fe200078efebf */
[----:B------:R-:W-:Y:S01]  /*2f1a0*/  LDS.128 R44, [R198+0x1800] ;  /* 0x00180000c62c7984 */ /* 0x000fe20000000c00 */
        /* <DEDUP_REMOVED lines=40> */
[----:B------:R-:W-:Y:S02]  /*2f430*/  LOP3.LUT R188, R188, 0x1fc, R191, 0xfe, !PT ;  /* 0x000001fcbcbc7812 */ /* 0x000fe400078efebf */
[----:B------:R-:W-:-:S05]  /*2f440*/  LOP3.LUT R191, R198, 0x40, RZ, 0x3c, !PT ;  /* 0x00000040c6bf7812 */ /* 0x000fca00078e3cff */
[----:B------:R-:W2:Y:S04]  /*2f450*/  LDS.128 R68, [R191] ;  /* 0x00000000bf447984 */ /* 0x000ea80000000c00 */
[----:B------:R-:W3:Y:S04]  /*2f460*/  LDS.128 R72, [R191+0x800] ;  /* 0x00080000bf487984 */ /* 0x000ee80000000c00 */
[----:B------:R-:W4:Y:S04]  /*2f470*/  LDS.128 R76, [R191+0x1000] ;  /* 0x00100000bf4c7984 */ /* 0x000f280000000c00 */
[----:B------:R-:W1:Y:S04]  /*2f480*/  LDS.128 R80, [R191+0x1800] ;  /* 0x00180000bf507984 */ /* 0x000e680000000c00 */
[----:B------:R-:W1:Y:S04]  /*2f490*/  LDS.128 R96, [R191+0x2000] ;  /* 0x00200000bf607984 */ /* 0x000e680000000c00 */
[----:B------:R-:W1:Y:S04]  /*2f4a0*/  LDS.128 R100, [R191+0x2800] ;  /* 0x00280000bf647984 */ /* 0x000e680000000c00 */
[----:B------:R-:W1:Y:S04]  /*2f4b0*/  LDS.128 R116, [R191+0x3000] ;  /* 0x00300000bf747984 */ /* 0x000e680000000c00 */
[----:B------:R-:W1:Y:S04]  /*2f4c0*/  LDS.128 R124, [R191+0x3800] ;  /* 0x00380000bf7c7984 */ /* 0x000e680000000c00 */
[----:B------:R-:W-:Y:S06]  /*2f4d0*/  BAR.SYNC.DEFER_BLOCKING 0x0 ;  /* 0x0000000000007b1d */ /* 0x000fec0000010000 */
[----:B------:R1:W-:Y:S04]  /*2f4e0*/  STS.128 [R3], R164 ;  /* 0x000000a403007388 */ /* 0x0003e80000000c00 */
[----:B-1----:R-:W2:Y:S01]  /*2f4f0*/  LDL.LU R167, [R1+0xa8c] ;  /* 0x000a8c0001a77983 */ /* 0x002ea20000300800 */
[----:B------:R-:W-:-:S02]  /*2f500*/  IMAD.MOV.U32 R140, RZ, RZ, R85 ;  /* 0x000000ffff8c7224 */ /* 0x000fc400078e0055 */
[----:B------:R-:W-:Y:S02]  /*2f510*/  IMAD.MOV.U32 R148, RZ, RZ, R86 ;  /* 0x000000ffff947224 */ /* 0x000fe400078e0056 */
[----:B------:R-:W-:Y:S02]  /*2f520*/  IMAD.MOV.U32 R168, RZ, RZ, R87 ;  /* 0x000000ffffa87224 */ /* 0x000fe400078e0057 */
[----:B------:R-:W-:Y:S02]  /*2f530*/  IMAD.MOV.U32 R141, RZ, RZ, R89 ;  /* 0x000000ffff8d7224 */ /* 0x000fe400078e0059 */
[----:B------:R-:W-:Y:S02]  /*2f540*/  IMAD.MOV.U32 R142, RZ, RZ, R93 ;  /* 0x000000ffff8e7224 */ /* 0x000fe400078e005d */
[----:B------:R-:W-:Y:S02]  /*2f550*/  IMAD.MOV.U32 R143, RZ, RZ, R169 ;  /* 0x000000ffff8f7224 */ /* 0x000fe400078e00a9 */
[----:B------:R-:W-:-:S02]  /*2f560*/  IMAD.MOV.U32 R84, RZ, RZ, R160 ;  /* 0x000000ffff547224 */ /* 0x000fc400078e00a0 */
[----:B------:R-:W-:Y:S01]  /*2f570*/  IMAD.MOV.U32 R85, RZ, RZ, R156 ;  /* 0x000000ffff557224 */ /* 0x000fe200078e009c */
[----:B------:R1:W-:Y:S01]  /*2f580*/  STS.128 [R3+0x400], R140 ;  /* 0x0004008c03007388 */ /* 0x0003e20000000c00 */
[----:B------:R-:W-:Y:S02]  /*2f590*/  IMAD.MOV.U32 R86, RZ, RZ, R152 ;  /* 0x000000ffff567224 */ /* 0x000fe400078e0098 */
[----:B------:R-:W-:Y:S02]  /*2f5a0*/  IMAD.MOV.U32 R87, RZ, RZ, R144 ;  /* 0x000000ffff577224 */ /* 0x000fe400078e0090 */
[----:B------:R-:W-:Y:S02]  /*2f5b0*/  IMAD.MOV.U32 R149, RZ, RZ, R90 ;  /* 0x000000ffff957224 */ /* 0x000fe400078e005a */
[----:B------:R-:W-:Y:S01]  /*2f5c0*/  IMAD.MOV.U32 R169, RZ, RZ, R91 ;  /* 0x000000ffffa97224 */ /* 0x000fe200078e005b */
[----:B------:R3:W-:Y:S01]  /*2f5d0*/  STS.128 [R3+0x100], R84 ;  /* 0x0001005403007388 */ /* 0x0007e20000000c00 */
[----:B------:R-:W-:-:S02]  /*2f5e0*/  IMAD.MOV.U32 R88, RZ, RZ, R161 ;  /* 0x000000ffff587224 */ /* 0x000fc400078e00a1 */
[----:B------:R-:W-:Y:S02]  /*2f5f0*/  IMAD.MOV.U32 R89, RZ, RZ, R157 ;  /* 0x000000ffff597224 */ /* 0x000fe400078e009d */
[----:B------:R-:W-:Y:S02]  /*2f600*/  IMAD.MOV.U32 R90, RZ, RZ, R153 ;  /* 0x000000ffff5a7224 */ /* 0x000fe400078e0099 */
[----:B------:R-:W-:Y:S02]  /*2f610*/  IMAD.MOV.U32 R91, RZ, RZ, R145 ;  /* 0x000000ffff5b7224 */ /* 0x000fe400078e0091 */
[----:B-1----:R-:W-:Y:S02]  /*2f620*/  IMAD.MOV.U32 R143, RZ, RZ, R122 ;  /* 0x000000ffff8f7224 */ /* 0x002fe400078e007a */
[----:B------:R-:W-:Y:S01]  /*2f630*/  IMAD.MOV.U32 R122, RZ, RZ, R131 ;  /* 0x000000ffff7a7224 */ /* 0x000fe200078e0083 */
[----:B------:R1:W-:Y:S01]  /*2f640*/  STS.128 [R3+0x500], R88 ;  /* 0x0005005803007388 */ /* 0x0003e20000000c00 */
[----:B------:R-:W-:-:S02]  /*2f650*/  IMAD.MOV.U32 R131, RZ, RZ, R52 ;  /* 0x000000ffff837224 */ /* 0x000fc400078e0034 */
[----:B------:R-:W-:Y:S02]  /*2f660*/  IMAD.MOV.U32 R151, RZ, RZ, R170 ;  /* 0x000000ffff977224 */ /* 0x000fe400078e00aa */
[----:B---3--:R-:W-:Y:S02]  /*2f670*/  IMAD.MOV.U32 R84, RZ, RZ, R136 ;  /* 0x000000ffff547224 */ /* 0x008fe400078e0088 */
[----:B------:R-:W-:Y:S02]  /*2f680*/  IMAD.MOV.U32 R85, RZ, RZ, R132 ;  /* 0x000000ffff557224 */ /* 0x000fe400078e0084 */
[----:B------:R-:W-:Y:S02]  /*2f690*/  IMAD.MOV.U32 R86, RZ, RZ, R128 ;  /* 0x000000ffff567224 */ /* 0x000fe400078e0080 */
[----:B------:R-:W-:Y:S02]  /*2f6a0*/  IMAD.MOV.U32 R87, RZ, RZ, R120 ;  /* 0x000000ffff577224 */ /* 0x000fe400078e0078 */
[----:B------:R-:W-:-:S02]  /*2f6b0*/  IMAD.MOV.U32 R170, RZ, RZ, R95 ;  /* 0x000000ffffaa7224 */ /* 0x000fc400078e005f */
[----:B------:R-:W-:Y:S01]  /*2f6c0*/  IMAD.MOV.U32 R150, RZ, RZ, R94 ;  /* 0x000000ffff967224 */ /* 0x000fe200078e005e */
[----:B------:R3:W-:Y:S01]  /*2f6d0*/  STS.128 [R3+0x200], R84 ;  /* 0x0002005403007388 */ /* 0x0007e20000000c00 */
[----:B-1----:R-:W-:Y:S02]  /*2f6e0*/  IMAD.MOV.U32 R88, RZ, RZ, R137 ;  /* 0x000000ffff587224 */ /* 0x002fe400078e0089 */
[----:B------:R-:W-:Y:S01]  /*2f6f0*/  IMAD.MOV.U32 R89, RZ, RZ, R133 ;  /* 0x000000ffff597224 */ /* 0x000fe200078e0085 */
[----:B------:R-:W-:Y:S01]  /*2f700*/  STS.128 [R3+0x80], R148 ;  /* 0x0000809403007388 */ /* 0x000fe20000000c00 */
[----:B------:R-:W-:Y:S02]  /*2f710*/  IMAD.MOV.U32 R90, RZ, RZ, R129 ;  /* 0x000000ffff5a7224 */ /* 0x000fe400078e0081 */
[----:B------:R-:W-:Y:S01]  /*2f720*/  IMAD.MOV.U32 R91, RZ, RZ, R121 ;  /* 0x000000ffff5b7224 */ /* 0x000fe200078e0079 */
[----:B------:R-:W-:Y:S01]  /*2f730*/  STS.128 [R3+0x480], R168 ;  /* 0x000480a803007388 */ /* 0x000fe20000000c00 */
[----:B------:R-:W-:-:S02]  /*2f740*/  IMAD.MOV.U32 R95, RZ, RZ, R146 ;  /* 0x000000ffff5f7224 */ /* 0x000fc400078e0092 */
[----:B------:R-:W-:Y:S01]  /*2f750*/  IMAD.MOV.U32 R142, RZ, RZ, R130 ;  /* 0x000000ffff8e7224 */ /* 0x000fe200078e0082 */
[----:B------:R1:W-:Y:S01]  /*2f760*/  STS.128 [R3+0x600], R88 ;  /* 0x0006005803007388 */ /* 0x0003e20000000c00 */
[----:B------:R-:W-:Y:S02]  /*2f770*/  IMAD.MOV.U32 R92, RZ, RZ, R162 ;  /* 0x000000ffff5c7224 */ /* 0x000fe400078e00a2 */
[----:B------:R-:W-:Y:S02]  /*2f780*/  IMAD.MOV.U32 R93, RZ, RZ, R158 ;  /* 0x000000ffff5d7224 */ /* 0x000fe400078e009e */
[----:B---3--:R-:W-:Y:S02]  /*2f790*/  IMAD.MOV.U32 R84, RZ, RZ, R113 ;  /* 0x000000ffff547224 */ /* 0x008fe400078e0071 */
[----:B------:R-:W-:Y:S02]  /*2f7a0*/  IMAD.MOV.U32 R85, RZ, RZ, R109 ;  /* 0x000000ffff557224 */ /* 0x000fe400078e006d */
[----:B------:R-:W-:-:S02]  /*2f7b0*/  IMAD.MOV.U32 R86, RZ, RZ, R105 ;  /* 0x000000ffff567224 */ /* 0x000fc400078e0069 */
[----:B------:R-:W-:Y:S02]  /*2f7c0*/  IMAD.MOV.U32 R87, RZ, RZ, R53 ;  /* 0x000000ffff577224 */ /* 0x000fe400078e0035 */
[----:B------:R-:W-:Y:S02]  /*2f7d0*/  IMAD.MOV.U32 R94, RZ, RZ, R154 ;  /* 0x000000ffff5e7224 */ /* 0x000fe400078e009a */
[----:B------:R-:W-:Y:S01]  /*2f7e0*/  IMAD.MOV.U32 R144, RZ, RZ, R163 ;  /* 0x000000ffff907224 */ /* 0x000fe200078e00a3 */
[----:B------:R3:W-:Y:S01]  /*2f7f0*/  STS.128 [R3+0x700], R84 ;  /* 0x0007005403007388 */ /* 0x0007e20000000c00 */
[----:B-1----:R-:W-:Y:S02]  /*2f800*/  IMAD R91, R0, c[0x0][0x198], RZ ;  /* 0x00006600005b7a24 */ /* 0x002fe400078e02ff */
[----:B------:R-:W-:Y:S01]  /*2f810*/  IMAD.MOV.U32 R145, RZ, RZ, R159 ;  /* 0x000000ffff917224 */ /* 0x000fe200078e009f */
[----:B------:R1:W-:Y:S01]  /*2f820*/  STS.128 [R3+0x180], R92 ;  /* 0x0001805c03007388 */ /* 0x0003e20000000c00 */
[----:B------:R-:W-:-:S02]  /*2f830*/  IMAD.MOV.U32 R146, RZ, RZ, R155 ;  /* 0x000000ffff927224 */ /* 0x000fc400078e009b */
[----:B------:R-:W-:Y:S02]  /*2f840*/  IMAD.MOV.U32 R140, RZ, RZ, R138 ;  /* 0x000000ffff8c7224 */ /* 0x000fe400078e008a */
[----:B------:R-:W-:Y:S01]  /*2f850*/  IMAD.MOV.U32 R141, RZ, RZ, R134 ;  /* 0x000000ffff8d7224 */ /* 0x000fe200078e0086 */
[----:B------:R-:W-:Y:S01]  /*2f860*/  STS.128 [R3+0x580], R144 ;  /* 0x0005809003007388 */ /* 0x000fe20000000c00 */
[----:B------:R-:W-:Y:S02]  /*2f870*/  IMAD.MOV.U32 R120, RZ, RZ, R139 ;  /* 0x000000ffff787224 */ /* 0x000fe400078e008b */
[----:B------:R-:W-:Y:S01]  /*2f880*/  IMAD.MOV.U32 R121, RZ, RZ, R135 ;  /* 0x000000ffff797224 */ /* 0x000fe200078e0087 */
[----:B------:R-:W-:Y:S01]  /*2f890*/  STS.128 [R3+0x280], R140 ;  /* 0x0002808c03007388 */ /* 0x000fe20000000c00 */
[----:B------:R-:W-:Y:S02]  /*2f8a0*/  IMAD.MOV.U32 R128, RZ, RZ, R112 ;  /* 0x000000ffff807224 */ /* 0x000fe400078e0070 */
[----:B---3--:R-:W-:Y:S01]  /*2f8b0*/  IMAD.MOV.U32 R87, RZ, RZ, R54 ;  /* 0x000000ffff577224 */ /* 0x008fe200078e0036 */
[----:B------:R-:W-:Y:S01]  /*2f8c0*/  STS.128 [R3+0x680], R120 ;  /* 0x0006807803007388 */ /* 0x000fe20000000c00 */
[----:B------:R-:W-:-:S02]  /*2f8d0*/  IMAD.MOV.U32 R129, RZ, RZ, R108 ;  /* 0x000000ffff817224 */ /* 0x000fc400078e006c */
[----:B------:R-:W-:Y:S02]  /*2f8e0*/  IMAD.MOV.U32 R130, RZ, RZ, R104 ;  /* 0x000000ffff827224 */ /* 0x000fe400078e0068 */
[----:B------:R-:W-:Y:S02]  /*2f8f0*/  IMAD.MOV.U32 R84, RZ, RZ, R114 ;  /* 0x000000ffff547224 */ /* 0x000fe400078e0072 */
[----:B------:R-:W-:Y:S02]  /*2f900*/  IMAD.MOV.U32 R85, RZ, RZ, R110 ;  /* 0x000000ffff557224 */ /* 0x000fe400078e006e */
[----:B------:R-:W-:Y:S02]  /*2f910*/  IMAD.MOV.U32 R86, RZ, RZ, R106 ;  /* 0x000000ffff567224 */ /* 0x000fe400078e006a */
[----:B------:R-:W-:Y:S02]  /*2f920*/  IMAD.MOV.U32 R53, RZ, RZ, R111 ;  /* 0x000000ffff357224 */ /* 0x000fe400078e006f */
[----:B------:R-:W-:Y:S01]  /*2f930*/  IMAD.MOV.U32 R54, RZ, RZ, R107 ;  /* 0x000000ffff367224 */ /* 0x000fe200078e006b */
[----:B------:R-:W-:Y:S04]  /*2f940*/  STS.128 [R3+0x300], R128 ;  /* 0x0003008003007388 */ /* 0x000fe80000000c00 */
[----:B------:R3:W-:Y:S01]  /*2f950*/  STS.128 [R3+0x380], R84 ;  /* 0x0003805403007388 */ /* 0x0007e20000000c00 */
[----:B------:R-:W-:-:S02]  /*2f960*/  IMAD R89, R174, c[0x0][0x198], RZ ;  /* 0x00006600ae597a24 */ /* 0x000fc400078e02ff */
[----:B-1----:R-:W-:Y:S02]  /*2f970*/  IMAD R93, R2, c[0x0][0x198], RZ ;  /* 0x00006600025d7a24 */ /* 0x002fe400078e02ff */
[----:B---3--:R-:W-:Y:S02]  /*2f980*/  IMAD R85, R28, c[0x0][0x198], RZ ;  /* 0x000066001c557a24 */ /* 0x008fe400078e02ff */
[C---:B--2---:R-:W-:Y:S01]  /*2f990*/  IMAD R52, R167.reuse, c[0x0][0x194], RZ ;  /* 0x00006500a7347a24 */ /* 0x044fe200078e02ff */
[----:B------:R-:W-:Y:S02]  /*2f9a0*/  ISETP.GE.AND P0, PT, R167, c[0x0][0x178], PT ;  /* 0x00005e00a7007a0c */ /* 0x000fe40003f06270 */
[----:B------:R-:W2:Y:S02]  /*2f9b0*/  LDL.LU R167, [R1] ;  /* 0x0000000001a77983 */ /* 0x000ea40000300800 */
[----:B------:R-:W-:Y:S02]  /*2f9c0*/  LEA R90, P4, R52, c[0x0][0x170], 0x2 ;  /* 0x00005c00345a7a11 */ /* 0x000fe400078810ff */
[----:B------:R-:W-:Y:S01]  /*2f9d0*/  ISETP.LT.AND P2, PT, R0, c[0x0][0x17c], !P0 ;  /* 0x00005f0000007a0c */ /* 0x000fe20004741270 */
[----:B------:R-:W3:Y:S01]  /*2f9e0*/  LDL.LU R156, [R1+0x4] ;  /* 0x00000400019c7983 */ /* 0x000ee20000300800 */
[----:B------:R-:W-:Y:S01]  /*2f9f0*/  LEA.HI.X.SX32 R0, R52, c[0x0][0x174], 0x2, P4 ;  /* 0x00005d0034007a11 */ /* 0x000fe200020f16ff */
[----:B------:R-:W-:Y:S01]  /*2fa00*/  IMAD.MOV.U32 R52, RZ, RZ, R115 ;  /* 0x000000ffff347224 */ /* 0x000fe200078e0073 */
[----:B------:R-:W-:Y:S01]  /*2fa10*/  ISETP.LT.AND P3, PT, R174, c[0x0][0x17c], !P0 ;  /* 0x00005f00ae007a0c */ /* 0x000fe20004761270 */
[----:B------:R-:W2:Y:S04]  /*2fa20*/  LDL.LU R160, [R1+0x8] ;  /* 0x0000080001a07983 */ /* 0x000ea80000300800 */
[----:B------:R1:W-:Y:S04]  /*2fa30*/  STS.128 [R3+0x780], R52 ;  /* 0x0007803403007388 */ /* 0x0003e80000000c00 */
[----:B------:R-:W-:Y:S01]  /*2fa40*/  BAR.SYNC.DEFER_BLOCKING 0x0 ;  /* 0x0000000000007b1d */ /* 0x000fe20000010000 */
[----:B------:R-:W-:-:S02]  /*2fa50*/  LEA R88, P4, R89, R90, 0x2 ;  /* 0x0000005a59587211 */ /* 0x000fc400078810ff */
[----:B------:R-:W-:Y:S02]  /*2fa60*/  ISETP.LT.AND P1, PT, R2, c[0x0][0x17c], !P0 ;  /* 0x00005f0002007a0c */ /* 0x000fe40004721270 */
[----:B------:R-:W-:Y:S01]  /*2fa70*/  LEA.HI.X.SX32 R89, R89, R0, 0x2, P4 ;  /* 0x0000000059597211 */ /* 0x000fe200020f16ff */
[----:B------:R-:W2:Y:S01]  /*2fa80*/  LDL.LU R164, [R1+0xc] ;  /* 0x00000c0001a47983 */ /* 0x000ea20000300800 */
[----:B------:R-:W-:-:S03]  /*2fa90*/  LEA R2, P5, R91, R90, 0x2 ;  /* 0x0000005a5b027211 */ /* 0x000fc600078a10ff */
[----:B------:R-:W2:Y:S01]  /*2faa0*/  LDL.LU R165, [R1+0x10] ;  /* 0x0000100001a57983 */ /* 0x000ea20000300800 */
[----:B-1----:R-:W-:Y:S02]  /*2fab0*/  LEA R52, P4, R93, R90, 0x2 ;  /* 0x0000005a5d347211 */ /* 0x002fe400078810ff */
[-C--:B------:R-:W-:Y:S01]  /*2fac0*/  LEA.HI.X.SX32 R3, R91, R0.reuse, 0x2, P5 ;  /* 0x000000005b037211 */ /* 0x080fe200028f16ff */
[----:B------:R-:W2:Y:S01]  /*2fad0*/  LDL.LU R166, [R1+0x14] ;  /* 0x0000140001a67983 */ /* 0x000ea20000300800 */
[----:B------:R-:W-:Y:S02]  /*2fae0*/  LEA.HI.X.SX32 R53, R93, R0, 0x2, P4 ;  /* 0x000000005d357211 */ /* 0x000fe400020f16ff */
[C---:B------:R-:W-:Y:S01]  /*2faf0*/  ISETP.LT.AND P4, PT, R29.reuse, c[0x0][0x17c], !P0 ;  /* 0x00005f001d007a0c */ /* 0x040fe20004781270 */
[----:B------:R-:W-:Y:S01]  /*2fb00*/  IMAD R29, R29, c[0x0][0x198], RZ ;  /* 0x000066001d1d7a24 */ /* 0x000fe200078e02ff */
[----:B------:R-:W-:Y:S01]  /*2fb10*/  @P3 STG.E [R88.64], R32 ;  /* 0x0000002058003986 */ /* 0x000fe2000c10190c */
[----:B------:R-:W-:-:S02]  /*2fb20*/  ISETP.LT.AND P3, PT, R28, c[0x0][0x17c], !P0 ;  /* 0x00005f001c007a0c */ /* 0x000fc40004761270 */
[-C--:B------:R-:W-:Y:S01]  /*2fb30*/  LEA R28, P5, R85, R90.reuse, 0x2 ;  /* 0x0000005a551c7211 */ /* 0x080fe200078a10ff */
[----:B------:R1:W-:Y:S04]  /*2fb40*/  @P2 STG.E [R2.64], R68 ;  /* 0x0000004402002986 */ /* 0x0003e8000c10190c */
[----:B------:R4:W-:Y:S01]  /*2fb50*/  @P1 STG.E [R52.64], R36 ;  /* 0x0000002434001986 */ /* 0x0009e2000c10190c */
[C---:B------:R-:W-:Y:S01]  /*2fb60*/  ISETP.LT.AND P1, PT, R27.reuse, c[0x0][0x17c], !P0 ;  /* 0x00005f001b007a0c */ /* 0x040fe20004721270 */
[----:B------:R-:W-:Y:S01]  /*2fb70*/  IMAD R27, R27, c[0x0][0x198], RZ ;  /* 0x000066001b1b7a24 */ /* 0x000fe200078e02ff */
[----:B-1----:R-:W-:-:S04]  /*2fb80*/  LEA R2, P2, R29, R90, 0x2 ;  /* 0x0000005a1d027211 */ /* 0x002fc800078410ff */
[----:B------:R-:W-:Y:S02]  /*2fb90*/  LEA.HI.X.SX32 R3, R29, R0, 0x2, P2 ;  /* 0x000000001d037211 */ /* 0x000fe400010f16ff */
[C---:B------:R-:W-:Y:S01]  /*2fba0*/  ISETP.LT.AND P2, PT, R25.reuse, c[0x0][0x17c], !P0 ;  /* 0x00005f0019007a0c */ /* 0x040fe20004741270 */
[----:B------:R-:W-:Y:S01]  /*2fbb0*/  IMAD R25, R25, c[0x0][0x198], RZ ;  /* 0x0000660019197a24 */ /* 0x000fe200078e02ff */
[----:B----4-:R-:W-:Y:S01]  /*2fbc0*/  LEA R52, P6, R27, R90, 0x2 ;  /* 0x0000005a1b347211 */ /* 0x010fe200078c10ff */
[----:B------:R1:W-:Y:S01]  /*2fbd0*/  @P4 STG.E [R2.64], R72 ;  /* 0x0000004802004986 */ /* 0x0003e2000c10190c */
[-C--:B------:R-:W-:Y:S02]  /*2fbe0*/  LEA.HI.X.SX32 R29, R85, R0.reuse, 0x2, P5 ;  /* 0x00000000551d7211 */ /* 0x080fe400028f16ff */
[----:B------:R-:W-:Y:S01]  /*2fbf0*/  LEA.HI.X.SX32 R53, R27, R0, 0x2, P6 ;  /* 0x000000001b357211 */ /* 0x000fe200030f16ff */
[----:B------:R-:W-:Y:S01]  /*2fc00*/  IMAD R27, R22, c[0x0][0x198], RZ ;  /* 0x00006600161b7a24 */ /* 0x000fe200078e02ff */
[----:B------:R-:W-:Y:S01]  /*2fc10*/  ISETP.LT.AND P5, PT, R26, c[0x0][0x17c], !P0 ;  /* 0x00005f001a007a0c */ /* 0x000fe200047a1270 */
[----:B------:R4:W-:Y:S04]  /*2fc20*/  @P3 STG.E [R28.64], R40 ;  /* 0x000000281c003986 */ /* 0x0009e8000c10190c */
[----:B------:R-:W-:Y:S01]  /*2fc30*/  @P1 STG.E [R52.64], R76 ;  /* 0x0000004c34001986 */ /* 0x000fe2000c10190c */
[C---:B------:R-:W-:Y:S01]  /*2fc40*/  ISETP.LT.AND P1, PT, R23.reuse, c[0x0][0x17c], !P0 ;  /* 0x00005f0017007a0c */ /* 0x040fe20004721270 */
[----:B------:R-:W-:Y:S01]  /*2fc50*/  IMAD R23, R23, c[0x0][0x198], RZ ;  /* 0x0000660017177a24 */ /* 0x000fe200078e02ff */
[----:B-1----:R-:W-:-:S04]  /*2fc60*/  LEA R2, P4, R25, R90, 0x2 ;  /* 0x0000005a19027211 */ /* 0x002fc800078810ff */
[----:B------:R-:W-:Y:S01]  /*2fc70*/  LEA.HI.X.SX32 R3, R25, R0, 0x2, P4 ;  /* 0x0000000019037211 */ /* 0x000fe200020f16ff */
[----:B------:R-:W-:Y:S02]  /*2fc80*/  IMAD R25, R26, c[0x0][0x198], RZ ;  /* 0x000066001a197a24 */ /* 0x000fe400078e02ff */
[----:B----4-:R-:W-:Y:S02]  /*2fc90*/  IMAD R29, R14, c[0x0][0x198], RZ ;  /* 0x000066000e1d7a24 */ /* 0x010fe400078e02ff */
[----:B------:R1:W-:Y:S01]  /*2fca0*/  @P2 STG.E [R2.64], R44 ;  /* 0x0000002c02002986 */ /* 0x0003e2000c10190c */
[----:B------:R-:W-:Y:S02]  /*2fcb0*/  ISETP.LT.AND P2, PT, R24, c[0x0][0x17c], !P0 ;  /* 0x00005f0018007a0c */ /* 0x000fe40004741270 */
[----:B-1----:R-:W-:-:S04]  /*2fcc0*/  LEA R2, P3, R25, R90, 0x2 ;  /* 0x0000005a19027211 */ /* 0x002fc800078610ff */
[----:B------:R-:W-:Y:S01]  /*2fcd0*/  LEA.HI.X.SX32 R3, R25, R0, 0x2, P3 ;  /* 0x0000000019037211 */ /* 0x000fe200018f16ff */
[----:B------:R-:W-:Y:S01]  /*2fce0*/  IMAD R25, R24, c[0x0][0x198], RZ ;  /* 0x0000660018197a24 */ /* 0x000fe200078e02ff */
[----:B------:R-:W-:Y:S02]  /*2fcf0*/  ISETP.LT.AND P3, PT, R22, c[0x0][0x17c], !P0 ;  /* 0x00005f0016007a0c */ /* 0x000fe40004761270 */
[-C--:B------:R-:W-:Y:S01]  /*2fd00*/  LEA R22, P4, R23, R90.reuse, 0x2 ;  /* 0x0000005a17167211 */ /* 0x080fe200078810ff */
[----:B------:R1:W-:Y:S01]  /*2fd10*/  @P5 STG.E [R2.64], R80 ;  /* 0x0000005002005986 */ /* 0x0003e2000c10190c */
[----:B------:R-:W-:Y:S02]  /*2fd20*/  LEA R24, P5, R27, R90, 0x2 ;  /* 0x0000005a1b187211 */ /* 0x000fe400078a10ff */
[----:B------:R-:W-:Y:S02]  /*2fd30*/  LEA.HI.X.SX32 R23, R23, R0, 0x2, P4 ;  /* 0x0000000017177211 */ /* 0x000fe400020f16ff */
[----:B------:R-:W-:-:S03]  /*2fd40*/  ISETP.LT.AND P4, PT, R14, c[0x0][0x17c], !P0 ;  /* 0x00005f000e007a0c */ /* 0x000fc60004781270 */
[----:B------:R4:W-:Y:S01]  /*2fd50*/  @P1 STG.E [R22.64], R48 ;  /* 0x0000003016001986 */ /* 0x0009e2000c10190c */
[----:B-1----:R-:W-:-:S04]  /*2fd60*/  LEA R2, P6, R25, R90, 0x2 ;  /* 0x0000005a19027211 */ /* 0x002fc800078c10ff */
[-C--:B------:R-:W-:Y:S02]  /*2fd70*/  LEA.HI.X.SX32 R3, R25, R0.reuse, 0x2, P6 ;  /* 0x0000000019037211 */ /* 0x080fe400030f16ff */
[----:B------:R-:W-:Y:S01]  /*2fd80*/  LEA.HI.X.SX32 R25, R27, R0, 0x2, P5 ;  /* 0x000000001b197211 */ /* 0x000fe200028f16ff */
[C---:B------:R-:W-:Y:S01]  /*2fd90*/  IMAD R27, R20.reuse, c[0x0][0x198], RZ ;  /* 0x00006600141b7a24 */ /* 0x040fe200078e02ff */
[C---:B------:R-:W-:Y:S01]  /*2fda0*/  ISETP.LT.AND P5, PT, R21.reuse, c[0x0][0x17c], !P0 ;  /* 0x00005f0015007a0c */ /* 0x040fe200047a1270 */
[----:B------:R-:W-:Y:S01]  /*2fdb0*/  IMAD R21, R21, c[0x0][0x198], RZ ;  /* 0x0000660015157a24 */ /* 0x000fe200078e02ff */
[C---:B----4-:R-:W-:Y:S01]  /*2fdc0*/  LEA R22, P1, R29.reuse, R90, 0x2 ;  /* 0x0000005a1d167211 */ /* 0x050fe200078210ff */
[----:B------:R1:W-:Y:S03]  /*2fdd0*/  @P2 STG.E [R2.64], R96 ;  /* 0x0000006002002986 */ /* 0x0003e6000c10190c */
[----:B------:R-:W-:Y:S01]  /*2fde0*/  LEA.HI.X.SX32 R23, R29, R0, 0x2, P1 ;  /* 0x000000001d177211 */ /* 0x000fe200008f16ff */
[----:B------:R-:W-:Y:S01]  /*2fdf0*/  @P3 STG.E [R24.64], R56 ;  /* 0x0000003818003986 */ /* 0x000fe2000c10190c */
[C---:B------:R-:W-:Y:S01]  /*2fe00*/  ISETP.LT.AND P1, PT, R19.reuse, c[0x0][0x17c], !P0 ;  /* 0x00005f0013007a0c */ /* 0x040fe20004721270 */
[----:B------:R-:W-:Y:S01]  /*2fe10*/  IMAD R19, R19, c[0x0][0x198], RZ ;  /* 0x0000660013137a24 */ /* 0x000fe200078e02ff */
[----:B------:R-:W-:Y:S01]  /*2fe20*/  ISETP.LT.AND P3, PT, R20, c[0x0][0x17c], !P0 ;  /* 0x00005f0014007a0c */ /* 0x000fe20004761270 */
[----:B------:R4:W-:Y:S01]  /*2fe30*/  @P4 STG.E [R22.64], R100 ;  /* 0x0000006416004986 */ /* 0x0009e2000c10190c */
[----:B------:R-:W-:-:S02]  /*2fe40*/  LEA R20, P4, R27, R90, 0x2 ;  /* 0x0000005a1b147211 */ /* 0x000fc400078810ff */
        /* <DEDUP_REMOVED lines=10> */
[----:B------:R-:W-:Y:S04]  /*2fef0*/  @P3 STG.E [R20.64], R116 ;  /* 0x0000007414003986 */ /* 0x000fe8000c10190c */
[----:B------:R-:W-:Y:S01]  /*2ff00*/  @P1 STG.E [R22.64], R64 ;  /* 0x0000004016001986 */ /* 0x000fe2000c10190c */
[C---:B------:R-:W-:Y:S01]  /*2ff10*/  ISETP.LT.AND P1, PT, R15.reuse, c[0x0][0x17c], !P0 ;  /* 0x00005f000f007a0c */ /* 0x040fe20004721270 */
[----:B------:R-:W-:Y:S01]  /*2ff20*/  IMAD R15, R15, c[0x0][0x198], RZ ;  /* 0x000066000f0f7a24 */ /* 0x000fe200078e02ff */
[----:B-1----:R-:W-:-:S04]  /*2ff30*/  LEA R2, P4, R17, R90, 0x2 ;  /* 0x0000005a11027211 */ /* 0x002fc800078810ff */
[----:B------:R-:W-:Y:S01]  /*2ff40*/  LEA.HI.X.SX32 R3, R17, R0, 0x2, P4 ;  /* 0x0000000011037211 */ /* 0x000fe200020f16ff */
[----:B------:R-:W-:Y:S01]  /*2ff50*/  IMAD R17, R18, c[0x0][0x198], RZ ;  /* 0x0000660012117a24 */ /* 0x000fe200078e02ff */
[----:B------:R-:W-:-:S03]  /*2ff60*/  LEA R14, P4, R15, R90, 0x2 ;  /* 0x0000005a0f0e7211 */ /* 0x000fc600078810ff */
[----:B------:R1:W-:Y:S01]  /*2ff70*/  @P2 STG.E [R2.64], R124 ;  /* 0x0000007c02002986 */ /* 0x0003e2000c10190c */
[----:B------:R-:W-:Y:S02]  /*2ff80*/  ISETP.LT.AND P2, PT, R16, c[0x0][0x17c], !P0 ;  /* 0x00005f0010007a0c */ /* 0x000fe40004741270 */
[----:B------:R-:W-:Y:S02]  /*2ff90*/  LEA.HI.X.SX32 R15, R15, R0, 0x2, P4 ;  /* 0x000000000f0f7211 */ /* 0x000fe400020f16ff */
[----:B------:R-:W-:Y:S02]  /*2ffa0*/  ISETP.LT.AND P4, PT, R6, c[0x0][0x17c], !P0 ;  /* 0x00005f0006007a0c */ /* 0x000fe40004781270 */
[----:B-1----:R-:W-:-:S04]  /*2ffb0*/  LEA R2, P3, R17, R90, 0x2 ;  /* 0x0000005a11027211 */ /* 0x002fc800078610ff */
[----:B------:R-:W-:Y:S01]  /*2ffc0*/  LEA.HI.X.SX32 R3, R17, R0, 0x2, P3 ;  /* 0x0000000011037211 */ /* 0x000fe200018f16ff */
[----:B------:R-:W-:Y:S01]  /*2ffd0*/  IMAD R17, R16, c[0x0][0x198], RZ ;  /* 0x0000660010117a24 */ /* 0x000fe200078e02ff */
[C---:B------:R-:W-:Y:S01]  /*2ffe0*/  ISETP.LT.AND P3, PT, R13.reuse, c[0x0][0x17c], !P0 ;  /* 0x00005f000d007a0c */ /* 0x040fe20004761270 */
[----:B------:R-:W-:Y:S02]  /*2fff0*/  IMAD R13, R13, c[0x0][0x198], RZ ;  /* 0x000066000d0d7a24 */ /* 0x000fe400078e02ff */
[----:B------:R1:W-:Y:S03]  /*30000*/  @P5 STG.E [R2.64], R33 ;  /* 0x0000002102005986 */ /* 0x0003e6000c10190c */
[-C--:B------:R-:W-:Y:S01]  /*30010*/  LEA R16, P5, R13, R90.reuse, 0x2 ;  /* 0x0000005a0d107211 */ /* 0x080fe200078a10ff */
[----:B------:R4:W-:Y:S01]  /*30020*/  @P1 STG.E [R14.64], R69 ;  /* 0x000000450e001986 */ /* 0x0009e2000c10190c */
[----:B-1----:R-:W-:-:S04]  /*30030*/  LEA R2, P6, R17, R90, 0x2 ;  /* 0x0000005a11027211 */ /* 0x002fc800078c10ff */
[----:B------:R-:W-:Y:S02]  /*30040*/  LEA.HI.X.SX32 R3, R17, R0, 0x2, P6 ;  /* 0x0000000011037211 */ /* 0x000fe400030f16ff */
[----:B----4-:R-:W-:Y:S02]  /*30050*/  LEA R14, P1, R19, R90, 0x2 ;  /* 0x0000005a130e7211 */ /* 0x010fe400078210ff */
[-C--:B------:R-:W-:Y:S01]  /*30060*/  LEA.HI.X.SX32 R17, R13, R0.reuse, 0x2, P5 ;  /* 0x000000000d117211 */ /* 0x080fe200028f16ff */
[C---:B------:R-:W-:Y:S01]  /*30070*/  IMAD R13, R12.reuse, c[0x0][0x198], RZ ;  /* 0x000066000c0d7a24 */ /* 0x040fe200078e02ff */
[----:B------:R-:W-:Y:S01]  /*30080*/  ISETP.LT.AND P5, PT, R12, c[0x0][0x17c], !P0 ;  /* 0x00005f000c007a0c */ /* 0x000fe200047a1270 */
[----:B------:R1:W-:Y:S01]  /*30090*/  @P2 STG.E [R2.64], R37 ;  /* 0x0000002502002986 */ /* 0x0003e2000c10190c */
[----:B------:R-:W-:Y:S01]  /*300a0*/  LEA.HI.X.SX32 R15, R19, R0, 0x2, P1 ;  /* 0x00000000130f7211 */ /* 0x000fe200008f16ff */
[C---:B------:R-:W-:Y:S01]  /*300b0*/  IMAD R19, R10.reuse, c[0x0][0x198], RZ ;  /* 0x000066000a137a24 */ /* 0x040fe200078e02ff */
[C---:B------:R-:W-:Y:S01]  /*300c0*/  ISETP.LT.AND P1, PT, R11.reuse, c[0x0][0x17c], !P0 ;  /* 0x00005f000b007a0c */ /* 0x040fe20004721270 */
[----:B------:R4:W-:Y:S01]  /*300d0*/  @P3 STG.E [R16.64], R73 ;  /* 0x0000004910003986 */ /* 0x0009e2000c10190c */
[----:B------:R-:W-:Y:S01]  /*300e0*/  IMAD R11, R11, c[0x0][0x198], RZ ;  /* 0x000066000b0b7a24 */ /* 0x000fe200078e02ff */
[----:B------:R-:W-:-:S02]  /*300f0*/  ISETP.LT.AND P2, PT, R10, c[0x0][0x17c], !P0 ;  /* 0x00005f000a007a0c */ /* 0x000fc40004741270 */
[----:B------:R-:W-:Y:S01]  /*30100*/  @P4 STG.E [R14.64], R41 ;  /* 0x000000290e004986 */ /* 0x000fe2000c10190c */
[-C--:B------:R-:W-:Y:S02]  /*30110*/  LEA R12, P6, R19, R90.reuse, 0x2 ;  /* 0x0000005a130c7211 */ /* 0x080fe400078c10ff */
[-C--:B------:R-:W-:Y:S02]  /*30120*/  LEA R10, P4, R11, R90.reuse, 0x2 ;  /* 0x0000005a0b0a7211 */ /* 0x080fe400078810ff */
[----:B-1----:R-:W-:Y:S02]  /*30130*/  LEA R2, P3, R13, R90, 0x2 ;  /* 0x0000005a0d027211 */ /* 0x002fe400078610ff */
[-C--:B------:R-:W-:Y:S01]  /*30140*/  LEA.HI.X.SX32 R11, R11, R0.reuse, 0x2, P4 ;  /* 0x000000000b0b7211 */ /* 0x080fe200020f16ff */
[C---:B----4-:R-:W-:Y:S01]  /*30150*/  IMAD R17, R8.reuse, c[0x0][0x198], RZ ;  /* 0x0000660008117a24 */ /* 0x050fe200078e02ff */
[----:B------:R-:W-:Y:S02]  /*30160*/  LEA.HI.X.SX32 R3, R13, R0, 0x2, P3 ;  /* 0x000000000d037211 */ /* 0x000fe400018f16ff */
[----:B------:R-:W-:-:S02]  /*30170*/  ISETP.LT.AND P3, PT, R8, c[0x0][0x17c], !P0 ;  /* 0x00005f0008007a0c */ /* 0x000fc40004761270 */
[----:B------:R-:W-:Y:S01]  /*30180*/  LEA.HI.X.SX32 R13, R19, R0, 0x2, P6 ;  /* 0x00000000130d7211 */ /* 0x000fe200030f16ff */
[----:B------:R1:W-:Y:S04]  /*30190*/  @P5 STG.E [R2.64], R77 ;  /* 0x0000004d02005986 */ /* 0x0003e8000c10190c */
[----:B------:R4:W-:Y:S01]  /*301a0*/  @P1 STG.E [R10.64], R45 ;  /* 0x0000002d0a001986 */ /* 0x0009e2000c10190c */
[C---:B------:R-:W-:Y:S01]  /*301b0*/  ISETP.LT.AND P1, PT, R9.reuse, c[0x0][0x17c], !P0 ;  /* 0x00005f0009007a0c */ /* 0x040fe20004721270 */
[----:B------:R-:W-:Y:S02]  /*301c0*/  IMAD R9, R9, c[0x0][0x198], RZ ;  /* 0x0000660009097a24 */ /* 0x000fe400078e02ff */
[----:B------:R4:W-:Y:S01]  /*301d0*/  @P2 STG.E [R12.64], R81 ;  /* 0x000000510c002986 */ /* 0x0009e2000c10190c */
[----:B-1----:R-:W-:-:S04]  /*301e0*/  LEA R2, P4, R17, R90, 0x2 ;  /* 0x0000005a11027211 */ /* 0x002fc800078810ff */
[----:B------:R-:W-:Y:S01]  /*301f0*/  LEA.HI.X.SX32 R3, R17, R0, 0x2, P4 ;  /* 0x0000000011037211 */ /* 0x000fe200020f16ff */
[----:B----4-:R-:W-:Y:S01]  /*30200*/  IMAD R11, R30, c[0x0][0x198], RZ ;  /* 0x000066001e0b7a24 */ /* 0x010fe200078e02ff */
[C---:B------:R-:W-:Y:S01]  /*30210*/  ISETP.LT.AND P4, PT, R5.reuse, c[0x0][0x17c], !P0 ;  /* 0x00005f0005007a0c */ /* 0x040fe20004781270 */
[----:B------:R-:W-:Y:S02]  /*30220*/  IMAD R5, R5, c[0x0][0x198], RZ ;  /* 0x0000660005057a24 */ /* 0x000fe400078e02ff */
[----:B------:R1:W-:Y:S01]  /*30230*/  @P3 STG.E [R2.64], R49 ;  /* 0x0000003102003986 */ /* 0x0003e2000c10190c */
[C---:B------:R-:W-:Y:S01]  /*30240*/  ISETP.LT.AND P3, PT, R7.reuse, c[0x0][0x17c], !P0 ;  /* 0x00005f0007007a0c */ /* 0x040fe20004761270 */
[----:B------:R-:W-:Y:S02]  /*30250*/  IMAD R7, R7, c[0x0][0x198], RZ ;  /* 0x0000660007077a24 */ /* 0x000fe400078e02ff */
[----:B------:R-:W-:Y:S01]  /*30260*/  IMAD R13, R172, c[0x0][0x198], RZ ;  /* 0x00006600ac0d7a24 */ /* 0x000fe200078e02ff */
[----:B-1----:R-:W-:-:S04]  /*30270*/  LEA R2, P2, R9, R90, 0x2 ;  /* 0x0000005a09027211 */ /* 0x002fc800078410ff */
[----:B------:R-:W-:Y:S01]  /*30280*/  LEA.HI.X.SX32 R3, R9, R0, 0x2, P2 ;  /* 0x0000000009037211 */ /* 0x000fe200010f16ff */
[C---:B------:R-:W-:Y:S01]  /*30290*/  IMAD R9, R4.reuse, c[0x0][0x198], RZ ;  /* 0x0000660004097a24 */ /* 0x040fe200078e02ff */
[----:B------:R-:W-:Y:S02]  /*302a0*/  ISETP.LT.AND P2, PT, R4, c[0x0][0x17c], !P0 ;  /* 0x00005f0004007a0c */ /* 0x000fe40004741270 */
[----:B------:R-:W-:Y:S01]  /*302b0*/  LEA R4, P5, R5, R90, 0x2 ;  /* 0x0000005a05047211 */ /* 0x000fe200078a10ff */
[----:B------:R1:W-:Y:S01]  /*302c0*/  @P1 STG.E [R2.64], R97 ;  /* 0x0000006102001986 */ /* 0x0003e2000c10190c */
[----:B------:R-:W-:Y:S02]  /*302d0*/  ISETP.LT.AND P1, PT, R175, c[0x0][0x17c], !P0 ;  /* 0x00005f00af007a0c */ /* 0x000fe40004721270 */
[----:B------:R-:W-:Y:S02]  /*302e0*/  LEA.HI.X.SX32 R5, R5, R0, 0x2, P5 ;  /* 0x0000000005057211 */ /* 0x000fe400028f16ff */
[----:B------:R-:W-:-:S03]  /*302f0*/  LEA R6, P5, R9, R90, 0x2 ;  /* 0x0000005a09067211 */ /* 0x000fc600078a10ff */
[----:B------:R-:W-:Y:S01]  /*30300*/  @P4 STG.E [R4.64], R57 ;  /* 0x0000003904004986 */ /* 0x000fe2000c10190c */
[C---:B------:R-:W-:Y:S01]  /*30310*/  ISETP.LT.AND P4, PT, R31.reuse, c[0x0][0x17c], !P0 ;  /* 0x00005f001f007a0c */ /* 0x040fe20004781270 */
[----:B------:R-:W-:Y:S01]  /*30320*/  IMAD R31, R31, c[0x0][0x198], RZ ;  /* 0x000066001f1f7a24 */ /* 0x000fe200078e02ff */
[----:B-1----:R-:W-:-:S04]  /*30330*/  LEA R2, P6, R7, R90, 0x2 ;  /* 0x0000005a07027211 */ /* 0x002fc800078c10ff */
[-C--:B------:R-:W-:Y:S02]  /*30340*/  LEA.HI.X.SX32 R3, R7, R0.reuse, 0x2, P6 ;  /* 0x0000000007037211 */ /* 0x080fe400030f16ff */
[----:B------:R-:W-:Y:S02]  /*30350*/  ISETP.LT.AND P6, PT, R30, c[0x0][0x17c], !P0 ;  /* 0x00005f001e007a0c */ /* 0x000fe400047c1270 */
[----:B------:R-:W-:Y:S01]  /*30360*/  LEA.HI.X.SX32 R7, R9, R0, 0x2, P5 ;  /* 0x0000000009077211 */ /* 0x000fe200028f16ff */
[----:B------:R1:W-:Y:S01]  /*30370*/  @P3 STG.E [R2.64], R101 ;  /* 0x0000006502003986 */ /* 0x0003e2000c10190c */
[-C--:B------:R-:W-:Y:S02]  /*30380*/  LEA R8, P3, R11, R90.reuse, 0x2 ;  /* 0x0000005a0b087211 */ /* 0x080fe400078610ff */
[----:B------:R-:W-:Y:S01]  /*30390*/  LEA R10, P5, R31, R90, 0x2 ;  /* 0x0000005a1f0a7211 */ /* 0x000fe200078a10ff */
[----:B------:R4:W-:Y:S01]  /*303a0*/  @P2 STG.E [R6.64], R61 ;  /* 0x0000003d06002986 */ /* 0x0009e2000c10190c */
[----:B------:R-:W-:-:S02]  /*303b0*/  LEA.HI.X.SX32 R9, R11, R0, 0x2, P3 ;  /* 0x000000000b097211 */ /* 0x000fc400018f16ff */
[----:B------:R-:W-:Y:S02]  /*303c0*/  LEA.HI.X.SX32 R11, R31, R0, 0x2, P5 ;  /* 0x000000001f0b7211 */ /* 0x000fe400028f16ff */
[C---:B------:R-:W-:Y:S01]  /*303d0*/  ISETP.LT.AND P5, PT, R173.reuse, c[0x0][0x17c], !P0 ;  /* 0x00005f00ad007a0c */ /* 0x040fe200047a1270 */
[----:B------:R-:W-:Y:S01]  /*303e0*/  IMAD R173, R173, c[0x0][0x198], RZ ;  /* 0x00006600adad7a24 */ /* 0x000fe200078e02ff */
[----:B------:R-:W-:Y:S01]  /*303f0*/  ISETP.LT.AND P3, PT, R172, c[0x0][0x17c], !P0 ;  /* 0x00005f00ac007a0c */ /* 0x000fe20004761270 */
[----:B-1----:R-:W-:Y:S01]  /*30400*/  IMAD.MOV.U32 R2, RZ, RZ, c[0x0][0x198] ;  /* 0x00006600ff027624 */ /* 0x002fe200078e00ff */
[----:B------:R1:W-:Y:S01]  /*30410*/  @P6 STG.E [R8.64], R117 ;  /* 0x0000007508006986 */ /* 0x0003e2000c10190c */
[-C--:B------:R-:W-:Y:S02]  /*30420*/  LEA R4, P6, R13, R90.reuse, 0x2 ;  /* 0x0000005a0d047211 */ /* 0x080fe400078c10ff */
[----:B------:R-:W-:Y:S01]  /*30430*/  IMAD R3, R2, 0x4, R173 ;  /* 0x0000000402037824 */ /* 0x000fe200078e02ad */
[----:B------:R2:W-:Y:S01]  /*30440*/  @P4 STG.E [R10.64], R65 ;  /* 0x000000410a004986 */ /* 0x0005e2000c10190c */
[----:B----4-:R-:W-:-:S02]  /*30450*/  LEA R6, P4, R173, R90, 0x2 ;  /* 0x0000005aad067211 */ /* 0x010fc400078810ff */
[-C--:B------:R-:W-:Y:S01]  /*30460*/  LEA.HI.X.SX32 R5, R13, R0.reuse, 0x2, P6 ;  /* 0x000000000d057211 */ /* 0x080fe200030f16ff */
[----:B------:R-:W-:Y:S01]  /*30470*/  IMAD R13, R2, 0x4, R3 ;  /* 0x00000004020d7824 */ /* 0x000fe200078e0203 */
[----:B------:R-:W-:Y:S02]  /*30480*/  LEA.HI.X.SX32 R7, R173, R0, 0x2, P4 ;  /* 0x00000000ad077211 */ /* 0x000fe400020f16ff */
[----:B------:R-:W-:Y:S01]  /*30490*/  ISETP.LT.AND P2, PT, R176, c[0x0][0x17c], !P0 ;  /* 0x00005f00b0007a0c */ /* 0x000fe20004741270 */
[----:B------:R4:W-:Y:S01]  /*304a0*/  @P3 STG.E [R4.64], R125 ;  /* 0x0000007d04003986 */ /* 0x0009e2000c10190c */
[----:B-1----:R-:W-:Y:S02]  /*304b0*/  LEA R8, P6, R3, R90, 0x2 ;  /* 0x0000005a03087211 */ /* 0x002fe400078c10ff */
[----:B------:R-:W-:Y:S01]  /*304c0*/  ISETP.LT.AND P4, PT, R177, c[0x0][0x17c], !P0 ;  /* 0x00005f00b1007a0c */ /* 0x000fe20004781270 */
[----:B------:R1:W-:Y:S01]  /*304d0*/  @P5 STG.E [R6.64], R34 ;  /* 0x0000002206005986 */ /* 0x0003e2000c10190c */
[----:B------:R-:W-:Y:S01]  /*304e0*/  LEA.HI.X.SX32 R9, R3, R0, 0x2, P6 ;  /* 0x0000000003097211 */ /* 0x000fe200030f16ff */
[----:B------:R-:W-:Y:S01]  /*304f0*/  IMAD R3, R2, 0x4, R13 ;  /* 0x0000000402037824 */ /* 0x000fe200078e020d */
[----:B--2---:R-:W-:-:S02]  /*30500*/  LEA R10, P5, R13, R90, 0x2 ;  /* 0x0000005a0d0a7211 */ /* 0x004fc400078a10ff */
[----:B------:R-:W-:Y:S01]  /*30510*/  ISETP.LT.AND P3, PT, R178, c[0x0][0x17c], !P0 ;  /* 0x00005f00b2007a0c */ /* 0x000fe20004761270 */
[----:B------:R2:W-:Y:S01]  /*30520*/  @P1 STG.E [R8.64], R70 ;  /* 0x0000004608001986 */ /* 0x0005e2000c10190c */
[----:B------:R-:W-:Y:S01]  /*30530*/  LEA.HI.X.SX32 R11, R13, R0, 0x2, P5 ;  /* 0x000000000d0b7211 */ /* 0x000fe200028f16ff */
[C---:B------:R-:W-:Y:S01]  /*30540*/  IMAD R13, R2.reuse, 0x4, R3 ;  /* 0x00000004020d7824 */ /* 0x040fe200078e0203 */
[----:B----4-:R-:W-:Y:S02]  /*30550*/  LEA R4, P6, R3, R90, 0x2 ;  /* 0x0000005a03047211 */ /* 0x010fe400078c10ff */
[----:B------:R-:W-:Y:S01]  /*30560*/  ISETP.LT.AND P1, PT, R179, c[0x0][0x17c], !P0 ;  /* 0x00005f00b3007a0c */ /* 0x000fe20004721270 */
[----:B------:R4:W-:Y:S01]  /*30570*/  @P2 STG.E [R10.64], R38 ;  /* 0x000000260a002986 */ /* 0x0009e2000c10190c */
[----:B------:R-:W-:Y:S01]  /*30580*/  LEA.HI.X.SX32 R5, R3, R0, 0x2, P6 ;  /* 0x0000000003057211 */ /* 0x000fe200030f16ff */
[----:B------:R-:W-:Y:S01]  /*30590*/  IMAD R3, R2, 0x4, R13 ;  /* 0x0000000402037824 */ /* 0x000fe200078e020d */
[----:B-1----:R-:W-:-:S02]  /*305a0*/  LEA R6, P6, R13, R90, 0x2 ;  /* 0x0000005a0d067211 */ /* 0x002fc400078c10ff */
[----:B------:R-:W-:Y:S01]  /*305b0*/  ISETP.LT.AND P5, PT, R180, c[0x0][0x17c], !P0 ;  /* 0x00005f00b4007a0c */ /* 0x000fe200047a1270 */
[----:B------:R1:W-:Y:S01]  /*305c0*/  @P4 STG.E [R4.64], R74 ;  /* 0x0000004a04004986 */ /* 0x0003e2000c10190c */
[----:B------:R-:W-:Y:S01]  /*305d0*/  LEA.HI.X.SX32 R7, R13, R0, 0x2, P6 ;  /* 0x000000000d077211 */ /* 0x000fe200030f16ff */
[C---:B------:R-:W-:Y:S01]  /*305e0*/  IMAD R13, R2.reuse, 0x4, R3 ;  /* 0x00000004020d7824 */ /* 0x040fe200078e0203 */
[----:B--2---:R-:W-:Y:S02]  /*305f0*/  LEA R8, P6, R3, R90, 0x2 ;  /* 0x0000005a03087211 */ /* 0x004fe400078c10ff */
[----:B------:R-:W-:Y:S01]  /*30600*/  ISETP.LT.AND P2, PT, R181, c[0x0][0x17c], !P0 ;  /* 0x00005f00b5007a0c */ /* 0x000fe20004741270 */
[----:B------:R2:W-:Y:S01]  /*30610*/  @P3 STG.E [R6.64], R42 ;  /* 0x0000002a06003986 */ /* 0x0005e2000c10190c */
[----:B------:R-:W-:Y:S01]  /*30620*/  LEA.HI.X.SX32 R9, R3, R0, 0x2, P6 ;  /* 0x0000000003097211 */ /* 0x000fe200030f16ff */
[----:B------:R-:W-:Y:S01]  /*30630*/  IMAD R3, R2, 0x4, R13 ;  /* 0x0000000402037824 */ /* 0x000fe200078e020d */
[----:B----4-:R-:W-:-:S02]  /*30640*/  LEA R10, P6, R13, R90, 0x2 ;  /* 0x0000005a0d0a7211 */ /* 0x010fc400078c10ff */
[----:B------:R-:W-:Y:S01]  /*30650*/  ISETP.LT.AND P4, PT, R182, c[0x0][0x17c], !P0 ;  /* 0x00005f00b6007a0c */ /* 0x000fe20004781270 */
[----:B------:R4:W-:Y:S01]  /*30660*/  @P1 STG.E [R8.64], R78 ;  /* 0x0000004e08001986 */ /* 0x0009e2000c10190c */
[----:B------:R-:W-:Y:S01]  /*30670*/  LEA.HI.X.SX32 R11, R13, R0, 0x2, P6 ;  /* 0x000000000d0b7211 */ /* 0x000fe200030f16ff */
[C---:B------:R-:W-:Y:S01]  /*30680*/  IMAD R13, R2.reuse, 0x4, R3 ;  /* 0x00000004020d7824 */ /* 0x040fe200078e0203 */
        /* <DEDUP_REMOVED lines=29> */
[----:B------:R-:W-:Y:S01]  /*30860*/  IMAD R13, R2, 0x4, R3 ;  /* 0x00000004020d7824 */ /* 0x000fe200078e0203 */
[C---:B-1----:R-:W-:Y:S02]  /*30870*/  LEA R8, P6, R3.reuse, R90, 0x2 ;  /* 0x0000005a03087211 */ /* 0x042fe400078c10ff */
        /* <DEDUP_REMOVED lines=38> */
[----:B------:R-:W-:Y:S01]  /*30ae0*/  IMAD R13, R2, 0x4, R3 ;  /* 0x00000004020d7824 */ /* 0x000fe200078e0203 */
[C---:B----4-:R-:W-:Y:S02]  /*30af0*/  LEA R8, P6, R3.reuse, R90, 0x2 ;  /* 0x0000005a03087211 */ /* 0x050fe400078c10ff */
[----:B------:R-:W-:Y:S01]  /*30b00*/  ISETP.LT.AND P4, PT, R200, c[0x0][0x17c], !P0 ;  /* 0x00005f00c8007a0c */ /* 0x000fe20004781270 */
[----:B------:R4:W-:Y:S01]  /*30b10*/  @P1 STG.E [R6.64], R43 ;  /* 0x0000002b06001986 */ /* 0x0009e2000c10190c */
[----:B------:R-:W-:Y:S01]  /*30b20*/  LEA.HI.X.SX32 R9, R3, R0, 0x2, P6 ;  /* 0x0000000003097211 */ /* 0x000fe200030f16ff */
[----:B------:R-:W-:Y:S01]  /*30b30*/  IMAD R3, R2, 0x4, R13 ;  /* 0x0000000402037824 */ /* 0x000fe200078e020d */
[----:B-1----:R-:W-:Y:S01]  /*30b40*/  LEA R10, P6, R13, R90, 0x2 ;  /* 0x0000005a0d0a7211 */ /* 0x002fe200078c10ff */
[----:B------:R-:W-:Y:S01]  /*30b50*/  LDS.128 R40, [R198+0x2000] ;  /* 0x00200000c6287984 */ /* 0x000fe20000000c00 */
[----:B------:R-:W-:-:S02]  /*30b60*/  ISETP.LT.AND P3, PT, R201, c[0x0][0x17c], !P0 ;  /* 0x00005f00c9007a0c */ /* 0x000fc40004761270 */
[----:B------:R-:W-:Y:S01]  /*30b70*/  LEA.HI.X.SX32 R11, R13, R0, 0x2, P6 ;  /* 0x000000000d0b7211 */ /* 0x000fe200030f16ff */
[----:B------:R-:W-:Y:S01]  /*30b80*/  IMAD R13, R2, 0x4, R3 ;  /* 0x00000004020d7824 */ /* 0x000fe200078e0203 */
[C---:B--2---:R-:W-:Y:S01]  /*30b90*/  LEA R4, P6, R3.reuse, R90, 0x2 ;  /* 0x0000005a03047211 */ /* 0x044fe200078c10ff */
[----:B------:R1:W-:Y:S01]  /*30ba0*/  @P5 STG.E [R8.64], R79 ;  /* 0x0000004f08005986 */ /* 0x0003e2000c10190c */
[----:B------:R-:W-:Y:S02]  /*30bb0*/  ISETP.LT.AND P1, PT, R202, c[0x0][0x17c], !P0 ;  /* 0x00005f00ca007a0c */ /* 0x000fe40004721270 */
[----:B------:R-:W-:Y:S01]  /*30bc0*/  LEA.HI.X.SX32 R5, R3, R0, 0x2, P6 ;  /* 0x0000000003057211 */ /* 0x000fe200030f16ff */
[----:B------:R-:W-:Y:S01]  /*30bd0*/  IMAD R3, R2, 0x4, R13 ;  /* 0x0000000402037824 */ /* 0x000fe200078e020d */
[----:B----4-:R-:W-:Y:S01]  /*30be0*/  LEA R6, P6, R13, R90, 0x2 ;  /* 0x0000005a0d067211 */ /* 0x010fe200078c10ff */
[----:B------:R2:W-:Y:S01]  /*30bf0*/  @P2 STG.E [R10.64], R47 ;  /* 0x0000002f0a002986 */ /* 0x0005e2000c10190c */
[----:B------:R-:W-:-:S02]  /*30c00*/  ISETP.LT.AND P5, PT, R203, c[0x0][0x17c], !P0 ;  /* 0x00005f00cb007a0c */ /* 0x000fc400047a1270 */
[----:B------:R-:W-:Y:S01]  /*30c10*/  LEA.HI.X.SX32 R7, R13, R0, 0x2, P6 ;  /* 0x000000000d077211 */ /* 0x000fe200030f16ff */
[----:B------:R-:W-:Y:S01]  /*30c20*/  IMAD R13, R2, 0x4, R3 ;  /* 0x00000004020d7824 */ /* 0x000fe200078e0203 */
[----:B------:R-:W-:Y:S01]  /*30c30*/  ISETP.LT.AND P2, PT, R204, c[0x0][0x17c], !P0 ;  /* 0x00005f00cc007a0c */ /* 0x000fe20004741270 */
[----:B------:R-:W-:Y:S01]  /*30c40*/  @P4 STG.E [R4.64], R83 ;  /* 0x0000005304004986 */ /* 0x000fe2000c10190c */
[----:B-1----:R-:W-:Y:S02]  /*30c50*/  LEA R8, P6, R3, R90, 0x2 ;  /* 0x0000005a03087211 */ /* 0x002fe400078c10ff */
[----:B------:R-:W-:Y:S01]  /*30c60*/  ISETP.LT.AND P4, PT, R205, c[0x0][0x17c], !P0 ;  /* 0x00005f00cd007a0c */ /* 0x000fe20004781270 */
[----:B------:R-:W-:Y:S01]  /*30c70*/  @P3 STG.E [R6.64], R51 ;  /* 0x0000003306003986 */ /* 0x000fe2000c10190c */
[----:B------:R-:W-:Y:S01]  /*30c80*/  LEA.HI.X.SX32 R9, R3, R0, 0x2, P6 ;  /* 0x0000000003097211 */ /* 0x000fe200030f16ff */
[----:B------:R-:W-:Y:S01]  /*30c90*/  IMAD R3, R2, 0x4, R13 ;  /* 0x0000000402037824 */ /* 0x000fe200078e020d */
[C---:B------:R-:W-:Y:S01]  /*30ca0*/  LEA R12, P6, R13.reuse, R90, 0x2 ;  /* 0x0000005a0d0c7211 */ /* 0x040fe200078c10ff */
[----:B------:R-:W1:Y:S01]  /*30cb0*/  LDS.128 R4, [R198] ;  /* 0x00000000c6047984 */ /* 0x000e620000000c00 */
[----:B------:R-:W-:Y:S01]  /*30cc0*/  ISETP.LT.AND P3, PT, R206, c[0x0][0x17c], !P0 ;  /* 0x00005f00ce007a0c */ /* 0x000fe20004761270 */
[----:B--2---:R-:W-:Y:S01]  /*30cd0*/  IMAD R11, R2, 0x4, R3 ;  /* 0x00000004020b7824 */ /* 0x004fe200078e0203 */
[----:B------:R-:W-:Y:S01]  /*30ce0*/  LEA.HI.X.SX32 R13, R13, R0, 0x2, P6 ;  /* 0x000000000d0d7211 */ /* 0x000fe200030f16ff */
[----:B------:R-:W-:Y:S01]  /*30cf0*/  @P1 STG.E [R8.64], R99 ;  /* 0x0000006308001986 */ /* 0x000fe2000c10190c */
[----:B------:R-:W-:-:S02]  /*30d00*/  LEA R16, P6, R3, R90, 0x2 ;  /* 0x0000005a03107211 */ /* 0x000fc400078c10ff */
[----:B------:R-:W-:Y:S01]  /*30d10*/  ISETP.LT.AND P1, PT, R207, c[0x0][0x17c], !P0 ;  /* 0x00005f00cf007a0c */ /* 0x000fe20004721270 */
[----:B------:R-:W-:Y:S01]  /*30d20*/  @P5 STG.E [R12.64], R59 ;  /* 0x0000003b0c005986 */ /* 0x000fe2000c10190c */
[----:B------:R-:W-:Y:S01]  /*30d30*/  LEA.HI.X.SX32 R17, R3, R0, 0x2, P6 ;  /* 0x0000000003117211 */ /* 0x000fe200030f16ff */
[----:B------:R-:W-:Y:S01]  /*30d40*/  IMAD R3, R2, 0x4, R11 ;  /* 0x0000000402037824 */ /* 0x000fe200078e020b */
[C---:B------:R-:W-:Y:S01]  /*30d50*/  LEA R20, P6, R11.reuse, R90, 0x2 ;  /* 0x0000005a0b147211 */ /* 0x040fe200078c10ff */
[----:B------:R-:W-:Y:S01]  /*30d60*/  LDS.128 R12, [R198+0x800] ;  /* 0x00080000c60c7984 */ /* 0x000fe20000000c00 */
[----:B------:R-:W-:Y:S01]  /*30d70*/  ISETP.LT.AND P5, PT, R208, c[0x0][0x17c], !P0 ;  /* 0x00005f00d0007a0c */ /* 0x000fe200047a1270 */
[----:B------:R-:W-:Y:S01]  /*30d80*/  IMAD R19, R2, 0x4, R3 ;  /* 0x0000000402137824 */ /* 0x000fe200078e0203 */
[----:B------:R-:W-:Y:S01]  /*30d90*/  LEA.HI.X.SX32 R21, R11, R0, 0x2, P6 ;  /* 0x000000000b157211 */ /* 0x000fe200030f16ff */
[----:B------:R-:W-:Y:S01]  /*30da0*/  @P2 STG.E [R16.64], R103 ;  /* 0x0000006710002986 */ /* 0x000fe2000c10190c */
[----:B------:R-:W-:-:S02]  /*30db0*/  LEA R24, P6, R3, R90, 0x2 ;  /* 0x0000005a03187211 */ /* 0x000fc400078c10ff */
[----:B------:R-:W-:Y:S01]  /*30dc0*/  ISETP.LT.AND P2, PT, R209, c[0x0][0x17c], !P0 ;  /* 0x00005f00d1007a0c */ /* 0x000fe20004741270 */
[----:B------:R-:W2:Y:S01]  /*30dd0*/  LDS.128 R8, [R191] ;  /* 0x00000000bf087984 */ /* 0x000ea20000000c00 */
[----:B------:R-:W-:Y:S01]  /*30de0*/  LEA.HI.X.SX32 R25, R3, R0, 0x2, P6 ;  /* 0x0000000003197211 */ /* 0x000fe200030f16ff */
[----:B------:R-:W-:Y:S01]  /*30df0*/  IMAD R3, R2, 0x4, R19 ;  /* 0x0000000402037824 */ /* 0x000fe200078e0213 */
[C---:B------:R-:W-:Y:S01]  /*30e00*/  LEA R26, P6, R19.reuse, R90, 0x2 ;  /* 0x0000005a131a7211 */ /* 0x040fe200078c10ff */
[----:B------:R-:W-:Y:S01]  /*30e10*/  @P4 STG.E [R20.64], R63 ;  /* 0x0000003f14004986 */ /* 0x000fe2000c10190c */
[----:B------:R-:W-:Y:S01]  /*30e20*/  ISETP.LT.AND P4, PT, R210, c[0x0][0x17c], !P0 ;  /* 0x00005f00d2007a0c */ /* 0x000fe20004781270 */
[----:B------:R-:W-:Y:S01]  /*30e30*/  IMAD R29, R2, 0x4, R3 ;  /* 0x00000004021d7824 */ /* 0x000fe200078e0203 */
[----:B------:R-:W-:Y:S01]  /*30e40*/  LEA.HI.X.SX32 R27, R19, R0, 0x2, P6 ;  /* 0x00000000131b7211 */ /* 0x000fe200030f16ff */
[----:B------:R-:W-:Y:S01]  /*30e50*/  LDS.128 R20, [R198+0x1000] ;  /* 0x00100000c6147984 */ /* 0x000fe20000000c00 */
[----:B------:R-:W-:-:S03]  /*30e60*/  LEA R32, P6, R3, R90, 0x2 ;  /* 0x0000005a03207211 */ /* 0x000fc600078c10ff */
[----:B------:R-:W4:Y:S01]  /*30e70*/  LDS.128 R16, [R191+0x800] ;  /* 0x00080000bf107984 */ /* 0x000f220000000c00 */
[----:B------:R-:W-:Y:S01]  /*30e80*/  LEA.HI.X.SX32 R33, R3, R0, 0x2, P6 ;  /* 0x0000000003217211 */ /* 0x000fe200030f16ff */
[C---:B------:R-:W-:Y:S01]  /*30e90*/  IMAD R3, R2.reuse, 0x4, R29 ;  /* 0x0000000402037824 */ /* 0x040fe200078e021d */
[----:B------:R-:W-:Y:S01]  /*30ea0*/  LEA R36, P6, R29, R90, 0x2 ;  /* 0x0000005a1d247211 */ /* 0x000fe200078c10ff */
[----:B------:R-:W-:Y:S01]  /*30eb0*/  @P3 STG.E [R24.64], R119 ;  /* 0x0000007718003986 */ /* 0x000fe2000c10190c */
[----:B------:R-:W-:Y:S01]  /*30ec0*/  ISETP.LT.AND P3, PT, R211, c[0x0][0x17c], !P0 ;  /* 0x00005f00d3007a0c */ /* 0x000fe20004761270 */
[----:B------:R-:W-:Y:S01]  /*30ed0*/  IMAD R35, R2, 0x4, R3 ;  /* 0x0000000402237824 */ /* 0x000fe200078e0203 */
[----:B------:R-:W-:Y:S01]  /*30ee0*/  LEA.HI.X.SX32 R37, R29, R0, 0x2, P6 ;  /* 0x000000001d257211 */ /* 0x000fe200030f16ff */
[----:B------:R1:W-:Y:S01]  /*30ef0*/  @P1 STG.E [R26.64], R67 ;  /* 0x000000431a001986 */ /* 0x0003e2000c10190c */
[C---:B------:R-:W-:Y:S02]  /*30f00*/  LEA R38, P6, R3.reuse, R90, 0x2 ;  /* 0x0000005a03267211 */ /* 0x040fe400078c10ff */
[----:B------:R-:W-:Y:S01]  /*30f10*/  ISETP.LT.AND P1, PT, R212, c[0x0][0x17c], !P0 ;  /* 0x00005f00d4007a0c */ /* 0x000fe20004721270 */
[----:B------:R-:W3:Y:S01]  /*30f20*/  LDS.128 R28, [R191+0x1000] ;  /* 0x00100000bf1c7984 */ /* 0x000ee20000000c00 */
[----:B------:R-:W-:Y:S01]  /*30f30*/  LEA.HI.X.SX32 R39, R3, R0, 0x2, P6 ;  /* 0x0000000003277211 */ /* 0x000fe200030f16ff */
[C---:B------:R-:W-:Y:S01]  /*30f40*/  IMAD R3, R2.reuse, 0x4, R35 ;  /* 0x0000000402037824 */ /* 0x040fe200078e0223 */
[----:B------:R-:W-:Y:S01]  /*30f50*/  LEA R44, P6, R35, R90, 0x2 ;  /* 0x0000005a232c7211 */ /* 0x000fe200078c10ff */
[----:B------:R-:W-:Y:S01]  /*30f60*/  @P5 STG.E [R32.64], R127 ;  /* 0x0000007f20005986 */ /* 0x000fe2000c10190c */
[----:B------:R-:W-:Y:S01]  /*30f70*/  ISETP.LT.AND P5, PT, R213, c[0x0][0x17c], !P0 ;  /* 0x00005f00d5007a0c */ /* 0x000fe200047a1270 */
[----:B------:R-:W-:Y:S01]  /*30f80*/  IMAD R47, R2, 0x4, R3 ;  /* 0x00000004022f7824 */ /* 0x000fe200078e0203 */
[----:B------:R-:W-:Y:S01]  /*30f90*/  LEA.HI.X.SX32 R45, R35, R0, 0x2, P6 ;  /* 0x00000000232d7211 */ /* 0x000fe200030f16ff */
[----:B------:R-:W3:Y:S01]  /*30fa0*/  LDS.128 R24, [R198+0x1800] ;  /* 0x00180000c6187984 */ /* 0x000ee20000000c00 */
[----:B------:R-:W-:-:S03]  /*30fb0*/  LEA R48, P6, R3, R90, 0x2 ;  /* 0x0000005a03307211 */ /* 0x000fc600078c10ff */
[----:B------:R-:W3:Y:S01]  /*30fc0*/  LDS.128 R32, [R191+0x1800] ;  /* 0x00180000bf207984 */ /* 0x000ee20000000c00 */
[----:B------:R-:W-:Y:S01]  /*30fd0*/  LEA.HI.X.SX32 R49, R3, R0, 0x2, P6 ;  /* 0x0000000003317211 */ /* 0x000fe200030f16ff */
[----:B------:R-:W-:Y:S01]  /*30fe0*/  IMAD R3, R2, 0x4, R47 ;  /* 0x0000000402037824 */ /* 0x000fe200078e022f */
[C---:B------:R-:W-:Y:S01]  /*30ff0*/  LEA R52, P6, R47.reuse, R90, 0x2 ;  /* 0x0000005a2f347211 */ /* 0x040fe200078c10ff */
[----:B-1----:R-:W-:Y:S01]  /*31000*/  @P2 STG.E [R36.64], R4 ;  /* 0x0000000424002986 */ /* 0x002fe2000c10190c */
[----:B------:R-:W-:Y:S01]  /*31010*/  ISETP.LT.AND P2, PT, R214, c[0x0][0x17c], !P0 ;  /* 0x00005f00d6007a0c */ /* 0x000fe20004741270 */
[C---:B------:R-:W-:Y:S01]  /*31020*/  IMAD R51, R2.reuse, 0x4, R3 ;  /* 0x0000000402337824 */ /* 0x040fe200078e0203 */
[----:B------:R-:W-:Y:S01]  /*31030*/  LEA.HI.X.SX32 R53, R47, R0, 0x2, P6 ;  /* 0x000000002f357211 */ /* 0x000fe200030f16ff */
[----:B--2---:R-:W-:Y:S01]  /*31040*/  @P4 STG.E [R38.64], R8 ;  /* 0x0000000826004986 */ /* 0x004fe2000c10190c */
[----:B------:R-:W-:Y:S02]  /*31050*/  LEA R60, P6, R3, R90, 0x2 ;  /* 0x0000005a033c7211 */ /* 0x000fe400078c10ff */
[----:B------:R-:W-:Y:S01]  /*31060*/  ISETP.LT.AND P4, PT, R215, c[0x0][0x17c], !P0 ;  /* 0x00005f00d7007a0c */ /* 0x000fe20004781270 */
[----:B------:R-:W-:Y:S01]  /*31070*/  @P3 STG.E [R44.64], R12 ;  /* 0x0000000c2c003986 */ /* 0x000fe2000c10190c */
[----:B------:R-:W-:Y:S01]  /*31080*/  LEA.HI.X.SX32 R61, R3, R0, 0x2, P6 ;  /* 0x00000000033d7211 */ /* 0x000fe200030f16ff */
[----:B------:R-:W-:Y:S01]  /*31090*/  IMAD R3, R2, 0x4, R51 ;  /* 0x0000000402037824 */ /* 0x000fe200078e0233 */
[C---:B------:R-:W-:Y:S01]  /*310a0*/  LEA R62, P6, R51.reuse, R90, 0x2 ;  /* 0x0000005a333e7211 */ /* 0x040fe200078c10ff */
[----:B------:R-:W1:Y:S01]  /*310b0*/  LDS.128 R36, [R191+0x2000] ;  /* 0x00200000bf247984 */ /* 0x000e620000000c00 */
[----:B------:R-:W-:Y:S01]  /*310c0*/  ISETP.LT.AND P3, PT, R216, c[0x0][0x17c], !P0 ;  /* 0x00005f00d8007a0c */ /* 0x000fe20004761270 */
[----:B------:R-:W-:Y:S01]  /*310d0*/  IMAD R67, R2, 0x4, R3 ;  /* 0x0000000402437824 */ /* 0x000fe200078e0203 */
[----:B------:R-:W-:Y:S01]  /*310e0*/  LEA.HI.X.SX32 R63, R51, R0, 0x2, P6 ;  /* 0x00000000333f7211 */ /* 0x000fe200030f16ff */
[----:B------:R-:W2:Y:S01]  /*310f0*/  LDS.128 R44, [R198+0x2800] ;  /* 0x00280000c62c7984 */ /* 0x000ea20000000c00 */
[----:B------:R-:W-:-:S03]  /*31100*/  LEA R64, P6, R3, R90, 0x2 ;  /* 0x0000005a03407211 */ /* 0x000fc600078c10ff */
[----:B----4-:R-:W-:Y:S01]  /*31110*/  @P1 STG.E [R48.64], R16 ;  /* 0x0000001030001986 */ /* 0x010fe2000c10190c */
[----:B------:R-:W-:Y:S02]  /*31120*/  ISETP.LT.AND P1, PT, R217, c[0x0][0x17c], !P0 ;  /* 0x00005f00d9007a0c */ /* 0x000fe40004721270 */
[----:B------:R-:W-:Y:S01]  /*31130*/  LEA.HI.X.SX32 R65, R3, R0, 0x2, P6 ;  /* 0x0000000003417211 */ /* 0x000fe200030f16ff */
[----:B------:R-:W-:Y:S01]  /*31140*/  @P5 STG.E [R52.64], R20 ;  /* 0x0000001434005986 */ /* 0x000fe2000c10190c */
[C---:B------:R-:W-:Y:S01]  /*31150*/  LEA R66, P6, R67.reuse, R90, 0x2 ;  /* 0x0000005a43427211 */ /* 0x040fe200078c10ff */
[----:B------:R-:W-:Y:S01]  /*31160*/  IMAD R3, R2, 0x4, R67 ;  /* 0x0000000402037824 */ /* 0x000fe200078e0243 */
[----:B------:R-:W-:Y:S01]  /*31170*/  ISETP.LT.AND P5, PT, R218, c[0x0][0x17c], !P0 ;  /* 0x00005f00da007a0c */ /* 0x000fe200047a1270 */
[----:B------:R-:W4:Y:S01]  /*31180*/  LDS.128 R48, [R191+0x2800] ;  /* 0x00280000bf307984 */ /* 0x000f220000000c00 */
[----:B------:R-:W-:Y:S01]  /*31190*/  LEA.HI.X.SX32 R67, R67, R0, 0x2, P6 ;  /* 0x0000000043437211 */ /* 0x000fe200030f16ff */
[C---:B------:R-:W-:Y:S01]  /*311a0*/  IMAD R71, R2.reuse, 0x4, R3 ;  /* 0x0000000402477824 */ /* 0x040fe200078e0203 */
[C---:B------:R-:W-:Y:S01]  /*311b0*/  LEA R68, P6, R3.reuse, R90, 0x2 ;  /* 0x0000005a03447211 */ /* 0x040fe200078c10ff */
[----:B------:R-:W4:Y:S03]  /*311c0*/  LDS.128 R52, [R198+0x3000] ;  /* 0x00300000c6347984 */ /* 0x000f260000000c00 */
[----:B------:R-:W-:Y:S01]  /*311d0*/  LEA.HI.X.SX32 R69, R3, R0, 0x2, P6 ;  /* 0x0000000003457211 */ /* 0x000fe200030f16ff */
[----:B------:R-:W4:Y:S01]  /*311e0*/  LDS.128 R56, [R191+0x3000] ;  /* 0x00300000bf387984 */ /* 0x000f220000000c00 */
[----:B------:R-:W-:-:S03]  /*311f0*/  IMAD R3, R2, 0x4, R71 ;  /* 0x0000000402037824 */ /* 0x000fc600078e0247 */
[----:B------:R-:W4:Y:S01]  /*31200*/  LDS.128 R196, [R198+0x3800] ;  /* 0x00380000c6c47984 */ /* 0x000f220000000c00 */
[----:B------:R-:W-:-:S03]  /*31210*/  IMAD R73, R2, 0x4, R3 ;  /* 0x0000000402497824 */ /* 0x000fc600078e0203 */
[----:B---3--:R-:W-:Y:S01]  /*31220*/  @P2 STG.E [R60.64], R28 ;  /* 0x0000001c3c002986 */ /* 0x008fe2000c10190c */
[----:B------:R-:W-:-:S03]  /*31230*/  ISETP.LT.AND P2, PT, R219, c[0x0][0x17c], !P0 ;  /* 0x00005f00db007a0c */ /* 0x000fc60004741270 */
[----:B------:R-:W-:Y:S01]  /*31240*/  @P4 STG.E [R62.64], R24 ;  /* 0x000000183e004986 */ /* 0x000fe2000c10190c */
[----:B------:R-:W-:-:S03]  /*31250*/  ISETP.LT.AND P4, PT, R220, c[0x0][0x17c], !P0 ;  /* 0x00005f00dc007a0c */ /* 0x000fc60004781270 */
[----:B------:R3:W-:Y:S01]  /*31260*/  @P3 STG.E [R64.64], R32 ;  /* 0x0000002040003986 */ /* 0x0007e2000c10190c */
[----:B------:R-:W-:-:S03]  /*31270*/  ISETP.LT.AND P3, PT, R221, c[0x0][0x17c], !P0 ;  /* 0x00005f00dd007a0c */ /* 0x000fc60004761270 */
[----:B------:R-:W4:Y:S04]  /*31280*/  LDS.128 R60, [R191+0x3800] ;  /* 0x00380000bf3c7984 */ /* 0x000f280000000c00 */
[----:B------:R2:W-:Y:S01]  /*31290*/  @P1 STG.E [R66.64], R40 ;  /* 0x0000002842001986 */ /* 0x0005e2000c10190c */
[-C--:B------:R-:W-:Y:S02]  /*312a0*/  LEA R70, P1, R71, R90.reuse, 0x2 ;  /* 0x0000005a47467211 */ /* 0x080fe400078210ff */
[----:B---3--:R-:W-:Y:S01]  /*312b0*/  LEA R64, P6, R3, R90, 0x2 ;  /* 0x0000005a03407211 */ /* 0x008fe200078c10ff */
[----:B-1----:R1:W-:Y:S01]  /*312c0*/  @P5 STG.E [R68.64], R36 ;  /* 0x0000002444005986 */ /* 0x0023e2000c10190c */
[-C--:B------:R-:W-:Y:S02]  /*312d0*/  LEA.HI.X.SX32 R71, R71, R0.reuse, 0x2, P1 ;  /* 0x0000000047477211 */ /* 0x080fe400008f16ff */
[----:B------:R-:W-:Y:S01]  /*312e0*/  LEA.HI.X.SX32 R65, R3, R0, 0x2, P6 ;  /* 0x0000000003417211 */ /* 0x000fe200030f16ff */
[----:B------:R-:W-:Y:S01]  /*312f0*/  IMAD R3, R2, 0x4, R73 ;  /* 0x0000000402037824 */ /* 0x000fe200078e0249 */
[----:B------:R-:W-:Y:S01]  /*31300*/  ISETP.LT.AND P5, PT, R222, c[0x0][0x17c], !P0 ;  /* 0x00005f00de007a0c */ /* 0x000fe200047a1270 */
[----:B--2---:R2:W-:Y:S01]  /*31310*/  @P2 STG.E [R70.64], R44 ;  /* 0x0000002c46002986 */ /* 0x0045e2000c10190c */
[----:B------:R-:W-:-:S02]  /*31320*/  LEA R66, P2, R73, R90, 0x2 ;  /* 0x0000005a49427211 */ /* 0x000fc400078410ff */
[----:B------:R-:W-:Y:S01]  /*31330*/  ISETP.LT.AND P1, PT, R223, c[0x0][0x17c], !P0 ;  /* 0x00005f00df007a0c */ /* 0x000fe20004721270 */
[----:B----4-:R3:W-:Y:S01]  /*31340*/  @P4 STG.E [R64.64], R48 ;  /* 0x0000003040004986 */ /* 0x0107e2000c10190c */
        /* <DEDUP_REMOVED lines=12> */
[C---:B---3--:R-:W-:Y:S02]  /*31410*/  LEA R64, P6, R3.reuse, R90, 0x2 ;  /* 0x0000005a03407211 */ /* 0x048fe400078c10ff */
        /* <DEDUP_REMOVED lines=8> */
[----:B------:R-:W-:Y:S01]  /*314a0*/  IMAD R73, R2, 0x4, R3 ;  /* 0x0000000402497824 */ /* 0x000fe200078e0203 */
[C---:B--2---:R-:W-:Y:S02]  /*314b0*/  LEA R68, P6, R3.reuse, R90, 0x2 ;  /* 0x0000005a03447211 */ /* 0x044fe400078c10ff */
[----:B------:R-:W-:Y:S01]  /*314c0*/  ISETP.LT.AND P4, PT, R228, c[0x0][0x17c], !P0 ;  /* 0x00005f00e4007a0c */ /* 0x000fe20004781270 */
[----:B------:R2:W-:Y:S01]  /*314d0*/  @P2 STG.E [R66.64], R5 ;  /* 0x0000000542002986 */ /* 0x0005e2000c10190c */
[----:B------:R-:W-:Y:S01]  /*314e0*/  LEA.HI.X.SX32 R69, R3, R0, 0x2, P6 ;  /* 0x0000000003457211 */ /* 0x000fe200030f16ff */
[----:B------:R-:W-:Y:S01]  /*314f0*/  IMAD R3, R2, 0x4, R73 ;  /* 0x0000000402037824 */ /* 0x000fe200078e0249 */
[----:B---3--:R-:W-:-:S02]  /*31500*/  LEA R70, P2, R73, R90, 0x2 ;  /* 0x0000005a49467211 */ /* 0x008fc400078410ff */
        /* <DEDUP_REMOVED lines=9> */
[----:B------:R-:W-:-:S02]  /*315a0*/  LEA R4, P3, R73, R90, 0x2 ;  /* 0x0000005a49047211 */ /* 0x000fc400078610ff */
[----:B------:R-:W-:Y:S01]  /*315b0*/  ISETP.LT.AND P2, PT, R231, c[0x0][0x17c], !P0 ;  /* 0x00005f00e7007a0c */ /* 0x000fe20004741270 */
[----:B--2---:R-:W-:Y:S01]  /*315c0*/  IMAD R67, R2, 0x4, R3 ;  /* 0x0000000402437824 */ /* 0x004fe200078e0203 */
[----:B------:R-:W-:Y:S01]  /*315d0*/  LEA.HI.X.SX32 R5, R73, R0, 0x2, P3 ;  /* 0x0000000049057211 */ /* 0x000fe200018f16ff */
[----:B------:R2:W-:Y:S01]  /*315e0*/  @P4 STG.E [R64.64], R17 ;  /* 0x0000001140004986 */ /* 0x0005e2000c10190c */
[C---:B------:R-:W-:Y:S02]  /*315f0*/  LEA R8, P6, R3.reuse, R90, 0x2 ;  /* 0x0000005a03087211 */ /* 0x040fe400078c10ff */
[----:B------:R-:W-:Y:S01]  /*31600*/  ISETP.LT.AND P4, PT, R232, c[0x0][0x17c], !P0 ;  /* 0x00005f00e8007a0c */ /* 0x000fe20004781270 */
[----:B------:R4:W-:Y:S01]  /*31610*/  @P1 STG.E [R4.64], R21 ;  /* 0x0000001504001986 */ /* 0x0009e2000c10190c */
[----:B---3--:R-:W-:Y:S01]  /*31620*/  LEA.HI.X.SX32 R9, R3, R0, 0x2, P6 ;  /* 0x0000000003097211 */ /* 0x008fe200030f16ff */
[----:B------:R-:W-:Y:S01]  /*31630*/  IMAD R3, R2, 0x4, R67 ;  /* 0x0000000402037824 */ /* 0x000fe200078e0243 */
[----:B------:R-:W-:-:S02]  /*31640*/  LEA R12, P1, R67, R90, 0x2 ;  /* 0x0000005a430c7211 */ /* 0x000fc400078210ff */
[----:B------:R-:W-:Y:S01]  /*31650*/  ISETP.LT.AND P3, PT, R233, c[0x0][0x17c], !P0 ;  /* 0x00005f00e9007a0c */ /* 0x000fe20004761270 */
[----:B------:R3:W-:Y:S01]  /*31660*/  @P5 STG.E [R8.64], R29 ;  /* 0x0000001d08005986 */ /* 0x0007e2000c10190c */
[----:B-1----:R-:W-:Y:S01]  /*31670*/  LEA.HI.X.SX32 R13, R67, R0, 0x2, P1 ;  /* 0x00000000430d7211 */ /* 0x002fe200008f16ff */
[----:B--2---:R-:W-:Y:S01]  /*31680*/  IMAD R65, R2, 0x4, R3 ;  /* 0x0000000402417824 */ /* 0x004fe200078e0203 */
[C---:B------:R-:W-:Y:S02]  /*31690*/  LEA R16, P6, R3.reuse, R90, 0x2 ;  /* 0x0000005a03107211 */ /* 0x040fe400078c10ff */
[----:B------:R-:W-:Y:S01]  /*316a0*/  ISETP.LT.AND P5, PT, R234, c[0x0][0x17c], !P0 ;  /* 0x00005f00ea007a0c */ /* 0x000fe200047a1270 */
[----:B------:R1:W-:Y:S01]  /*316b0*/  @P2 STG.E [R12.64], R25 ;  /* 0x000000190c002986 */ /* 0x0003e2000c10190c */
[----:B------:R-:W-:Y:S01]  /*316c0*/  LEA.HI.X.SX32 R17, R3, R0, 0x2, P6 ;  /* 0x0000000003117211 */ /* 0x000fe200030f16ff */
[----:B------:R-:W-:Y:S01]  /*316d0*/  IMAD R3, R2, 0x4, R65 ;  /* 0x0000000402037824 */ /* 0x000fe200078e0241 */
[----:B----4-:R-:W-:-:S02]  /*316e0*/  LEA R4, P2, R65, R90, 0x2 ;  /* 0x0000005a41047211 */ /* 0x010fc400078410ff */
[----:B------:R-:W-:Y:S01]  /*316f0*/  ISETP.LT.AND P1, PT, R235, c[0x0][0x17c], !P0 ;  /* 0x00005f00eb007a0c */ /* 0x000fe20004721270 */
[----:B------:R-:W-:Y:S01]  /*31700*/  IMAD R21, R2, 0x4, R3 ;  /* 0x0000000402157824 */ /* 0x000fe200078e0203 */
[----:B------:R-:W-:Y:S01]  /*31710*/  LEA.HI.X.SX32 R5, R65, R0, 0x2, P2 ;  /* 0x0000000041057211 */ /* 0x000fe200010f16ff */
[----:B------:R2:W-:Y:S01]  /*31720*/  @P4 STG.E [R16.64], R33 ;  /* 0x0000002110004986 */ /* 0x0005e2000c10190c */
        /* <DEDUP_REMOVED lines=70> */
[-C--:B--2---:R-:W-:Y:S02]  /*31b90*/  LEA R16, P6, R3, R90.reuse, 0x2 ;  /* 0x0000005a03107211 */ /* 0x084fe400078c10ff */
[----:B------:R-:W-:Y:S01]  /*31ba0*/  ISETP.LT.AND P5, PT, R250, c[0x0][0x17c], !P0 ;  /* 0x00005f00fa007a0c */ /* 0x000fe200047a1270 */
[----:B------:R2:W-:Y:S01]  /*31bb0*/  @P1 STG.E [R12.64], R26 ;  /* 0x0000001a0c001986 */ /* 0x0005e2000c10190c */
[----:B---3--:R-:W-:Y:S02]  /*31bc0*/  LEA R4, P1, R21, R90, 0x2 ;  /* 0x0000005a15047211 */ /* 0x008fe400078210ff */
[-C--:B------:R-:W-:Y:S01]  /*31bd0*/  LEA.HI.X.SX32 R17, R3, R0.reuse, 0x2, P6 ;  /* 0x0000000003117211 */ /* 0x080fe200030f16ff */
[----:B------:R-:W-:Y:S01]  /*31be0*/  IMAD R3, R2, 0x4, R21 ;  /* 0x0000000402037824 */ /* 0x000fe200078e0215 */
[----:B------:R-:W-:-:S02]  /*31bf0*/  LEA.HI.X.SX32 R5, R21, R0, 0x2, P1 ;  /* 0x0000000015057211 */ /* 0x000fc400008f16ff */
[----:B------:R-:W-:Y:S01]  /*31c00*/  ISETP.LT.AND P1, PT, R167, c[0x0][0x17c], !P0 ;  /* 0x00005f00a7007a0c */ /* 0x000fe20004721270 */
[----:B------:R3:W-:Y:S01]  /*31c10*/  @P4 STG.E [R16.64], R34 ;  /* 0x0000002210004986 */ /* 0x0007e2000c10190c */
[----:B-1----:R-:W-:Y:S01]  /*31c20*/  LEA R8, P6, R3, R90, 0x2 ;  /* 0x0000005a03087211 */ /* 0x002fe200078c10ff */
[C---:B------:R-:W-:Y:S01]  /*31c30*/  IMAD R21, R2.reuse, 0x4, R3 ;  /* 0x0000000402157824 */ /* 0x040fe200078e0203 */
[----:B------:R-:W-:Y:S01]  /*31c40*/  ISETP.LT.AND P3, PT, R251, c[0x0][0x17c], !P0 ;  /* 0x00005f00fb007a0c */ /* 0x000fe20004761270 */
[----:B------:R-:W4:Y:S01]  /*31c50*/  LDL.LU R167, [R1+0x18] ;  /* 0x0000180001a77983 */ /* 0x000f220000300800 */
[----:B------:R-:W-:Y:S01]  /*31c60*/  LEA.HI.X.SX32 R9, R3, R0, 0x2, P6 ;  /* 0x0000000003097211 */ /* 0x000fe200030f16ff */
[----:B------:R-:W-:Y:S01]  /*31c70*/  IMAD R3, R2, 0x4, R21 ;  /* 0x0000000402037824 */ /* 0x000fe200078e0215 */
[----:B------:R-:W-:Y:S01]  /*31c80*/  ISETP.LT.AND P4, PT, R252, c[0x0][0x17c], !P0 ;  /* 0x00005f00fc007a0c */ /* 0x000fe20004781270 */
[----:B------:R1:W-:Y:S01]  /*31c90*/  @P2 STG.E [R4.64], R42 ;  /* 0x0000002a04002986 */ /* 0x0003e2000c10190c */
[----:B--2---:R-:W-:-:S03]  /*31ca0*/  LEA R12, P2, R21, R90, 0x2 ;  /* 0x0000005a150c7211 */ /* 0x004fc600078410ff */
[----:B------:R2:W-:Y:S01]  /*31cb0*/  @P5 STG.E [R8.64], R38 ;  /* 0x0000002608005986 */ /* 0x0005e2000c10190c */
[----:B------:R-:W-:Y:S01]  /*31cc0*/  LEA.HI.X.SX32 R13, R21, R0, 0x2, P2 ;  /* 0x00000000150d7211 */ /* 0x000fe200010f16ff */
[----:B------:R-:W-:Y:S01]  /*31cd0*/  IMAD R21, R2, 0x4, R3 ;  /* 0x0000000402157824 */ /* 0x000fe200078e0203 */
[C---:B---3--:R-:W-:Y:S02]  /*31ce0*/  LEA R16, P6, R3.reuse, R90, 0x2 ;  /* 0x0000005a03107211 */ /* 0x048fe400078c10ff */
[----:B------:R-:W-:Y:S02]  /*31cf0*/  ISETP.LT.AND P5, PT, R156, c[0x0][0x17c], !P0 ;  /* 0x00005f009c007a0c */ /* 0x000fe400047a1270 */
[----:B------:R-:W3:Y:S01]  /*31d00*/  LDL.LU R156, [R1+0x1c] ;  /* 0x00001c00019c7983 */ /* 0x000ee20000300800 */
[----:B------:R-:W-:Y:S01]  /*31d10*/  LEA.HI.X.SX32 R17, R3, R0, 0x2, P6 ;  /* 0x0000000003117211 */ /* 0x000fe200030f16ff */
[----:B------:R-:W-:Y:S02]  /*31d20*/  IMAD R3, R2, 0x4, R21 ;  /* 0x0000000402037824 */ /* 0x000fe400078e0215 */
[----:B------:R2:W-:Y:S01]  /*31d30*/  @P3 STG.E [R12.64], R46 ;  /* 0x0000002e0c003986 */ /* 0x0005e2000c10190c */
[----:B-1----:R-:W-:-:S02]  /*31d40*/  LEA R4, P3, R21, R90, 0x2 ;  /* 0x0000005a15047211 */ /* 0x002fc400078610ff */
[----:B--2---:R-:W-:Y:S02]  /*31d50*/  LEA R8, P6, R3, R90, 0x2 ;  /* 0x0000005a03087211 */ /* 0x004fe400078c10ff */
[-C--:B------:R-:W-:Y:S01]  /*31d60*/  LEA.HI.X.SX32 R5, R21, R0.reuse, 0x2, P3 ;  /* 0x0000000015057211 */ /* 0x080fe200018f16ff */
[----:B------:R-:W-:Y:S01]  /*31d70*/  IMAD R21, R2, 0x4, R3 ;  /* 0x0000000402157824 */ /* 0x000fe200078e0203 */
[----:B------:R1:W-:Y:S01]  /*31d80*/  @P4 STG.E [R16.64], R50 ;  /* 0x0000003210004986 */ /* 0x0003e2000c10190c */
[----:B------:R-:W-:-:S03]  /*31d90*/  LEA.HI.X.SX32 R9, R3, R0, 0x2, P6 ;  /* 0x0000000003097211 */ /* 0x000fc600030f16ff */
[----:B------:R2:W-:Y:S01]  /*31da0*/  @P1 STG.E [R4.64], R54 ;  /* 0x0000003604001986 */ /* 0x0005e2000c10190c */
[----:B------:R-:W-:Y:S02]  /*31db0*/  LEA R12, P1, R21, R90, 0x2 ;  /* 0x0000005a150c7211 */ /* 0x000fe400078210ff */
[----:B------:R-:W-:Y:S01]  /*31dc0*/  ISETP.LT.AND P2, PT, R160, c[0x0][0x17c], !P0 ;  /* 0x00005f00a0007a0c */ /* 0x000fe20004741270 */
[----:B------:R1:W-:Y:S01]  /*31dd0*/  @P5 STG.E [R8.64], R58 ;  /* 0x0000003a08005986 */ /* 0x0003e2000c10190c */
[----:B------:R-:W-:Y:S02]  /*31de0*/  ISETP.LT.AND P4, PT, R164, c[0x0][0x17c], !P0 ;  /* 0x00005f00a4007a0c */ /* 0x000fe40004781270 */
[----:B------:R-:W-:Y:S01]  /*31df0*/  ISETP.LT.AND P3, PT, R165, c[0x0][0x17c], !P0 ;  /* 0x00005f00a5007a0c */ /* 0x000fe20004761270 */
[----:B------:R-:W3:Y:S01]  /*31e00*/  LDL.LU R160, [R1+0x20] ;  /* 0x0000200001a07983 */ /* 0x000ee20000300800 */
[----:B------:R-:W-:Y:S02]  /*31e10*/  LEA.HI.X.SX32 R13, R21, R0, 0x2, P1 ;  /* 0x00000000150d7211 */ /* 0x000fe400008f16ff */
[----:B------:R-:W-:Y:S01]  /*31e20*/  ISETP.LT.AND P5, PT, R166, c[0x0][0x17c], !P0 ;  /* 0x00005f00a6007a0c */ /* 0x000fe200047a1270 */
[----:B------:R-:W3:Y:S04]  /*31e30*/  LDL.LU R164, [R1+0x24] ;  /* 0x0000240001a47983 */ /* 0x000ee80000300800 */
[----:B------:R-:W3:Y:S04]  /*31e40*/  LDL.LU R165, [R1+0x28] ;  /* 0x0000280001a57983 */ /* 0x000ee80000300800 */
[----:B------:R-:W3:Y:S01]  /*31e50*/  LDL.LU R166, [R1+0x2c] ;  /* 0x00002c0001a67983 */ /* 0x000ee20000300800 */
[----:B----4-:R-:W-:-:S03]  /*31e60*/  ISETP.LT.AND P1, PT, R167, c[0x0][0x17c], !P0 ;  /* 0x00005f00a7007a0c */ /* 0x010fc60004721270 */
[----:B------:R-:W4:Y:S01]  /*31e70*/  LDL.LU R167, [R1+0x30] ;  /* 0x0000300001a77983 */ /* 0x000f220000300800 */
[----:B------:R-:W-:-:S04]  /*31e80*/  IMAD R3, R2, 0x4, R21 ;  /* 0x0000000402037824 */ /* 0x000fc800078e0215 */
[C---:B------:R-:W-:Y:S01]  /*31e90*/  IMAD R21, R2.reuse, 0x4, R3 ;  /* 0x0000000402157824 */ /* 0x040fe200078e0203 */
[C---:B-1----:R-:W-:Y:S01]  /*31ea0*/  LEA R16, P6, R3.reuse, R90, 0x2 ;  /* 0x0000005a03107211 */ /* 0x042fe200078c10ff */
[----:B------:R1:W-:Y:S03]  /*31eb0*/  @P2 STG.E [R12.64], R198 ;  /* 0x000000c60c002986 */ /* 0x0003e6000c10190c */
[----:B------:R-:W-:Y:S01]  /*31ec0*/  LEA.HI.X.SX32 R17, R3, R0, 0x2, P6 ;  /* 0x0000000003117211 */ /* 0x000fe200030f16ff */
[----:B------:R-:W-:Y:S01]  /*31ed0*/  IMAD R3, R2, 0x4, R21 ;  /* 0x0000000402037824 */ /* 0x000fe200078e0215 */
[----:B--2---:R-:W-:-:S03]  /*31ee0*/  LEA R4, P2, R21, R90, 0x2 ;  /* 0x0000005a15047211 */ /* 0x004fc600078410ff */
[----:B------:R2:W-:Y:S01]  /*31ef0*/  @P4 STG.E [R16.64], R62 ;  /* 0x0000003e10004986 */ /* 0x0005e2000c10190c */
[----:B------:R-:W-:Y:S01]  /*31f00*/  LEA.HI.X.SX32 R5, R21, R0, 0x2, P2 ;  /* 0x0000000015057211 */ /* 0x000fe200010f16ff */
[----:B------:R-:W-:Y:S01]  /*31f10*/  IMAD R21, R2, 0x4, R3 ;  /* 0x0000000402157824 */ /* 0x000fe200078e0203 */
[C---:B------:R-:W-:Y:S02]  /*31f20*/  LEA R8, P6, R3.reuse, R90, 0x2 ;  /* 0x0000005a03087211 */ /* 0x040fe400078c10ff */
[----:B---3--:R-:W-:Y:S02]  /*31f30*/  ISETP.LT.AND P4, PT, R156, c[0x0][0x17c], !P0 ;  /* 0x00005f009c007a0c */ /* 0x008fe40004781270 */
        /* <DEDUP_REMOVED lines=13> */
[----:B------:R-:W-:Y:S01]  /*32010*/  @P4 STG.E [R16.64], R19 ;  /* 0x0000001310004986 */ /* 0x000fe2000c10190c */
        /* <DEDUP_REMOVED lines=11> */
[C---:B-1----:R-:W-:Y:S01]  /*320d0*/  IMAD R9, R2.reuse, 0x4, R3 ;  /* 0x0000000402097824 */ /* 0x042fe200078e0203 */
[C---:B------:R-:W-:Y:S01]  /*320e0*/  LEA R6, P6, R3.reuse, R90, 0x2 ;  /* 0x0000005a03067211 */ /* 0x040fe200078c10ff */
[----:B------:R1:W-:Y:S03]  /*320f0*/  @P2 STG.E [R4.64], R23 ;  /* 0x0000001704002986 */ /* 0x0003e6000c10190c */
[----:B------:R-:W-:Y:S01]  /*32100*/  LEA.HI.X.SX32 R7, R3, R0, 0x2, P6 ;  /* 0x0000000003077211 */ /* 0x000fe200030f16ff */
[----:B------:R-:W-:Y:S01]  /*32110*/  IMAD R3, R2, 0x4, R9 ;  /* 0x0000000402037824 */ /* 0x000fe200078e0209 */
[----:B------:R-:W-:-:S03]  /*32120*/  LEA R8, P2, R9, R90, 0x2 ;  /* 0x0000005a09087211 */ /* 0x000fc600078410ff */
[C---:B--2---:R-:W-:Y:S01]  /*32130*/  IMAD R13, R2.reuse, 0x4, R3 ;  /* 0x00000004020d7824 */ /* 0x044fe200078e0203 */
[----:B------:R-:W-:Y:S02]  /*32140*/  LEA R10, P6, R3, R90, 0x2 ;  /* 0x0000005a030a7211 */ /* 0x000fe400078c10ff */
[-C--:B------:R-:W-:Y:S02]  /*32150*/  LEA.HI.X.SX32 R9, R9, R0.reuse, 0x2, P2 ;  /* 0x0000000009097211 */ /* 0x080fe400010f16ff */
[----:B------:R-:W-:Y:S01]  /*32160*/  LEA.HI.X.SX32 R11, R3, R0, 0x2, P6 ;  /* 0x00000000030b7211 */ /* 0x000fe200030f16ff */
[C---:B------:R-:W-:Y:S01]  /*32170*/  IMAD R3, R2.reuse, 0x4, R13 ;  /* 0x0000000402037824 */ /* 0x040fe200078e020d */
[----:B------:R2:W-:Y:S04]  /*32180*/  @P5 STG.E [R6.64], R31 ;  /* 0x0000001f06005986 */ /* 0x0005e8000c10190c */
[----:B------:R3:W-:Y:S01]  /*32190*/  @P3 STG.E [R8.64], R27 ;  /* 0x0000001b08003986 */ /* 0x0007e2000c10190c */
[----:B-1----:R-:W-:Y:S01]  /*321a0*/  LEA R4, P3, R13, R90, 0x2 ;  /* 0x0000005a0d047211 */ /* 0x002fe200078610ff */
[----:B------:R-:W-:Y:S01]  /*321b0*/  IMAD R15, R2, 0x4, R3 ;  /* 0x00000004020f7824 */ /* 0x000fe200078e0203 */
[----:B---3--:R-:W-:-:S02]  /*321c0*/  ISETP.LT.AND P2, PT, R156, c[0x0][0x17c], !P0 ;  /* 0x00005f009c007a0c */ /* 0x008fc40004741270 */
[----:B------:R-:W-:Y:S01]  /*321d0*/  LEA.HI.X.SX32 R5, R13, R0, 0x2, P3 ;  /* 0x000000000d057211 */ /* 0x000fe200018f16ff */
[----:B------:R-:W-:Y:S01]  /*321e0*/  IMAD R13, R2, 0x4, R15 ;  /* 0x00000004020d7824 */ /* 0x000fe200078e020f */
[----:B--2---:R-:W-:-:S03]  /*321f0*/  LEA R6, P6, R3, R90, 0x2 ;  /* 0x0000005a03067211 */ /* 0x004fc600078c10ff */
[C---:B------:R-:W-:Y:S01]  /*32200*/  IMAD R17, R2.reuse, 0x4, R13 ;  /* 0x0000000402117824 */ /* 0x040fe200078e020d */
[----:B------:R-:W-:Y:S01]  /*32210*/  LEA.HI.X.SX32 R7, R3, R0, 0x2, P6 ;  /* 0x0000000003077211 */ /* 0x000fe200030f16ff */
[----:B------:R1:W-:Y:S02]  /*32220*/  @P4 STG.E [R10.64], R35 ;  /* 0x000000230a004986 */ /* 0x0003e4000c10190c */
[C---:B------:R-:W-:Y:S02]  /*32230*/  IMAD R3, R2.reuse, 0x4, R17 ;  /* 0x0000000402037824 */ /* 0x040fe400078e0211 */
[----:B------:R2:W-:Y:S01]  /*32240*/  @P1 STG.E [R4.64], R43 ;  /* 0x0000002b04001986 */ /* 0x0005e2000c10190c */
[C---:B------:R-:W-:Y:S01]  /*32250*/  LEA R8, P1, R15.reuse, R90, 0x2 ;  /* 0x0000005a0f087211 */ /* 0x040fe200078210ff */
[C---:B------:R-:W-:Y:S02]  /*32260*/  IMAD R19, R2.reuse, 0x4, R3 ;  /* 0x0000000402137824 */ /* 0x040fe400078e0203 */
[----:B------:R3:W-:Y:S01]  /*32270*/  @P2 STG.E [R6.64], R39 ;  /* 0x0000002706002986 */ /* 0x0007e2000c10190c */
[----:B------:R-:W-:Y:S01]  /*32280*/  LEA.HI.X.SX32 R9, R15, R0, 0x2, P1 ;  /* 0x000000000f097211 */ /* 0x000fe200008f16ff */
[----:B------:R-:W-:Y:S01]  /*32290*/  IMAD R15, R2, 0x4, R19 ;  /* 0x00000004020f7824 */ /* 0x000fe200078e0213 */
[----:B------:R-:W-:-:S02]  /*322a0*/  LEA R12, P6, R17, R90, 0x2 ;  /* 0x0000005a110c7211 */ /* 0x000fc400078c10ff */
[-C--:B-1----:R-:W-:Y:S02]  /*322b0*/  LEA R10, P2, R13, R90.reuse, 0x2 ;  /* 0x0000005a0d0a7211 */ /* 0x082fe400078410ff */
[----:B------:R-:W-:Y:S02]  /*322c0*/  LEA R2, P1, R3, R90, 0x2 ;  /* 0x0000005a03027211 */ /* 0x000fe400078210ff */
[----:B------:R-:W-:Y:S02]  /*322d0*/  ISETP.LT.AND P5, PT, R160, c[0x0][0x17c], !P0 ;  /* 0x00005f00a0007a0c */ /* 0x000fe400047a1270 */
[----:B------:R-:W-:Y:S02]  /*322e0*/  ISETP.LT.AND P4, PT, R164, c[0x0][0x17c], !P0 ;  /* 0x00005f00a4007a0c */ /* 0x000fe40004781270 */
[----:B------:R-:W-:Y:S02]  /*322f0*/  LEA.HI.X.SX32 R11, R13, R0, 0x2, P2 ;  /* 0x000000000d0b7211 */ /* 0x000fe400010f16ff */
[----:B------:R-:W-:-:S02]  /*32300*/  ISETP.LT.AND P3, PT, R165, c[0x0][0x17c], !P0 ;  /* 0x00005f00a5007a0c */ /* 0x000fc40004761270 */
[----:B------:R-:W-:Y:S02]  /*32310*/  LEA.HI.X.SX32 R13, R17, R0, 0x2, P6 ;  /* 0x00000000110d7211 */ /* 0x000fe400030f16ff */
[----:B--2---:R-:W-:Y:S02]  /*32320*/  LEA R4, P6, R15, R90, 0x2 ;  /* 0x0000005a0f047211 */ /* 0x004fe400078c10ff */
[----:B------:R-:W-:Y:S02]  /*32330*/  ISETP.LT.AND P2, PT, R166, c[0x0][0x17c], !P0 ;  /* 0x00005f00a6007a0c */ /* 0x000fe40004741270 */
[-C--:B------:R-:W-:Y:S02]  /*32340*/  LEA.HI.X.SX32 R3, R3, R0.reuse, 0x2, P1 ;  /* 0x0000000003037211 */ /* 0x080fe400008f16ff */
[----:B------:R-:W-:Y:S02]  /*32350*/  LEA.HI.X.SX32 R5, R15, R0, 0x2, P6 ;  /* 0x000000000f057211 */ /* 0x000fe400030f16ff */
[C---:B------:R-:W-:Y:S01]  /*32360*/  LEA R90, P6, R19.reuse, R90, 0x2 ;  /* 0x0000005a135a7211 */ /* 0x040fe200078c10ff */
[----:B------:R3:W-:Y:S03]  /*32370*/  @P5 STG.E [R8.64], R47 ;  /* 0x0000002f08005986 */ /* 0x0007e6000c10190c */
[----:B------:R-:W-:Y:S01]  /*32380*/  LEA.HI.X.SX32 R91, R19, R0, 0x2, P6 ;  /* 0x00000000135b7211 */ /* 0x000fe200030f16ff */
[----:B------:R3:W-:Y:S04]  /*32390*/  @P4 STG.E [R10.64], R51 ;  /* 0x000000330a004986 */ /* 0x0007e8000c10190c */
[----:B------:R3:W-:Y:S04]  /*323a0*/  @P3 STG.E [R12.64], R55 ;  /* 0x000000370c003986 */ /* 0x0007e8000c10190c */
[----:B------:R3:W-:Y:S01]  /*323b0*/  @P2 STG.E [R2.64], R59 ;  /* 0x0000003b02002986 */ /* 0x0007e2000c10190c */
[----:B----4-:R-:W-:-:S02]  /*323c0*/  ISETP.LT.AND P1, PT, R167, c[0x0][0x17c], !P0 ;  /* 0x00005f00a7007a0c */ /* 0x010fc40004721270 */
[----:B------:R-:W-:-:S11]  /*323d0*/  ISETP.LT.AND P0, PT, R188, c[0x0][0x17c], !P0 ;  /* 0x00005f00bc007a0c */ /* 0x000fd60004701270 */
[----:B------:R3:W-:Y:S02]  /*323e0*/  @P1 STG.E [R90.64], R199 ;  /* 0x000000c75a001986 */ /* 0x0007e4000c10190c */
[----:B------:R-:W-:Y:S05]  /*323f0*/  @!P0 EXIT ;  /* 0x000000000000894d */ /* 0x000fea0003800000 */
[----:B------:R-:W-:Y:S01]  /*32400*/  STG.E [R4.64], R63 ;  /* 0x0000003f04007986 */ /* 0x000fe2000c10190c */
[----:B------:R-:W-:Y:S05]  /*32410*/  EXIT ;  /* 0x000000000000794d */ /* 0x000fea0003800000 */
.L_x_2:
[----:B------:R-:W-:-:S00]  /*32420*/  BRA `(.L_x_2) ;  /* 0xfffffff000007947 */ /* 0x000fc0000383ffff */
[----:B------:R-:W-:-:S00]  /*32430*/  NOP ;  /* 0x0000000000007918 */ /* 0x000fc00000000000 */
        /* <DEDUP_REMOVED lines=12> */
.L_x_3:


//--------------------- .nv.shared.matmul_kernel  --------------------------
	.section	.nv.shared.matmul_kernel,"aw",@nobits
	.sectionflags	@""
	.align	16
